//
// Generated by NVIDIA NVVM Compiler
//
// Compiler Build ID: CL-36424714
// Cuda compilation tools, release 13.0, V13.0.88
// Based on NVVM 20.0.0
//

.version 9.0
.target sm_100
.address_size 64

	// .globl	alma_batch_f32_onthefly
// _ZZ23alma_batch_f32_ontheflyE8period_s has been demoted
// _ZZ23alma_batch_f32_ontheflyE8offset_s has been demoted
// _ZZ23alma_batch_f32_ontheflyE7sigma_s has been demoted
// _ZZ23alma_batch_f32_ontheflyE10inv_norm_s has been demoted
.shared .align 4 .b8 _ZZ14alma_block_sumfE8warp_buf[128];
// _ZZ27alma_precompute_weights_f32E10inv_norm_s has been demoted
.extern .shared .align 16 .b8 shraw[];
.extern .shared .align 16 .b8 sh[];

.visible .entry alma_batch_f32_onthefly(
	.param .u64 .ptr .align 1 alma_batch_f32_onthefly_param_0,
	.param .u64 .ptr .align 1 alma_batch_f32_onthefly_param_1,
	.param .u64 .ptr .align 1 alma_batch_f32_onthefly_param_2,
	.param .u64 .ptr .align 1 alma_batch_f32_onthefly_param_3,
	.param .u32 alma_batch_f32_onthefly_param_4,
	.param .u32 alma_batch_f32_onthefly_param_5,
	.param .u32 alma_batch_f32_onthefly_param_6,
	.param .u64 .ptr .align 1 alma_batch_f32_onthefly_param_7
)
{
	.reg .pred 	%p<32>;
	.reg .b32 	%r<87>;
	.reg .b32 	%f<91>;
	.reg .b64 	%rd<30>;
	// demoted variable
	.shared .align 4 .u32 _ZZ23alma_batch_f32_ontheflyE8period_s;
	// demoted variable
	.shared .align 4 .f32 _ZZ23alma_batch_f32_ontheflyE8offset_s;
	// demoted variable
	.shared .align 4 .f32 _ZZ23alma_batch_f32_ontheflyE7sigma_s;
	// demoted variable
	.shared .align 4 .f32 _ZZ23alma_batch_f32_ontheflyE10inv_norm_s;
	ld.param.u64 	%rd12, [alma_batch_f32_onthefly_param_0];
	ld.param.u64 	%rd9, [alma_batch_f32_onthefly_param_1];
	ld.param.u64 	%rd10, [alma_batch_f32_onthefly_param_2];
	ld.param.u64 	%rd11, [alma_batch_f32_onthefly_param_3];
	ld.param.u32 	%r28, [alma_batch_f32_onthefly_param_4];
	ld.param.u32 	%r30, [alma_batch_f32_onthefly_param_5];
	ld.param.u32 	%r29, [alma_batch_f32_onthefly_param_6];
	ld.param.u64 	%rd13, [alma_batch_f32_onthefly_param_7];
	cvta.to.global.u64 	%rd1, %rd13;
	cvta.to.global.u64 	%rd2, %rd12;
	mov.u32 	%r1, %ctaid.y;
	setp.ge.s32 	%p1, %r1, %r30;
	@%p1 bra 	$L__BB0_31;
	mov.u32 	%r2, %tid.x;
	setp.ne.s32 	%p2, %r2, 0;
	@%p2 bra 	$L__BB0_3;
	cvta.to.global.u64 	%rd14, %rd9;
	mul.wide.u32 	%rd15, %r1, 4;
	add.s64 	%rd16, %rd14, %rd15;
	ld.global.nc.u32 	%r31, [%rd16];
	st.shared.u32 	[_ZZ23alma_batch_f32_ontheflyE8period_s], %r31;
	cvta.to.global.u64 	%rd17, %rd10;
	add.s64 	%rd18, %rd17, %rd15;
	ld.global.nc.f32 	%f21, [%rd18];
	st.shared.f32 	[_ZZ23alma_batch_f32_ontheflyE8offset_s], %f21;
	cvta.to.global.u64 	%rd19, %rd11;
	add.s64 	%rd20, %rd19, %rd15;
	ld.global.nc.f32 	%f22, [%rd20];
	st.shared.f32 	[_ZZ23alma_batch_f32_ontheflyE7sigma_s], %f22;
$L__BB0_3:
	bar.sync 	0;
	ld.shared.u32 	%r32, [_ZZ23alma_batch_f32_ontheflyE8period_s];
	ld.shared.f32 	%f24, [_ZZ23alma_batch_f32_ontheflyE8offset_s];
	add.s32 	%r33, %r32, -1;
	cvt.rn.f32.s32 	%f25, %r33;
	mul.f32 	%f1, %f24, %f25;
	cvt.rn.f32.s32 	%f26, %r32;
	ld.shared.f32 	%f27, [_ZZ23alma_batch_f32_ontheflyE7sigma_s];
	max.f32 	%f28, %f27, 0f358637BD;
	div.rn.f32 	%f2, %f26, %f28;
	add.s32 	%r4, %r33, %r29;
	mul.lo.s32 	%r5, %r28, %r1;
	setp.ge.s32 	%p3, %r2, %r32;
	mov.f32 	%f84, 0f00000000;
	@%p3 bra 	$L__BB0_6;
	mov.u32 	%r6, %ntid.x;
	add.f32 	%f30, %f2, %f2;
	mul.f32 	%f3, %f2, %f30;
	mov.f32 	%f84, 0f00000000;
	mov.u32 	%r80, %r2;
$L__BB0_5:
	cvt.rn.f32.s32 	%f31, %r80;
	sub.f32 	%f32, %f31, %f1;
	mul.f32 	%f33, %f32, %f32;
	div.rn.f32 	%f34, %f33, %f3;
	mul.f32 	%f35, %f34, 0fBFB8AA3B;
	ex2.approx.f32 	%f36, %f35;
	shl.b32 	%r34, %r80, 2;
	mov.u32 	%r35, sh;
	add.s32 	%r36, %r35, %r34;
	st.shared.f32 	[%r36], %f36;
	add.f32 	%f84, %f84, %f36;
	add.s32 	%r80, %r80, %r6;
	setp.lt.s32 	%p4, %r80, %r32;
	@%p4 bra 	$L__BB0_5;
$L__BB0_6:
	and.b32  	%r9, %r2, 31;
	mov.b32 	%r37, %f84;
	shfl.sync.down.b32	%r38|%p5, %r37, 16, 31, -1;
	mov.b32 	%f37, %r38;
	add.f32 	%f38, %f84, %f37;
	mov.b32 	%r39, %f38;
	shfl.sync.down.b32	%r40|%p6, %r39, 8, 31, -1;
	mov.b32 	%f39, %r40;
	add.f32 	%f40, %f38, %f39;
	mov.b32 	%r41, %f40;
	shfl.sync.down.b32	%r42|%p7, %r41, 4, 31, -1;
	mov.b32 	%f41, %r42;
	add.f32 	%f42, %f40, %f41;
	mov.b32 	%r43, %f42;
	shfl.sync.down.b32	%r44|%p8, %r43, 2, 31, -1;
	mov.b32 	%f43, %r44;
	add.f32 	%f44, %f42, %f43;
	mov.b32 	%r45, %f44;
	shfl.sync.down.b32	%r46|%p9, %r45, 1, 31, -1;
	mov.b32 	%f45, %r46;
	add.f32 	%f7, %f44, %f45;
	setp.ne.s32 	%p10, %r9, 0;
	@%p10 bra 	$L__BB0_8;
	shr.u32 	%r47, %r2, 3;
	mov.u32 	%r48, _ZZ14alma_block_sumfE8warp_buf;
	add.s32 	%r49, %r48, %r47;
	st.shared.f32 	[%r49], %f7;
$L__BB0_8:
	bar.sync 	0;
	setp.gt.u32 	%p11, %r2, 31;
	@%p11 bra 	$L__BB0_13;
	mov.u32 	%r50, %ntid.x;
	add.s32 	%r51, %r50, 31;
	shr.u32 	%r52, %r51, 5;
	setp.ge.u32 	%p12, %r9, %r52;
	mov.f32 	%f85, 0f00000000;
	@%p12 bra 	$L__BB0_11;
	shl.b32 	%r53, %r9, 2;
	mov.u32 	%r54, _ZZ14alma_block_sumfE8warp_buf;
	add.s32 	%r55, %r54, %r53;
	ld.shared.f32 	%f85, [%r55];
$L__BB0_11:
	setp.ne.s32 	%p13, %r2, 0;
	mov.b32 	%r56, %f85;
	shfl.sync.down.b32	%r57|%p14, %r56, 16, 31, -1;
	mov.b32 	%f47, %r57;
	add.f32 	%f48, %f85, %f47;
	mov.b32 	%r58, %f48;
	shfl.sync.down.b32	%r59|%p15, %r58, 8, 31, -1;
	mov.b32 	%f49, %r59;
	add.f32 	%f50, %f48, %f49;
	mov.b32 	%r60, %f50;
	shfl.sync.down.b32	%r61|%p16, %r60, 4, 31, -1;
	mov.b32 	%f51, %r61;
	add.f32 	%f52, %f50, %f51;
	mov.b32 	%r62, %f52;
	shfl.sync.down.b32	%r63|%p17, %r62, 2, 31, -1;
	mov.b32 	%f53, %r63;
	add.f32 	%f54, %f52, %f53;
	mov.b32 	%r64, %f54;
	shfl.sync.down.b32	%r65|%p18, %r64, 1, 31, -1;
	mov.b32 	%f55, %r65;
	add.f32 	%f10, %f54, %f55;
	@%p13 bra 	$L__BB0_13;
	max.f32 	%f56, %f10, 0f1E3CE508;
	rcp.rn.f32 	%f57, %f56;
	st.shared.f32 	[_ZZ23alma_batch_f32_ontheflyE10inv_norm_s], %f57;
$L__BB0_13:
	setp.ge.s32 	%p19, %r2, %r32;
	bar.sync 	0;
	@%p19 bra 	$L__BB0_16;
	ld.shared.f32 	%f11, [_ZZ23alma_batch_f32_ontheflyE10inv_norm_s];
	mov.u32 	%r10, %ntid.x;
	mov.u32 	%r67, sh;
	mov.u32 	%r81, %r2;
$L__BB0_15:
	shl.b32 	%r66, %r81, 2;
	add.s32 	%r68, %r67, %r66;
	ld.shared.f32 	%f58, [%r68];
	mul.f32 	%f59, %f11, %f58;
	st.shared.f32 	[%r68], %f59;
	add.s32 	%r81, %r81, %r10;
	setp.lt.s32 	%p20, %r81, %r32;
	@%p20 bra 	$L__BB0_15;
$L__BB0_16:
	bar.sync 	0;
	mov.u32 	%r69, %ctaid.x;
	mov.u32 	%r70, %ntid.x;
	mad.lo.s32 	%r82, %r69, %r70, %r2;
	mov.u32 	%r71, %nctaid.x;
	mul.lo.s32 	%r14, %r71, %r70;
	setp.ge.s32 	%p21, %r82, %r28;
	@%p21 bra 	$L__BB0_31;
	setp.gt.s32 	%p22, %r32, 0;
	@%p22 bra 	$L__BB0_18;
	bra.uni 	$L__BB0_28;
$L__BB0_18:
	and.b32  	%r15, %r32, 3;
	and.b32  	%r16, %r32, 2147483644;
	neg.s32 	%r17, %r16;
	add.s64 	%rd3, %rd2, 8;
$L__BB0_19:
	setp.lt.s32 	%p25, %r82, %r4;
	mov.f32 	%f87, 0f7FC00000;
	@%p25 bra 	$L__BB0_27;
	setp.lt.u32 	%p26, %r32, 4;
	sub.s32 	%r74, %r82, %r32;
	add.s32 	%r75, %r74, 1;
	cvt.s64.s32 	%rd4, %r75;
	mov.f32 	%f87, 0f00000000;
	mov.b32 	%r85, 0;
	@%p26 bra 	$L__BB0_23;
	shl.b64 	%rd23, %rd4, 2;
	add.s64 	%rd29, %rd3, %rd23;
	mov.f32 	%f87, 0f00000000;
	mov.u32 	%r83, sh;
	mov.u32 	%r84, %r17;
$L__BB0_22:
	.pragma "nounroll";
	ld.global.nc.f32 	%f66, [%rd29+-8];
	ld.shared.v4.f32 	{%f67, %f68, %f69, %f70}, [%r83];
	fma.rn.f32 	%f71, %f66, %f67, %f87;
	ld.global.nc.f32 	%f72, [%rd29+-4];
	fma.rn.f32 	%f73, %f72, %f68, %f71;
	ld.global.nc.f32 	%f74, [%rd29];
	fma.rn.f32 	%f75, %f74, %f69, %f73;
	ld.global.nc.f32 	%f76, [%rd29+4];
	fma.rn.f32 	%f87, %f76, %f70, %f75;
	add.s32 	%r84, %r84, 4;
	add.s32 	%r83, %r83, 16;
	add.s64 	%rd29, %rd29, 16;
	setp.eq.s32 	%p27, %r84, 0;
	mov.u32 	%r85, %r16;
	@%p27 bra 	$L__BB0_23;
	bra.uni 	$L__BB0_22;
$L__BB0_23:
	setp.eq.s32 	%p28, %r15, 0;
	@%p28 bra 	$L__BB0_27;
	setp.eq.s32 	%p29, %r15, 1;
	cvt.u64.u32 	%rd24, %r85;
	add.s64 	%rd25, %rd24, %rd4;
	shl.b64 	%rd26, %rd25, 2;
	add.s64 	%rd8, %rd2, %rd26;
	ld.global.nc.f32 	%f77, [%rd8];
	shl.b32 	%r77, %r85, 2;
	mov.u32 	%r78, sh;
	add.s32 	%r25, %r78, %r77;
	ld.shared.f32 	%f78, [%r25];
	fma.rn.f32 	%f87, %f77, %f78, %f87;
	@%p29 bra 	$L__BB0_27;
	setp.eq.s32 	%p30, %r15, 2;
	ld.global.nc.f32 	%f79, [%rd8+4];
	ld.shared.f32 	%f80, [%r25+4];
	fma.rn.f32 	%f87, %f79, %f80, %f87;
	@%p30 bra 	$L__BB0_27;
	ld.global.nc.f32 	%f81, [%rd8+8];
	ld.shared.f32 	%f82, [%r25+8];
	fma.rn.f32 	%f87, %f81, %f82, %f87;
$L__BB0_27:
	add.s32 	%r79, %r82, %r5;
	mul.wide.s32 	%rd27, %r79, 4;
	add.s64 	%rd28, %rd1, %rd27;
	st.global.f32 	[%rd28], %f87;
	add.s32 	%r82, %r82, %r14;
	setp.lt.s32 	%p31, %r82, %r28;
	@%p31 bra 	$L__BB0_19;
	bra.uni 	$L__BB0_31;
$L__BB0_28:
	setp.lt.s32 	%p23, %r82, %r4;
	mov.f32 	%f90, 0f7FC00000;
	@%p23 bra 	$L__BB0_30;
	mov.f32 	%f90, 0f00000000;
$L__BB0_30:
	add.s32 	%r72, %r82, %r5;
	mul.wide.s32 	%rd21, %r72, 4;
	add.s64 	%rd22, %rd1, %rd21;
	st.global.f32 	[%rd22], %f90;
	add.s32 	%r82, %r82, %r14;
	setp.lt.s32 	%p24, %r82, %r28;
	@%p24 bra 	$L__BB0_28;
$L__BB0_31:
	ret;

}
	// .globl	alma_batch_f32
.visible .entry alma_batch_f32(
	.param .u64 .ptr .align 1 alma_batch_f32_param_0,
	.param .u64 .ptr .align 1 alma_batch_f32_param_1,
	.param .u64 .ptr .align 1 alma_batch_f32_param_2,
	.param .u64 .ptr .align 1 alma_batch_f32_param_3,
	.param .u32 alma_batch_f32_param_4,
	.param .u32 alma_batch_f32_param_5,
	.param .u32 alma_batch_f32_param_6,
	.param .u32 alma_batch_f32_param_7,
	.param .u64 .ptr .align 1 alma_batch_f32_param_8
)
{
	.reg .pred 	%p<13>;
	.reg .b32 	%r<47>;
	.reg .b32 	%f<36>;
	.reg .b64 	%rd<26>;

	ld.param.u64 	%rd13, [alma_batch_f32_param_0];
	ld.param.u64 	%rd10, [alma_batch_f32_param_1];
	ld.param.u64 	%rd11, [alma_batch_f32_param_2];
	ld.param.u32 	%r25, [alma_batch_f32_param_4];
	ld.param.u32 	%r26, [alma_batch_f32_param_5];
	ld.param.u32 	%r28, [alma_batch_f32_param_6];
	ld.param.u32 	%r27, [alma_batch_f32_param_7];
	ld.param.u64 	%rd12, [alma_batch_f32_param_8];
	cvta.to.global.u64 	%rd1, %rd13;
	mov.u32 	%r1, %ctaid.y;
	setp.ge.s32 	%p1, %r1, %r28;
	@%p1 bra 	$L__BB1_16;
	cvta.to.global.u64 	%rd14, %rd11;
	mul.wide.u32 	%rd15, %r1, 4;
	add.s64 	%rd16, %rd14, %rd15;
	ld.global.nc.u32 	%r2, [%rd16];
	mov.u32 	%r3, %tid.x;
	setp.ge.s32 	%p2, %r3, %r2;
	@%p2 bra 	$L__BB1_4;
	mul.lo.s32 	%r4, %r25, %r1;
	mov.u32 	%r5, %ntid.x;
	cvta.to.global.u64 	%rd2, %rd10;
	mov.u32 	%r31, sh;
	mov.u32 	%r42, %r3;
$L__BB1_3:
	add.s32 	%r29, %r42, %r4;
	mul.wide.s32 	%rd17, %r29, 4;
	add.s64 	%rd18, %rd2, %rd17;
	ld.global.nc.f32 	%f9, [%rd18];
	shl.b32 	%r30, %r42, 2;
	add.s32 	%r32, %r31, %r30;
	st.shared.f32 	[%r32], %f9;
	add.s32 	%r42, %r42, %r5;
	setp.lt.s32 	%p3, %r42, %r2;
	@%p3 bra 	$L__BB1_3;
$L__BB1_4:
	bar.sync 	0;
	add.s32 	%r8, %r27, -1;
	mov.u32 	%r33, %ctaid.x;
	mov.u32 	%r9, %ntid.x;
	mad.lo.s32 	%r43, %r33, %r9, %r3;
	setp.ge.s32 	%p4, %r43, %r26;
	@%p4 bra 	$L__BB1_16;
	and.b32  	%r11, %r2, 3;
	and.b32  	%r12, %r2, 2147483644;
	neg.s32 	%r13, %r12;
	add.s64 	%rd3, %rd1, 8;
	cvta.to.global.u64 	%rd4, %rd12;
	mov.u32 	%r34, %nctaid.x;
	mul.lo.s32 	%r14, %r34, %r9;
	mul.lo.s32 	%r15, %r26, %r1;
	add.s32 	%r16, %r8, %r2;
$L__BB1_6:
	setp.lt.s32 	%p5, %r43, %r16;
	mov.f32 	%f35, 0f7FC00000;
	@%p5 bra 	$L__BB1_15;
	setp.lt.s32 	%p6, %r2, 1;
	sub.s32 	%r35, %r43, %r2;
	add.s32 	%r36, %r35, 1;
	cvt.s64.s32 	%rd5, %r36;
	mov.f32 	%f35, 0f00000000;
	@%p6 bra 	$L__BB1_15;
	setp.lt.u32 	%p7, %r2, 4;
	mov.f32 	%f35, 0f00000000;
	mov.b32 	%r46, 0;
	@%p7 bra 	$L__BB1_11;
	shl.b64 	%rd19, %rd5, 2;
	add.s64 	%rd25, %rd3, %rd19;
	mov.f32 	%f35, 0f00000000;
	mov.u32 	%r44, sh;
	mov.u32 	%r45, %r13;
$L__BB1_10:
	.pragma "nounroll";
	ld.global.nc.f32 	%f15, [%rd25+-8];
	ld.shared.v4.f32 	{%f16, %f17, %f18, %f19}, [%r44];
	fma.rn.f32 	%f20, %f15, %f16, %f35;
	ld.global.nc.f32 	%f21, [%rd25+-4];
	fma.rn.f32 	%f22, %f21, %f17, %f20;
	ld.global.nc.f32 	%f23, [%rd25];
	fma.rn.f32 	%f24, %f23, %f18, %f22;
	ld.global.nc.f32 	%f25, [%rd25+4];
	fma.rn.f32 	%f35, %f25, %f19, %f24;
	add.s32 	%r45, %r45, 4;
	add.s32 	%r44, %r44, 16;
	add.s64 	%rd25, %rd25, 16;
	setp.ne.s32 	%p8, %r45, 0;
	mov.u32 	%r46, %r12;
	@%p8 bra 	$L__BB1_10;
$L__BB1_11:
	setp.eq.s32 	%p9, %r11, 0;
	@%p9 bra 	$L__BB1_15;
	setp.eq.s32 	%p10, %r11, 1;
	cvt.u64.u32 	%rd20, %r46;
	add.s64 	%rd21, %rd20, %rd5;
	shl.b64 	%rd22, %rd21, 2;
	add.s64 	%rd9, %rd1, %rd22;
	ld.global.nc.f32 	%f26, [%rd9];
	shl.b32 	%r39, %r46, 2;
	mov.u32 	%r40, sh;
	add.s32 	%r23, %r40, %r39;
	ld.shared.f32 	%f27, [%r23];
	fma.rn.f32 	%f35, %f26, %f27, %f35;
	@%p10 bra 	$L__BB1_15;
	setp.eq.s32 	%p11, %r11, 2;
	ld.global.nc.f32 	%f28, [%rd9+4];
	ld.shared.f32 	%f29, [%r23+4];
	fma.rn.f32 	%f35, %f28, %f29, %f35;
	@%p11 bra 	$L__BB1_15;
	ld.global.nc.f32 	%f30, [%rd9+8];
	ld.shared.f32 	%f31, [%r23+8];
	fma.rn.f32 	%f35, %f30, %f31, %f35;
$L__BB1_15:
	add.s32 	%r41, %r43, %r15;
	mul.wide.s32 	%rd23, %r41, 4;
	add.s64 	%rd24, %rd4, %rd23;
	st.global.f32 	[%rd24], %f35;
	add.s32 	%r43, %r43, %r14;
	setp.lt.s32 	%p12, %r43, %r26;
	@%p12 bra 	$L__BB1_6;
$L__BB1_16:
	ret;

}
	// .globl	alma_batch_tiled_f32_tile128
.visible .entry alma_batch_tiled_f32_tile128(
	.param .u64 .ptr .align 1 alma_batch_tiled_f32_tile128_param_0,
	.param .u64 .ptr .align 1 alma_batch_tiled_f32_tile128_param_1,
	.param .u64 .ptr .align 1 alma_batch_tiled_f32_tile128_param_2,
	.param .u64 .ptr .align 1 alma_batch_tiled_f32_tile128_param_3,
	.param .u32 alma_batch_tiled_f32_tile128_param_4,
	.param .u32 alma_batch_tiled_f32_tile128_param_5,
	.param .u32 alma_batch_tiled_f32_tile128_param_6,
	.param .u32 alma_batch_tiled_f32_tile128_param_7,
	.param .u64 .ptr .align 1 alma_batch_tiled_f32_tile128_param_8
)
{
	.reg .pred 	%p<64>;
	.reg .b32 	%r<278>;
	.reg .b32 	%f<103>;
	.reg .b64 	%rd<97>;

	ld.param.u64 	%rd29, [alma_batch_tiled_f32_tile128_param_0];
	ld.param.u64 	%rd30, [alma_batch_tiled_f32_tile128_param_1];
	ld.param.u64 	%rd31, [alma_batch_tiled_f32_tile128_param_2];
	ld.param.u32 	%r141, [alma_batch_tiled_f32_tile128_param_4];
	ld.param.u32 	%r142, [alma_batch_tiled_f32_tile128_param_5];
	ld.param.u32 	%r143, [alma_batch_tiled_f32_tile128_param_6];
	ld.param.u32 	%r144, [alma_batch_tiled_f32_tile128_param_7];
	ld.param.u64 	%rd32, [alma_batch_tiled_f32_tile128_param_8];
	cvta.to.global.u64 	%rd1, %rd29;
	cvta.to.global.u64 	%rd2, %rd30;
	mov.u32 	%r145, %ntid.x;
	setp.ne.s32 	%p1, %r145, 128;
	@%p1 bra 	$L__BB2_68;
	mov.u32 	%r1, %ctaid.y;
	setp.ge.s32 	%p2, %r1, %r143;
	@%p2 bra 	$L__BB2_68;
	cvta.to.global.u64 	%rd33, %rd31;
	mul.wide.u32 	%rd34, %r1, 4;
	add.s64 	%rd35, %rd33, %rd34;
	ld.global.nc.u32 	%r2, [%rd35];
	mov.u32 	%r146, %ctaid.x;
	shl.b32 	%r3, %r146, 7;
	setp.ge.s32 	%p3, %r3, %r142;
	@%p3 bra 	$L__BB2_68;
	add.s32 	%r4, %r2, 127;
	shl.b32 	%r147, %r2, 2;
	add.s32 	%r148, %r147, 15;
	and.b32  	%r5, %r148, -16;
	mul.lo.s32 	%r6, %r141, %r1;
	shl.b32 	%r149, %r6, 2;
	cvt.u64.u32 	%rd36, %r149;
	add.s64 	%rd37, %rd30, %rd36;
	and.b64  	%rd38, %rd37, 15;
	setp.ne.s64 	%p4, %rd38, 0;
	@%p4 bra 	$L__BB2_14;
	shr.s32 	%r7, %r2, 2;
	mov.u32 	%r8, %tid.x;
	setp.ge.s32 	%p10, %r8, %r7;
	@%p10 bra 	$L__BB2_11;
	not.b32 	%r162, %r8;
	add.s32 	%r9, %r7, %r162;
	and.b32  	%r163, %r9, 384;
	setp.eq.s32 	%p11, %r163, 384;
	mov.u32 	%r242, %r8;
	@%p11 bra 	$L__BB2_8;
	shr.u32 	%r164, %r9, 7;
	add.s32 	%r165, %r164, 1;
	and.b32  	%r166, %r165, 3;
	mul.wide.u32 	%rd46, %r8, 16;
	mul.wide.s32 	%rd47, %r6, 4;
	add.s64 	%rd48, %rd46, %rd47;
	add.s64 	%rd89, %rd2, %rd48;
	shl.b32 	%r167, %r8, 4;
	mov.u32 	%r168, shraw;
	add.s32 	%r239, %r168, %r167;
	neg.s32 	%r238, %r166;
	shl.b32 	%r169, %r165, 7;
	and.b32  	%r170, %r169, 384;
	add.s32 	%r242, %r8, %r170;
$L__BB2_7:
	.pragma "nounroll";
	ld.global.v4.f32 	{%f23, %f24, %f25, %f26}, [%rd89];
	st.shared.v4.f32 	[%r239], {%f23, %f24, %f25, %f26};
	add.s64 	%rd89, %rd89, 2048;
	add.s32 	%r239, %r239, 2048;
	add.s32 	%r238, %r238, 1;
	setp.ne.s32 	%p12, %r238, 0;
	@%p12 bra 	$L__BB2_7;
$L__BB2_8:
	setp.lt.u32 	%p13, %r9, 384;
	@%p13 bra 	$L__BB2_11;
	shl.b32 	%r171, %r242, 4;
	mov.u32 	%r172, shraw;
	add.s32 	%r173, %r171, %r172;
	add.s32 	%r241, %r173, 4096;
	mul.wide.u32 	%rd49, %r242, 16;
	mul.wide.s32 	%rd50, %r6, 4;
	add.s64 	%rd51, %rd49, %rd50;
	add.s64 	%rd52, %rd51, %rd2;
	add.s64 	%rd90, %rd52, 4096;
$L__BB2_10:
	ld.global.v4.f32 	{%f27, %f28, %f29, %f30}, [%rd90+-4096];
	st.shared.v4.f32 	[%r241+-4096], {%f27, %f28, %f29, %f30};
	ld.global.v4.f32 	{%f31, %f32, %f33, %f34}, [%rd90+-2048];
	st.shared.v4.f32 	[%r241+-2048], {%f31, %f32, %f33, %f34};
	ld.global.v4.f32 	{%f35, %f36, %f37, %f38}, [%rd90];
	st.shared.v4.f32 	[%r241], {%f35, %f36, %f37, %f38};
	ld.global.v4.f32 	{%f39, %f40, %f41, %f42}, [%rd90+2048];
	st.shared.v4.f32 	[%r241+2048], {%f39, %f40, %f41, %f42};
	add.s32 	%r242, %r242, 512;
	add.s32 	%r241, %r241, 8192;
	add.s64 	%rd90, %rd90, 8192;
	setp.lt.s32 	%p14, %r242, %r7;
	@%p14 bra 	$L__BB2_10;
$L__BB2_11:
	setp.ne.s32 	%p15, %r8, 0;
	and.b32  	%r23, %r2, 3;
	setp.eq.s32 	%p16, %r23, 0;
	or.pred  	%p17, %p15, %p16;
	@%p17 bra 	$L__BB2_21;
	and.b32  	%r243, %r2, -4;
	neg.s32 	%r245, %r23;
	and.b32  	%r175, %r147, -16;
	mov.u32 	%r176, shraw;
	add.s32 	%r244, %r176, %r175;
	mul.wide.s32 	%rd53, %r6, 4;
	add.s64 	%rd9, %rd2, %rd53;
$L__BB2_13:
	mul.wide.s32 	%rd54, %r243, 4;
	add.s64 	%rd55, %rd9, %rd54;
	ld.global.f32 	%f43, [%rd55];
	st.shared.f32 	[%r244], %f43;
	add.s32 	%r245, %r245, 1;
	setp.eq.s32 	%p18, %r245, 0;
	add.s32 	%r244, %r244, 4;
	add.s32 	%r243, %r243, 1;
	@%p18 bra 	$L__BB2_21;
	bra.uni 	$L__BB2_13;
$L__BB2_14:
	mov.u32 	%r250, %tid.x;
	setp.ge.s32 	%p5, %r250, %r2;
	@%p5 bra 	$L__BB2_21;
	not.b32 	%r150, %r250;
	add.s32 	%r34, %r2, %r150;
	and.b32  	%r151, %r34, 384;
	setp.eq.s32 	%p6, %r151, 384;
	@%p6 bra 	$L__BB2_18;
	shr.u32 	%r152, %r34, 7;
	add.s32 	%r153, %r152, 1;
	and.b32  	%r154, %r153, 3;
	shl.b32 	%r155, %r250, 2;
	mov.u32 	%r156, shraw;
	add.s32 	%r247, %r156, %r155;
	mul.wide.s32 	%rd39, %r6, 4;
	mul.wide.u32 	%rd40, %r250, 4;
	add.s64 	%rd41, %rd39, %rd40;
	add.s64 	%rd91, %rd2, %rd41;
	neg.s32 	%r246, %r154;
	shl.b32 	%r157, %r153, 7;
	and.b32  	%r158, %r157, 384;
	add.s32 	%r250, %r250, %r158;
$L__BB2_17:
	.pragma "nounroll";
	ld.global.f32 	%f18, [%rd91];
	st.shared.f32 	[%r247], %f18;
	add.s32 	%r247, %r247, 512;
	add.s64 	%rd91, %rd91, 512;
	add.s32 	%r246, %r246, 1;
	setp.ne.s32 	%p7, %r246, 0;
	@%p7 bra 	$L__BB2_17;
$L__BB2_18:
	setp.lt.u32 	%p8, %r34, 384;
	@%p8 bra 	$L__BB2_21;
	mul.wide.s32 	%rd42, %r6, 4;
	mul.wide.u32 	%rd43, %r250, 4;
	add.s64 	%rd44, %rd42, %rd43;
	add.s64 	%rd45, %rd44, %rd2;
	add.s64 	%rd92, %rd45, 1024;
	shl.b32 	%r159, %r250, 2;
	mov.u32 	%r160, shraw;
	add.s32 	%r161, %r159, %r160;
	add.s32 	%r249, %r161, 1024;
$L__BB2_20:
	ld.global.f32 	%f19, [%rd92+-1024];
	st.shared.f32 	[%r249+-1024], %f19;
	ld.global.f32 	%f20, [%rd92+-512];
	st.shared.f32 	[%r249+-512], %f20;
	ld.global.f32 	%f21, [%rd92];
	st.shared.f32 	[%r249], %f21;
	ld.global.f32 	%f22, [%rd92+512];
	st.shared.f32 	[%r249+512], %f22;
	add.s32 	%r250, %r250, 512;
	add.s64 	%rd92, %rd92, 2048;
	add.s32 	%r249, %r249, 2048;
	setp.lt.s32 	%p9, %r250, %r2;
	@%p9 bra 	$L__BB2_20;
$L__BB2_21:
	bar.sync 	0;
	add.s32 	%r48, %r144, -1;
	sub.s32 	%r177, %r3, %r2;
	add.s32 	%r49, %r177, 1;
	setp.lt.s32 	%p19, %r49, 0;
	add.s32 	%r178, %r3, 128;
	setp.gt.s32 	%p20, %r178, %r142;
	or.pred  	%p21, %p19, %p20;
	@%p21 bra 	$L__BB2_40;
	shl.b32 	%r194, %r49, 2;
	cvt.u64.u32 	%rd66, %r194;
	add.s64 	%rd67, %rd29, %rd66;
	and.b64  	%rd68, %rd67, 15;
	setp.ne.s64 	%p42, %rd68, 0;
	@%p42 bra 	$L__BB2_33;
	shr.s32 	%r50, %r4, 2;
	mov.u32 	%r51, %tid.x;
	setp.ge.s32 	%p48, %r51, %r50;
	@%p48 bra 	$L__BB2_30;
	not.b32 	%r209, %r51;
	add.s32 	%r52, %r50, %r209;
	and.b32  	%r210, %r52, 384;
	setp.eq.s32 	%p49, %r210, 384;
	mov.u32 	%r255, %r51;
	@%p49 bra 	$L__BB2_27;
	shr.u32 	%r211, %r52, 7;
	add.s32 	%r212, %r211, 1;
	and.b32  	%r213, %r212, 3;
	mul.wide.u32 	%rd76, %r51, 16;
	mul.wide.u32 	%rd77, %r49, 4;
	add.s64 	%rd78, %rd76, %rd77;
	add.s64 	%rd93, %rd1, %rd78;
	shl.b32 	%r214, %r51, 4;
	add.s32 	%r215, %r214, %r5;
	mov.u32 	%r216, shraw;
	add.s32 	%r252, %r216, %r215;
	neg.s32 	%r251, %r213;
	shl.b32 	%r217, %r212, 7;
	and.b32  	%r218, %r217, 384;
	add.s32 	%r255, %r51, %r218;
$L__BB2_26:
	.pragma "nounroll";
	ld.global.v4.f32 	{%f54, %f55, %f56, %f57}, [%rd93];
	st.shared.v4.f32 	[%r252], {%f54, %f55, %f56, %f57};
	add.s64 	%rd93, %rd93, 2048;
	add.s32 	%r252, %r252, 2048;
	add.s32 	%r251, %r251, 1;
	setp.ne.s32 	%p50, %r251, 0;
	@%p50 bra 	$L__BB2_26;
$L__BB2_27:
	setp.lt.u32 	%p51, %r52, 384;
	@%p51 bra 	$L__BB2_30;
	shl.b32 	%r219, %r255, 4;
	add.s32 	%r220, %r219, %r5;
	mov.u32 	%r221, shraw;
	add.s32 	%r222, %r220, %r221;
	add.s32 	%r254, %r222, 4096;
	mul.wide.u32 	%rd79, %r255, 16;
	mul.wide.u32 	%rd80, %r49, 4;
	add.s64 	%rd81, %rd79, %rd80;
	add.s64 	%rd82, %rd81, %rd1;
	add.s64 	%rd94, %rd82, 4096;
$L__BB2_29:
	ld.global.v4.f32 	{%f58, %f59, %f60, %f61}, [%rd94+-4096];
	st.shared.v4.f32 	[%r254+-4096], {%f58, %f59, %f60, %f61};
	ld.global.v4.f32 	{%f62, %f63, %f64, %f65}, [%rd94+-2048];
	st.shared.v4.f32 	[%r254+-2048], {%f62, %f63, %f64, %f65};
	ld.global.v4.f32 	{%f66, %f67, %f68, %f69}, [%rd94];
	st.shared.v4.f32 	[%r254], {%f66, %f67, %f68, %f69};
	ld.global.v4.f32 	{%f70, %f71, %f72, %f73}, [%rd94+2048];
	st.shared.v4.f32 	[%r254+2048], {%f70, %f71, %f72, %f73};
	add.s32 	%r255, %r255, 512;
	add.s32 	%r254, %r254, 8192;
	add.s64 	%rd94, %rd94, 8192;
	setp.lt.s32 	%p52, %r255, %r50;
	@%p52 bra 	$L__BB2_29;
$L__BB2_30:
	setp.ne.s32 	%p53, %r51, 0;
	and.b32  	%r66, %r4, 3;
	setp.eq.s32 	%p54, %r66, 0;
	or.pred  	%p55, %p53, %p54;
	@%p55 bra 	$L__BB2_58;
	and.b32  	%r256, %r4, -4;
	neg.s32 	%r258, %r66;
	shl.b32 	%r223, %r4, 2;
	and.b32  	%r224, %r223, -16;
	add.s32 	%r225, %r224, %r5;
	mov.u32 	%r226, shraw;
	add.s32 	%r257, %r226, %r225;
	mul.wide.u32 	%rd83, %r49, 4;
	add.s64 	%rd22, %rd1, %rd83;
$L__BB2_32:
	mul.wide.s32 	%rd84, %r256, 4;
	add.s64 	%rd85, %rd22, %rd84;
	ld.global.f32 	%f74, [%rd85];
	st.shared.f32 	[%r257], %f74;
	add.s32 	%r258, %r258, 1;
	setp.eq.s32 	%p56, %r258, 0;
	add.s32 	%r257, %r257, 4;
	add.s32 	%r256, %r256, 1;
	@%p56 bra 	$L__BB2_58;
	bra.uni 	$L__BB2_32;
$L__BB2_33:
	mov.u32 	%r263, %tid.x;
	setp.ge.s32 	%p43, %r263, %r4;
	@%p43 bra 	$L__BB2_58;
	sub.s32 	%r195, %r2, %r263;
	add.s32 	%r77, %r195, 126;
	and.b32  	%r196, %r77, 384;
	setp.eq.s32 	%p44, %r196, 384;
	@%p44 bra 	$L__BB2_37;
	shr.u32 	%r197, %r77, 7;
	add.s32 	%r198, %r197, 1;
	and.b32  	%r199, %r198, 3;
	shl.b32 	%r200, %r263, 2;
	add.s32 	%r201, %r5, %r200;
	mov.u32 	%r202, shraw;
	add.s32 	%r260, %r202, %r201;
	mul.wide.u32 	%rd69, %r263, 4;
	mul.wide.u32 	%rd70, %r49, 4;
	add.s64 	%rd71, %rd69, %rd70;
	add.s64 	%rd95, %rd1, %rd71;
	neg.s32 	%r259, %r199;
	shl.b32 	%r203, %r198, 7;
	and.b32  	%r204, %r203, 384;
	add.s32 	%r263, %r263, %r204;
$L__BB2_36:
	.pragma "nounroll";
	ld.global.f32 	%f49, [%rd95];
	st.shared.f32 	[%r260], %f49;
	add.s32 	%r260, %r260, 512;
	add.s64 	%rd95, %rd95, 512;
	add.s32 	%r259, %r259, 1;
	setp.ne.s32 	%p45, %r259, 0;
	@%p45 bra 	$L__BB2_36;
$L__BB2_37:
	setp.lt.u32 	%p46, %r77, 384;
	@%p46 bra 	$L__BB2_58;
	mul.wide.u32 	%rd72, %r263, 4;
	mul.wide.u32 	%rd73, %r49, 4;
	add.s64 	%rd74, %rd72, %rd73;
	add.s64 	%rd75, %rd74, %rd1;
	add.s64 	%rd96, %rd75, 1024;
	shl.b32 	%r205, %r263, 2;
	add.s32 	%r206, %r5, %r205;
	mov.u32 	%r207, shraw;
	add.s32 	%r208, %r206, %r207;
	add.s32 	%r262, %r208, 1024;
$L__BB2_39:
	ld.global.f32 	%f50, [%rd96+-1024];
	st.shared.f32 	[%r262+-1024], %f50;
	ld.global.f32 	%f51, [%rd96+-512];
	st.shared.f32 	[%r262+-512], %f51;
	ld.global.f32 	%f52, [%rd96];
	st.shared.f32 	[%r262], %f52;
	ld.global.f32 	%f53, [%rd96+512];
	st.shared.f32 	[%r262+512], %f53;
	add.s32 	%r263, %r263, 512;
	add.s64 	%rd96, %rd96, 2048;
	add.s32 	%r262, %r262, 2048;
	setp.lt.s32 	%p47, %r263, %r4;
	@%p47 bra 	$L__BB2_39;
	bra.uni 	$L__BB2_58;
$L__BB2_40:
	mov.u32 	%r268, %tid.x;
	setp.ge.s32 	%p22, %r268, %r4;
	@%p22 bra 	$L__BB2_58;
	sub.s32 	%r179, %r2, %r268;
	add.s32 	%r92, %r179, 126;
	and.b32  	%r180, %r92, 384;
	setp.eq.s32 	%p23, %r180, 384;
	@%p23 bra 	$L__BB2_47;
	add.s32 	%r267, %r268, 1;
	shl.b32 	%r181, %r268, 2;
	add.s32 	%r182, %r5, %r181;
	mov.u32 	%r183, shraw;
	add.s32 	%r266, %r183, %r182;
	add.s32 	%r184, %r268, %r3;
	sub.s32 	%r265, %r184, %r2;
	shr.u32 	%r185, %r92, 7;
	add.s32 	%r186, %r185, 1;
	and.b32  	%r187, %r186, 3;
	neg.s32 	%r264, %r187;
$L__BB2_43:
	.pragma "nounroll";
	add.s32 	%r101, %r265, 1;
	setp.lt.s32 	%p24, %r101, 0;
	setp.ge.s32 	%p25, %r101, %r142;
	mov.f32 	%f93, 0f00000000;
	or.pred  	%p26, %p24, %p25;
	@%p26 bra 	$L__BB2_45;
	mul.wide.u32 	%rd56, %r101, 4;
	add.s64 	%rd57, %rd1, %rd56;
	ld.global.f32 	%f93, [%rd57];
$L__BB2_45:
	st.shared.f32 	[%r266], %f93;
	add.s32 	%r267, %r267, 128;
	add.s32 	%r266, %r266, 512;
	add.s32 	%r265, %r265, 128;
	add.s32 	%r264, %r264, 1;
	setp.ne.s32 	%p27, %r264, 0;
	@%p27 bra 	$L__BB2_43;
	add.s32 	%r268, %r267, -1;
$L__BB2_47:
	setp.lt.u32 	%p28, %r92, 384;
	@%p28 bra 	$L__BB2_58;
	add.s32 	%r271, %r268, 257;
	add.s32 	%r188, %r268, %r3;
	sub.s32 	%r270, %r188, %r2;
	shl.b32 	%r189, %r268, 2;
	add.s32 	%r190, %r5, %r189;
	mov.u32 	%r191, shraw;
	add.s32 	%r192, %r190, %r191;
	add.s32 	%r269, %r192, 1024;
$L__BB2_49:
	add.s32 	%r114, %r270, 1;
	setp.lt.s32 	%p29, %r114, 0;
	setp.ge.s32 	%p30, %r114, %r142;
	mov.f32 	%f94, 0f00000000;
	or.pred  	%p31, %p29, %p30;
	@%p31 bra 	$L__BB2_51;
	mul.wide.u32 	%rd58, %r114, 4;
	add.s64 	%rd59, %rd1, %rd58;
	ld.global.f32 	%f94, [%rd59];
$L__BB2_51:
	st.shared.f32 	[%r269+-1024], %f94;
	add.s32 	%r115, %r270, 129;
	setp.lt.s32 	%p32, %r115, 0;
	setp.ge.s32 	%p33, %r115, %r142;
	mov.f32 	%f95, 0f00000000;
	or.pred  	%p34, %p32, %p33;
	@%p34 bra 	$L__BB2_53;
	mul.wide.u32 	%rd60, %r115, 4;
	add.s64 	%rd61, %rd1, %rd60;
	ld.global.f32 	%f95, [%rd61];
$L__BB2_53:
	st.shared.f32 	[%r269+-512], %f95;
	add.s32 	%r116, %r270, 257;
	setp.lt.s32 	%p35, %r116, 0;
	setp.ge.s32 	%p36, %r116, %r142;
	mov.f32 	%f96, 0f00000000;
	or.pred  	%p37, %p35, %p36;
	@%p37 bra 	$L__BB2_55;
	mul.wide.u32 	%rd62, %r116, 4;
	add.s64 	%rd63, %rd1, %rd62;
	ld.global.f32 	%f96, [%rd63];
$L__BB2_55:
	st.shared.f32 	[%r269], %f96;
	add.s32 	%r117, %r270, 385;
	setp.lt.s32 	%p38, %r117, 0;
	setp.ge.s32 	%p39, %r117, %r142;
	mov.f32 	%f97, 0f00000000;
	or.pred  	%p40, %p38, %p39;
	@%p40 bra 	$L__BB2_57;
	mul.wide.u32 	%rd64, %r117, 4;
	add.s64 	%rd65, %rd1, %rd64;
	ld.global.f32 	%f97, [%rd65];
$L__BB2_57:
	st.shared.f32 	[%r269+512], %f97;
	add.s32 	%r118, %r271, 512;
	add.s32 	%r193, %r271, 255;
	add.s32 	%r270, %r270, 512;
	add.s32 	%r269, %r269, 2048;
	setp.lt.s32 	%p41, %r193, %r4;
	mov.u32 	%r271, %r118;
	@%p41 bra 	$L__BB2_49;
$L__BB2_58:
	bar.sync 	0;
	mov.u32 	%r121, %tid.x;
	add.s32 	%r122, %r3, %r121;
	setp.ge.s32 	%p57, %r122, %r142;
	@%p57 bra 	$L__BB2_68;
	add.s32 	%r227, %r48, %r2;
	setp.lt.s32 	%p58, %r122, %r227;
	mov.f32 	%f102, 0f7FC00000;
	@%p58 bra 	$L__BB2_67;
	setp.lt.s32 	%p59, %r2, 1;
	mov.f32 	%f102, 0f00000000;
	@%p59 bra 	$L__BB2_67;
	and.b32  	%r123, %r2, 3;
	setp.lt.u32 	%p60, %r2, 4;
	mov.f32 	%f102, 0f00000000;
	mov.b32 	%r274, 0;
	@%p60 bra 	$L__BB2_64;
	and.b32  	%r274, %r2, 2147483644;
	neg.s32 	%r273, %r274;
	shl.b32 	%r230, %r121, 2;
	add.s32 	%r126, %r5, %r230;
	mov.f32 	%f102, 0f00000000;
	mov.u32 	%r272, shraw;
$L__BB2_63:
	.pragma "nounroll";
	add.s32 	%r231, %r272, %r126;
	ld.shared.f32 	%f80, [%r231];
	ld.shared.v4.f32 	{%f81, %f82, %f83, %f84}, [%r272];
	fma.rn.f32 	%f85, %f80, %f81, %f102;
	ld.shared.f32 	%f86, [%r231+4];
	fma.rn.f32 	%f87, %f86, %f82, %f85;
	ld.shared.f32 	%f88, [%r231+8];
	fma.rn.f32 	%f89, %f88, %f83, %f87;
	ld.shared.f32 	%f90, [%r231+12];
	fma.rn.f32 	%f102, %f90, %f84, %f89;
	add.s32 	%r273, %r273, 4;
	add.s32 	%r272, %r272, 16;
	setp.ne.s32 	%p61, %r273, 0;
	@%p61 bra 	$L__BB2_63;
$L__BB2_64:
	setp.eq.s32 	%p62, %r123, 0;
	@%p62 bra 	$L__BB2_67;
	shl.b32 	%r232, %r274, 2;
	mov.u32 	%r233, shraw;
	add.s32 	%r277, %r233, %r232;
	add.s32 	%r234, %r121, %r274;
	shl.b32 	%r235, %r234, 2;
	add.s32 	%r236, %r5, %r235;
	add.s32 	%r276, %r233, %r236;
	neg.s32 	%r275, %r123;
$L__BB2_66:
	.pragma "nounroll";
	ld.shared.f32 	%f91, [%r276];
	ld.shared.f32 	%f92, [%r277];
	fma.rn.f32 	%f102, %f91, %f92, %f102;
	add.s32 	%r277, %r277, 4;
	add.s32 	%r276, %r276, 4;
	add.s32 	%r275, %r275, 1;
	setp.ne.s32 	%p63, %r275, 0;
	@%p63 bra 	$L__BB2_66;
$L__BB2_67:
	mad.lo.s32 	%r237, %r142, %r1, %r122;
	cvta.to.global.u64 	%rd86, %rd32;
	mul.wide.s32 	%rd87, %r237, 4;
	add.s64 	%rd88, %rd86, %rd87;
	st.global.f32 	[%rd88], %f102;
$L__BB2_68:
	ret;

}
	// .globl	alma_batch_tiled_f32_tile256
.visible .entry alma_batch_tiled_f32_tile256(
	.param .u64 .ptr .align 1 alma_batch_tiled_f32_tile256_param_0,
	.param .u64 .ptr .align 1 alma_batch_tiled_f32_tile256_param_1,
	.param .u64 .ptr .align 1 alma_batch_tiled_f32_tile256_param_2,
	.param .u64 .ptr .align 1 alma_batch_tiled_f32_tile256_param_3,
	.param .u32 alma_batch_tiled_f32_tile256_param_4,
	.param .u32 alma_batch_tiled_f32_tile256_param_5,
	.param .u32 alma_batch_tiled_f32_tile256_param_6,
	.param .u32 alma_batch_tiled_f32_tile256_param_7,
	.param .u64 .ptr .align 1 alma_batch_tiled_f32_tile256_param_8
)
{
	.reg .pred 	%p<64>;
	.reg .b32 	%r<278>;
	.reg .b32 	%f<103>;
	.reg .b64 	%rd<97>;

	ld.param.u64 	%rd29, [alma_batch_tiled_f32_tile256_param_0];
	ld.param.u64 	%rd30, [alma_batch_tiled_f32_tile256_param_1];
	ld.param.u64 	%rd31, [alma_batch_tiled_f32_tile256_param_2];
	ld.param.u32 	%r141, [alma_batch_tiled_f32_tile256_param_4];
	ld.param.u32 	%r142, [alma_batch_tiled_f32_tile256_param_5];
	ld.param.u32 	%r143, [alma_batch_tiled_f32_tile256_param_6];
	ld.param.u32 	%r144, [alma_batch_tiled_f32_tile256_param_7];
	ld.param.u64 	%rd32, [alma_batch_tiled_f32_tile256_param_8];
	cvta.to.global.u64 	%rd1, %rd29;
	cvta.to.global.u64 	%rd2, %rd30;
	mov.u32 	%r145, %ntid.x;
	setp.ne.s32 	%p1, %r145, 256;
	@%p1 bra 	$L__BB3_68;
	mov.u32 	%r1, %ctaid.y;
	setp.ge.s32 	%p2, %r1, %r143;
	@%p2 bra 	$L__BB3_68;
	cvta.to.global.u64 	%rd33, %rd31;
	mul.wide.u32 	%rd34, %r1, 4;
	add.s64 	%rd35, %rd33, %rd34;
	ld.global.nc.u32 	%r2, [%rd35];
	mov.u32 	%r146, %ctaid.x;
	shl.b32 	%r3, %r146, 8;
	setp.ge.s32 	%p3, %r3, %r142;
	@%p3 bra 	$L__BB3_68;
	add.s32 	%r4, %r2, 255;
	shl.b32 	%r147, %r2, 2;
	add.s32 	%r148, %r147, 15;
	and.b32  	%r5, %r148, -16;
	mul.lo.s32 	%r6, %r141, %r1;
	shl.b32 	%r149, %r6, 2;
	cvt.u64.u32 	%rd36, %r149;
	add.s64 	%rd37, %rd30, %rd36;
	and.b64  	%rd38, %rd37, 15;
	setp.ne.s64 	%p4, %rd38, 0;
	@%p4 bra 	$L__BB3_14;
	shr.s32 	%r7, %r2, 2;
	mov.u32 	%r8, %tid.x;
	setp.ge.s32 	%p10, %r8, %r7;
	@%p10 bra 	$L__BB3_11;
	not.b32 	%r162, %r8;
	add.s32 	%r9, %r7, %r162;
	and.b32  	%r163, %r9, 768;
	setp.eq.s32 	%p11, %r163, 768;
	mov.u32 	%r242, %r8;
	@%p11 bra 	$L__BB3_8;
	shr.u32 	%r164, %r9, 8;
	add.s32 	%r165, %r164, 1;
	and.b32  	%r166, %r165, 3;
	mul.wide.u32 	%rd46, %r8, 16;
	mul.wide.s32 	%rd47, %r6, 4;
	add.s64 	%rd48, %rd46, %rd47;
	add.s64 	%rd89, %rd2, %rd48;
	shl.b32 	%r167, %r8, 4;
	mov.u32 	%r168, shraw;
	add.s32 	%r239, %r168, %r167;
	neg.s32 	%r238, %r166;
	shl.b32 	%r169, %r165, 8;
	and.b32  	%r170, %r169, 768;
	add.s32 	%r242, %r8, %r170;
$L__BB3_7:
	.pragma "nounroll";
	ld.global.v4.f32 	{%f23, %f24, %f25, %f26}, [%rd89];
	st.shared.v4.f32 	[%r239], {%f23, %f24, %f25, %f26};
	add.s64 	%rd89, %rd89, 4096;
	add.s32 	%r239, %r239, 4096;
	add.s32 	%r238, %r238, 1;
	setp.ne.s32 	%p12, %r238, 0;
	@%p12 bra 	$L__BB3_7;
$L__BB3_8:
	setp.lt.u32 	%p13, %r9, 768;
	@%p13 bra 	$L__BB3_11;
	shl.b32 	%r171, %r242, 4;
	mov.u32 	%r172, shraw;
	add.s32 	%r173, %r171, %r172;
	add.s32 	%r241, %r173, 8192;
	mul.wide.u32 	%rd49, %r242, 16;
	mul.wide.s32 	%rd50, %r6, 4;
	add.s64 	%rd51, %rd49, %rd50;
	add.s64 	%rd52, %rd51, %rd2;
	add.s64 	%rd90, %rd52, 8192;
$L__BB3_10:
	ld.global.v4.f32 	{%f27, %f28, %f29, %f30}, [%rd90+-8192];
	st.shared.v4.f32 	[%r241+-8192], {%f27, %f28, %f29, %f30};
	ld.global.v4.f32 	{%f31, %f32, %f33, %f34}, [%rd90+-4096];
	st.shared.v4.f32 	[%r241+-4096], {%f31, %f32, %f33, %f34};
	ld.global.v4.f32 	{%f35, %f36, %f37, %f38}, [%rd90];
	st.shared.v4.f32 	[%r241], {%f35, %f36, %f37, %f38};
	ld.global.v4.f32 	{%f39, %f40, %f41, %f42}, [%rd90+4096];
	st.shared.v4.f32 	[%r241+4096], {%f39, %f40, %f41, %f42};
	add.s32 	%r242, %r242, 1024;
	add.s32 	%r241, %r241, 16384;
	add.s64 	%rd90, %rd90, 16384;
	setp.lt.s32 	%p14, %r242, %r7;
	@%p14 bra 	$L__BB3_10;
$L__BB3_11:
	setp.ne.s32 	%p15, %r8, 0;
	and.b32  	%r23, %r2, 3;
	setp.eq.s32 	%p16, %r23, 0;
	or.pred  	%p17, %p15, %p16;
	@%p17 bra 	$L__BB3_21;
	and.b32  	%r243, %r2, -4;
	neg.s32 	%r245, %r23;
	and.b32  	%r175, %r147, -16;
	mov.u32 	%r176, shraw;
	add.s32 	%r244, %r176, %r175;
	mul.wide.s32 	%rd53, %r6, 4;
	add.s64 	%rd9, %rd2, %rd53;
$L__BB3_13:
	mul.wide.s32 	%rd54, %r243, 4;
	add.s64 	%rd55, %rd9, %rd54;
	ld.global.f32 	%f43, [%rd55];
	st.shared.f32 	[%r244], %f43;
	add.s32 	%r245, %r245, 1;
	setp.eq.s32 	%p18, %r245, 0;
	add.s32 	%r244, %r244, 4;
	add.s32 	%r243, %r243, 1;
	@%p18 bra 	$L__BB3_21;
	bra.uni 	$L__BB3_13;
$L__BB3_14:
	mov.u32 	%r250, %tid.x;
	setp.ge.s32 	%p5, %r250, %r2;
	@%p5 bra 	$L__BB3_21;
	not.b32 	%r150, %r250;
	add.s32 	%r34, %r2, %r150;
	and.b32  	%r151, %r34, 768;
	setp.eq.s32 	%p6, %r151, 768;
	@%p6 bra 	$L__BB3_18;
	shr.u32 	%r152, %r34, 8;
	add.s32 	%r153, %r152, 1;
	and.b32  	%r154, %r153, 3;
	shl.b32 	%r155, %r250, 2;
	mov.u32 	%r156, shraw;
	add.s32 	%r247, %r156, %r155;
	mul.wide.s32 	%rd39, %r6, 4;
	mul.wide.u32 	%rd40, %r250, 4;
	add.s64 	%rd41, %rd39, %rd40;
	add.s64 	%rd91, %rd2, %rd41;
	neg.s32 	%r246, %r154;
	shl.b32 	%r157, %r153, 8;
	and.b32  	%r158, %r157, 768;
	add.s32 	%r250, %r250, %r158;
$L__BB3_17:
	.pragma "nounroll";
	ld.global.f32 	%f18, [%rd91];
	st.shared.f32 	[%r247], %f18;
	add.s32 	%r247, %r247, 1024;
	add.s64 	%rd91, %rd91, 1024;
	add.s32 	%r246, %r246, 1;
	setp.ne.s32 	%p7, %r246, 0;
	@%p7 bra 	$L__BB3_17;
$L__BB3_18:
	setp.lt.u32 	%p8, %r34, 768;
	@%p8 bra 	$L__BB3_21;
	mul.wide.s32 	%rd42, %r6, 4;
	mul.wide.u32 	%rd43, %r250, 4;
	add.s64 	%rd44, %rd42, %rd43;
	add.s64 	%rd45, %rd44, %rd2;
	add.s64 	%rd92, %rd45, 2048;
	shl.b32 	%r159, %r250, 2;
	mov.u32 	%r160, shraw;
	add.s32 	%r161, %r159, %r160;
	add.s32 	%r249, %r161, 2048;
$L__BB3_20:
	ld.global.f32 	%f19, [%rd92+-2048];
	st.shared.f32 	[%r249+-2048], %f19;
	ld.global.f32 	%f20, [%rd92+-1024];
	st.shared.f32 	[%r249+-1024], %f20;
	ld.global.f32 	%f21, [%rd92];
	st.shared.f32 	[%r249], %f21;
	ld.global.f32 	%f22, [%rd92+1024];
	st.shared.f32 	[%r249+1024], %f22;
	add.s32 	%r250, %r250, 1024;
	add.s64 	%rd92, %rd92, 4096;
	add.s32 	%r249, %r249, 4096;
	setp.lt.s32 	%p9, %r250, %r2;
	@%p9 bra 	$L__BB3_20;
$L__BB3_21:
	bar.sync 	0;
	add.s32 	%r48, %r144, -1;
	sub.s32 	%r177, %r3, %r2;
	add.s32 	%r49, %r177, 1;
	setp.lt.s32 	%p19, %r49, 0;
	add.s32 	%r178, %r3, 256;
	setp.gt.s32 	%p20, %r178, %r142;
	or.pred  	%p21, %p19, %p20;
	@%p21 bra 	$L__BB3_40;
	shl.b32 	%r194, %r49, 2;
	cvt.u64.u32 	%rd66, %r194;
	add.s64 	%rd67, %rd29, %rd66;
	and.b64  	%rd68, %rd67, 15;
	setp.ne.s64 	%p42, %rd68, 0;
	@%p42 bra 	$L__BB3_33;
	shr.s32 	%r50, %r4, 2;
	mov.u32 	%r51, %tid.x;
	setp.ge.s32 	%p48, %r51, %r50;
	@%p48 bra 	$L__BB3_30;
	not.b32 	%r209, %r51;
	add.s32 	%r52, %r50, %r209;
	and.b32  	%r210, %r52, 768;
	setp.eq.s32 	%p49, %r210, 768;
	mov.u32 	%r255, %r51;
	@%p49 bra 	$L__BB3_27;
	shr.u32 	%r211, %r52, 8;
	add.s32 	%r212, %r211, 1;
	and.b32  	%r213, %r212, 3;
	mul.wide.u32 	%rd76, %r51, 16;
	mul.wide.u32 	%rd77, %r49, 4;
	add.s64 	%rd78, %rd76, %rd77;
	add.s64 	%rd93, %rd1, %rd78;
	shl.b32 	%r214, %r51, 4;
	add.s32 	%r215, %r214, %r5;
	mov.u32 	%r216, shraw;
	add.s32 	%r252, %r216, %r215;
	neg.s32 	%r251, %r213;
	shl.b32 	%r217, %r212, 8;
	and.b32  	%r218, %r217, 768;
	add.s32 	%r255, %r51, %r218;
$L__BB3_26:
	.pragma "nounroll";
	ld.global.v4.f32 	{%f54, %f55, %f56, %f57}, [%rd93];
	st.shared.v4.f32 	[%r252], {%f54, %f55, %f56, %f57};
	add.s64 	%rd93, %rd93, 4096;
	add.s32 	%r252, %r252, 4096;
	add.s32 	%r251, %r251, 1;
	setp.ne.s32 	%p50, %r251, 0;
	@%p50 bra 	$L__BB3_26;
$L__BB3_27:
	setp.lt.u32 	%p51, %r52, 768;
	@%p51 bra 	$L__BB3_30;
	shl.b32 	%r219, %r255, 4;
	add.s32 	%r220, %r219, %r5;
	mov.u32 	%r221, shraw;
	add.s32 	%r222, %r220, %r221;
	add.s32 	%r254, %r222, 8192;
	mul.wide.u32 	%rd79, %r255, 16;
	mul.wide.u32 	%rd80, %r49, 4;
	add.s64 	%rd81, %rd79, %rd80;
	add.s64 	%rd82, %rd81, %rd1;
	add.s64 	%rd94, %rd82, 8192;
$L__BB3_29:
	ld.global.v4.f32 	{%f58, %f59, %f60, %f61}, [%rd94+-8192];
	st.shared.v4.f32 	[%r254+-8192], {%f58, %f59, %f60, %f61};
	ld.global.v4.f32 	{%f62, %f63, %f64, %f65}, [%rd94+-4096];
	st.shared.v4.f32 	[%r254+-4096], {%f62, %f63, %f64, %f65};
	ld.global.v4.f32 	{%f66, %f67, %f68, %f69}, [%rd94];
	st.shared.v4.f32 	[%r254], {%f66, %f67, %f68, %f69};
	ld.global.v4.f32 	{%f70, %f71, %f72, %f73}, [%rd94+4096];
	st.shared.v4.f32 	[%r254+4096], {%f70, %f71, %f72, %f73};
	add.s32 	%r255, %r255, 1024;
	add.s32 	%r254, %r254, 16384;
	add.s64 	%rd94, %rd94, 16384;
	setp.lt.s32 	%p52, %r255, %r50;
	@%p52 bra 	$L__BB3_29;
$L__BB3_30:
	setp.ne.s32 	%p53, %r51, 0;
	and.b32  	%r66, %r4, 3;
	setp.eq.s32 	%p54, %r66, 0;
	or.pred  	%p55, %p53, %p54;
	@%p55 bra 	$L__BB3_58;
	and.b32  	%r256, %r4, -4;
	neg.s32 	%r258, %r66;
	shl.b32 	%r223, %r4, 2;
	and.b32  	%r224, %r223, -16;
	add.s32 	%r225, %r224, %r5;
	mov.u32 	%r226, shraw;
	add.s32 	%r257, %r226, %r225;
	mul.wide.u32 	%rd83, %r49, 4;
	add.s64 	%rd22, %rd1, %rd83;
$L__BB3_32:
	mul.wide.s32 	%rd84, %r256, 4;
	add.s64 	%rd85, %rd22, %rd84;
	ld.global.f32 	%f74, [%rd85];
	st.shared.f32 	[%r257], %f74;
	add.s32 	%r258, %r258, 1;
	setp.eq.s32 	%p56, %r258, 0;
	add.s32 	%r257, %r257, 4;
	add.s32 	%r256, %r256, 1;
	@%p56 bra 	$L__BB3_58;
	bra.uni 	$L__BB3_32;
$L__BB3_33:
	mov.u32 	%r263, %tid.x;
	setp.ge.s32 	%p43, %r263, %r4;
	@%p43 bra 	$L__BB3_58;
	sub.s32 	%r195, %r2, %r263;
	add.s32 	%r77, %r195, 254;
	and.b32  	%r196, %r77, 768;
	setp.eq.s32 	%p44, %r196, 768;
	@%p44 bra 	$L__BB3_37;
	shr.u32 	%r197, %r77, 8;
	add.s32 	%r198, %r197, 1;
	and.b32  	%r199, %r198, 3;
	shl.b32 	%r200, %r263, 2;
	add.s32 	%r201, %r5, %r200;
	mov.u32 	%r202, shraw;
	add.s32 	%r260, %r202, %r201;
	mul.wide.u32 	%rd69, %r263, 4;
	mul.wide.u32 	%rd70, %r49, 4;
	add.s64 	%rd71, %rd69, %rd70;
	add.s64 	%rd95, %rd1, %rd71;
	neg.s32 	%r259, %r199;
	shl.b32 	%r203, %r198, 8;
	and.b32  	%r204, %r203, 768;
	add.s32 	%r263, %r263, %r204;
$L__BB3_36:
	.pragma "nounroll";
	ld.global.f32 	%f49, [%rd95];
	st.shared.f32 	[%r260], %f49;
	add.s32 	%r260, %r260, 1024;
	add.s64 	%rd95, %rd95, 1024;
	add.s32 	%r259, %r259, 1;
	setp.ne.s32 	%p45, %r259, 0;
	@%p45 bra 	$L__BB3_36;
$L__BB3_37:
	setp.lt.u32 	%p46, %r77, 768;
	@%p46 bra 	$L__BB3_58;
	mul.wide.u32 	%rd72, %r263, 4;
	mul.wide.u32 	%rd73, %r49, 4;
	add.s64 	%rd74, %rd72, %rd73;
	add.s64 	%rd75, %rd74, %rd1;
	add.s64 	%rd96, %rd75, 2048;
	shl.b32 	%r205, %r263, 2;
	add.s32 	%r206, %r5, %r205;
	mov.u32 	%r207, shraw;
	add.s32 	%r208, %r206, %r207;
	add.s32 	%r262, %r208, 2048;
$L__BB3_39:
	ld.global.f32 	%f50, [%rd96+-2048];
	st.shared.f32 	[%r262+-2048], %f50;
	ld.global.f32 	%f51, [%rd96+-1024];
	st.shared.f32 	[%r262+-1024], %f51;
	ld.global.f32 	%f52, [%rd96];
	st.shared.f32 	[%r262], %f52;
	ld.global.f32 	%f53, [%rd96+1024];
	st.shared.f32 	[%r262+1024], %f53;
	add.s32 	%r263, %r263, 1024;
	add.s64 	%rd96, %rd96, 4096;
	add.s32 	%r262, %r262, 4096;
	setp.lt.s32 	%p47, %r263, %r4;
	@%p47 bra 	$L__BB3_39;
	bra.uni 	$L__BB3_58;
$L__BB3_40:
	mov.u32 	%r268, %tid.x;
	setp.ge.s32 	%p22, %r268, %r4;
	@%p22 bra 	$L__BB3_58;
	sub.s32 	%r179, %r2, %r268;
	add.s32 	%r92, %r179, 254;
	and.b32  	%r180, %r92, 768;
	setp.eq.s32 	%p23, %r180, 768;
	@%p23 bra 	$L__BB3_47;
	add.s32 	%r267, %r268, 1;
	shl.b32 	%r181, %r268, 2;
	add.s32 	%r182, %r5, %r181;
	mov.u32 	%r183, shraw;
	add.s32 	%r266, %r183, %r182;
	add.s32 	%r184, %r268, %r3;
	sub.s32 	%r265, %r184, %r2;
	shr.u32 	%r185, %r92, 8;
	add.s32 	%r186, %r185, 1;
	and.b32  	%r187, %r186, 3;
	neg.s32 	%r264, %r187;
$L__BB3_43:
	.pragma "nounroll";
	add.s32 	%r101, %r265, 1;
	setp.lt.s32 	%p24, %r101, 0;
	setp.ge.s32 	%p25, %r101, %r142;
	mov.f32 	%f93, 0f00000000;
	or.pred  	%p26, %p24, %p25;
	@%p26 bra 	$L__BB3_45;
	mul.wide.u32 	%rd56, %r101, 4;
	add.s64 	%rd57, %rd1, %rd56;
	ld.global.f32 	%f93, [%rd57];
$L__BB3_45:
	st.shared.f32 	[%r266], %f93;
	add.s32 	%r267, %r267, 256;
	add.s32 	%r266, %r266, 1024;
	add.s32 	%r265, %r265, 256;
	add.s32 	%r264, %r264, 1;
	setp.ne.s32 	%p27, %r264, 0;
	@%p27 bra 	$L__BB3_43;
	add.s32 	%r268, %r267, -1;
$L__BB3_47:
	setp.lt.u32 	%p28, %r92, 768;
	@%p28 bra 	$L__BB3_58;
	add.s32 	%r271, %r268, 513;
	add.s32 	%r188, %r268, %r3;
	sub.s32 	%r270, %r188, %r2;
	shl.b32 	%r189, %r268, 2;
	add.s32 	%r190, %r5, %r189;
	mov.u32 	%r191, shraw;
	add.s32 	%r192, %r190, %r191;
	add.s32 	%r269, %r192, 2048;
$L__BB3_49:
	add.s32 	%r114, %r270, 1;
	setp.lt.s32 	%p29, %r114, 0;
	setp.ge.s32 	%p30, %r114, %r142;
	mov.f32 	%f94, 0f00000000;
	or.pred  	%p31, %p29, %p30;
	@%p31 bra 	$L__BB3_51;
	mul.wide.u32 	%rd58, %r114, 4;
	add.s64 	%rd59, %rd1, %rd58;
	ld.global.f32 	%f94, [%rd59];
$L__BB3_51:
	st.shared.f32 	[%r269+-2048], %f94;
	add.s32 	%r115, %r270, 257;
	setp.lt.s32 	%p32, %r115, 0;
	setp.ge.s32 	%p33, %r115, %r142;
	mov.f32 	%f95, 0f00000000;
	or.pred  	%p34, %p32, %p33;
	@%p34 bra 	$L__BB3_53;
	mul.wide.u32 	%rd60, %r115, 4;
	add.s64 	%rd61, %rd1, %rd60;
	ld.global.f32 	%f95, [%rd61];
$L__BB3_53:
	st.shared.f32 	[%r269+-1024], %f95;
	add.s32 	%r116, %r270, 513;
	setp.lt.s32 	%p35, %r116, 0;
	setp.ge.s32 	%p36, %r116, %r142;
	mov.f32 	%f96, 0f00000000;
	or.pred  	%p37, %p35, %p36;
	@%p37 bra 	$L__BB3_55;
	mul.wide.u32 	%rd62, %r116, 4;
	add.s64 	%rd63, %rd1, %rd62;
	ld.global.f32 	%f96, [%rd63];
$L__BB3_55:
	st.shared.f32 	[%r269], %f96;
	add.s32 	%r117, %r270, 769;
	setp.lt.s32 	%p38, %r117, 0;
	setp.ge.s32 	%p39, %r117, %r142;
	mov.f32 	%f97, 0f00000000;
	or.pred  	%p40, %p38, %p39;
	@%p40 bra 	$L__BB3_57;
	mul.wide.u32 	%rd64, %r117, 4;
	add.s64 	%rd65, %rd1, %rd64;
	ld.global.f32 	%f97, [%rd65];
$L__BB3_57:
	st.shared.f32 	[%r269+1024], %f97;
	add.s32 	%r118, %r271, 1024;
	add.s32 	%r193, %r271, 511;
	add.s32 	%r270, %r270, 1024;
	add.s32 	%r269, %r269, 4096;
	setp.lt.s32 	%p41, %r193, %r4;
	mov.u32 	%r271, %r118;
	@%p41 bra 	$L__BB3_49;
$L__BB3_58:
	bar.sync 	0;
	mov.u32 	%r121, %tid.x;
	add.s32 	%r122, %r3, %r121;
	setp.ge.s32 	%p57, %r122, %r142;
	@%p57 bra 	$L__BB3_68;
	add.s32 	%r227, %r48, %r2;
	setp.lt.s32 	%p58, %r122, %r227;
	mov.f32 	%f102, 0f7FC00000;
	@%p58 bra 	$L__BB3_67;
	setp.lt.s32 	%p59, %r2, 1;
	mov.f32 	%f102, 0f00000000;
	@%p59 bra 	$L__BB3_67;
	and.b32  	%r123, %r2, 3;
	setp.lt.u32 	%p60, %r2, 4;
	mov.f32 	%f102, 0f00000000;
	mov.b32 	%r274, 0;
	@%p60 bra 	$L__BB3_64;
	and.b32  	%r274, %r2, 2147483644;
	neg.s32 	%r273, %r274;
	shl.b32 	%r230, %r121, 2;
	add.s32 	%r126, %r5, %r230;
	mov.f32 	%f102, 0f00000000;
	mov.u32 	%r272, shraw;
$L__BB3_63:
	.pragma "nounroll";
	add.s32 	%r231, %r272, %r126;
	ld.shared.f32 	%f80, [%r231];
	ld.shared.v4.f32 	{%f81, %f82, %f83, %f84}, [%r272];
	fma.rn.f32 	%f85, %f80, %f81, %f102;
	ld.shared.f32 	%f86, [%r231+4];
	fma.rn.f32 	%f87, %f86, %f82, %f85;
	ld.shared.f32 	%f88, [%r231+8];
	fma.rn.f32 	%f89, %f88, %f83, %f87;
	ld.shared.f32 	%f90, [%r231+12];
	fma.rn.f32 	%f102, %f90, %f84, %f89;
	add.s32 	%r273, %r273, 4;
	add.s32 	%r272, %r272, 16;
	setp.ne.s32 	%p61, %r273, 0;
	@%p61 bra 	$L__BB3_63;
$L__BB3_64:
	setp.eq.s32 	%p62, %r123, 0;
	@%p62 bra 	$L__BB3_67;
	shl.b32 	%r232, %r274, 2;
	mov.u32 	%r233, shraw;
	add.s32 	%r277, %r233, %r232;
	add.s32 	%r234, %r121, %r274;
	shl.b32 	%r235, %r234, 2;
	add.s32 	%r236, %r5, %r235;
	add.s32 	%r276, %r233, %r236;
	neg.s32 	%r275, %r123;
$L__BB3_66:
	.pragma "nounroll";
	ld.shared.f32 	%f91, [%r276];
	ld.shared.f32 	%f92, [%r277];
	fma.rn.f32 	%f102, %f91, %f92, %f102;
	add.s32 	%r277, %r277, 4;
	add.s32 	%r276, %r276, 4;
	add.s32 	%r275, %r275, 1;
	setp.ne.s32 	%p63, %r275, 0;
	@%p63 bra 	$L__BB3_66;
$L__BB3_67:
	mad.lo.s32 	%r237, %r142, %r1, %r122;
	cvta.to.global.u64 	%rd86, %rd32;
	mul.wide.s32 	%rd87, %r237, 4;
	add.s64 	%rd88, %rd86, %rd87;
	st.global.f32 	[%rd88], %f102;
$L__BB3_68:
	ret;

}
	// .globl	alma_batch_tiled_f32_tile512
.visible .entry alma_batch_tiled_f32_tile512(
	.param .u64 .ptr .align 1 alma_batch_tiled_f32_tile512_param_0,
	.param .u64 .ptr .align 1 alma_batch_tiled_f32_tile512_param_1,
	.param .u64 .ptr .align 1 alma_batch_tiled_f32_tile512_param_2,
	.param .u64 .ptr .align 1 alma_batch_tiled_f32_tile512_param_3,
	.param .u32 alma_batch_tiled_f32_tile512_param_4,
	.param .u32 alma_batch_tiled_f32_tile512_param_5,
	.param .u32 alma_batch_tiled_f32_tile512_param_6,
	.param .u32 alma_batch_tiled_f32_tile512_param_7,
	.param .u64 .ptr .align 1 alma_batch_tiled_f32_tile512_param_8
)
{
	.reg .pred 	%p<64>;
	.reg .b32 	%r<278>;
	.reg .b32 	%f<103>;
	.reg .b64 	%rd<97>;

	ld.param.u64 	%rd29, [alma_batch_tiled_f32_tile512_param_0];
	ld.param.u64 	%rd30, [alma_batch_tiled_f32_tile512_param_1];
	ld.param.u64 	%rd31, [alma_batch_tiled_f32_tile512_param_2];
	ld.param.u32 	%r141, [alma_batch_tiled_f32_tile512_param_4];
	ld.param.u32 	%r142, [alma_batch_tiled_f32_tile512_param_5];
	ld.param.u32 	%r143, [alma_batch_tiled_f32_tile512_param_6];
	ld.param.u32 	%r144, [alma_batch_tiled_f32_tile512_param_7];
	ld.param.u64 	%rd32, [alma_batch_tiled_f32_tile512_param_8];
	cvta.to.global.u64 	%rd1, %rd29;
	cvta.to.global.u64 	%rd2, %rd30;
	mov.u32 	%r145, %ntid.x;
	setp.ne.s32 	%p1, %r145, 512;
	@%p1 bra 	$L__BB4_68;
	mov.u32 	%r1, %ctaid.y;
	setp.ge.s32 	%p2, %r1, %r143;
	@%p2 bra 	$L__BB4_68;
	cvta.to.global.u64 	%rd33, %rd31;
	mul.wide.u32 	%rd34, %r1, 4;
	add.s64 	%rd35, %rd33, %rd34;
	ld.global.nc.u32 	%r2, [%rd35];
	mov.u32 	%r146, %ctaid.x;
	shl.b32 	%r3, %r146, 9;
	setp.ge.s32 	%p3, %r3, %r142;
	@%p3 bra 	$L__BB4_68;
	add.s32 	%r4, %r2, 511;
	shl.b32 	%r147, %r2, 2;
	add.s32 	%r148, %r147, 15;
	and.b32  	%r5, %r148, -16;
	mul.lo.s32 	%r6, %r141, %r1;
	shl.b32 	%r149, %r6, 2;
	cvt.u64.u32 	%rd36, %r149;
	add.s64 	%rd37, %rd30, %rd36;
	and.b64  	%rd38, %rd37, 15;
	setp.ne.s64 	%p4, %rd38, 0;
	@%p4 bra 	$L__BB4_14;
	shr.s32 	%r7, %r2, 2;
	mov.u32 	%r8, %tid.x;
	setp.ge.s32 	%p10, %r8, %r7;
	@%p10 bra 	$L__BB4_11;
	not.b32 	%r162, %r8;
	add.s32 	%r9, %r7, %r162;
	and.b32  	%r163, %r9, 1536;
	setp.eq.s32 	%p11, %r163, 1536;
	mov.u32 	%r242, %r8;
	@%p11 bra 	$L__BB4_8;
	shr.u32 	%r164, %r9, 9;
	add.s32 	%r165, %r164, 1;
	and.b32  	%r166, %r165, 3;
	mul.wide.u32 	%rd46, %r8, 16;
	mul.wide.s32 	%rd47, %r6, 4;
	add.s64 	%rd48, %rd46, %rd47;
	add.s64 	%rd89, %rd2, %rd48;
	shl.b32 	%r167, %r8, 4;
	mov.u32 	%r168, shraw;
	add.s32 	%r239, %r168, %r167;
	neg.s32 	%r238, %r166;
	shl.b32 	%r169, %r165, 9;
	and.b32  	%r170, %r169, 1536;
	add.s32 	%r242, %r8, %r170;
$L__BB4_7:
	.pragma "nounroll";
	ld.global.v4.f32 	{%f23, %f24, %f25, %f26}, [%rd89];
	st.shared.v4.f32 	[%r239], {%f23, %f24, %f25, %f26};
	add.s64 	%rd89, %rd89, 8192;
	add.s32 	%r239, %r239, 8192;
	add.s32 	%r238, %r238, 1;
	setp.ne.s32 	%p12, %r238, 0;
	@%p12 bra 	$L__BB4_7;
$L__BB4_8:
	setp.lt.u32 	%p13, %r9, 1536;
	@%p13 bra 	$L__BB4_11;
	shl.b32 	%r171, %r242, 4;
	mov.u32 	%r172, shraw;
	add.s32 	%r173, %r171, %r172;
	add.s32 	%r241, %r173, 16384;
	mul.wide.u32 	%rd49, %r242, 16;
	mul.wide.s32 	%rd50, %r6, 4;
	add.s64 	%rd51, %rd49, %rd50;
	add.s64 	%rd52, %rd51, %rd2;
	add.s64 	%rd90, %rd52, 16384;
$L__BB4_10:
	ld.global.v4.f32 	{%f27, %f28, %f29, %f30}, [%rd90+-16384];
	st.shared.v4.f32 	[%r241+-16384], {%f27, %f28, %f29, %f30};
	ld.global.v4.f32 	{%f31, %f32, %f33, %f34}, [%rd90+-8192];
	st.shared.v4.f32 	[%r241+-8192], {%f31, %f32, %f33, %f34};
	ld.global.v4.f32 	{%f35, %f36, %f37, %f38}, [%rd90];
	st.shared.v4.f32 	[%r241], {%f35, %f36, %f37, %f38};
	ld.global.v4.f32 	{%f39, %f40, %f41, %f42}, [%rd90+8192];
	st.shared.v4.f32 	[%r241+8192], {%f39, %f40, %f41, %f42};
	add.s32 	%r242, %r242, 2048;
	add.s32 	%r241, %r241, 32768;
	add.s64 	%rd90, %rd90, 32768;
	setp.lt.s32 	%p14, %r242, %r7;
	@%p14 bra 	$L__BB4_10;
$L__BB4_11:
	setp.ne.s32 	%p15, %r8, 0;
	and.b32  	%r23, %r2, 3;
	setp.eq.s32 	%p16, %r23, 0;
	or.pred  	%p17, %p15, %p16;
	@%p17 bra 	$L__BB4_21;
	and.b32  	%r243, %r2, -4;
	neg.s32 	%r245, %r23;
	and.b32  	%r175, %r147, -16;
	mov.u32 	%r176, shraw;
	add.s32 	%r244, %r176, %r175;
	mul.wide.s32 	%rd53, %r6, 4;
	add.s64 	%rd9, %rd2, %rd53;
$L__BB4_13:
	mul.wide.s32 	%rd54, %r243, 4;
	add.s64 	%rd55, %rd9, %rd54;
	ld.global.f32 	%f43, [%rd55];
	st.shared.f32 	[%r244], %f43;
	add.s32 	%r245, %r245, 1;
	setp.eq.s32 	%p18, %r245, 0;
	add.s32 	%r244, %r244, 4;
	add.s32 	%r243, %r243, 1;
	@%p18 bra 	$L__BB4_21;
	bra.uni 	$L__BB4_13;
$L__BB4_14:
	mov.u32 	%r250, %tid.x;
	setp.ge.s32 	%p5, %r250, %r2;
	@%p5 bra 	$L__BB4_21;
	not.b32 	%r150, %r250;
	add.s32 	%r34, %r2, %r150;
	and.b32  	%r151, %r34, 1536;
	setp.eq.s32 	%p6, %r151, 1536;
	@%p6 bra 	$L__BB4_18;
	shr.u32 	%r152, %r34, 9;
	add.s32 	%r153, %r152, 1;
	and.b32  	%r154, %r153, 3;
	shl.b32 	%r155, %r250, 2;
	mov.u32 	%r156, shraw;
	add.s32 	%r247, %r156, %r155;
	mul.wide.s32 	%rd39, %r6, 4;
	mul.wide.u32 	%rd40, %r250, 4;
	add.s64 	%rd41, %rd39, %rd40;
	add.s64 	%rd91, %rd2, %rd41;
	neg.s32 	%r246, %r154;
	shl.b32 	%r157, %r153, 9;
	and.b32  	%r158, %r157, 1536;
	add.s32 	%r250, %r250, %r158;
$L__BB4_17:
	.pragma "nounroll";
	ld.global.f32 	%f18, [%rd91];
	st.shared.f32 	[%r247], %f18;
	add.s32 	%r247, %r247, 2048;
	add.s64 	%rd91, %rd91, 2048;
	add.s32 	%r246, %r246, 1;
	setp.ne.s32 	%p7, %r246, 0;
	@%p7 bra 	$L__BB4_17;
$L__BB4_18:
	setp.lt.u32 	%p8, %r34, 1536;
	@%p8 bra 	$L__BB4_21;
	mul.wide.s32 	%rd42, %r6, 4;
	mul.wide.u32 	%rd43, %r250, 4;
	add.s64 	%rd44, %rd42, %rd43;
	add.s64 	%rd45, %rd44, %rd2;
	add.s64 	%rd92, %rd45, 4096;
	shl.b32 	%r159, %r250, 2;
	mov.u32 	%r160, shraw;
	add.s32 	%r161, %r159, %r160;
	add.s32 	%r249, %r161, 4096;
$L__BB4_20:
	ld.global.f32 	%f19, [%rd92+-4096];
	st.shared.f32 	[%r249+-4096], %f19;
	ld.global.f32 	%f20, [%rd92+-2048];
	st.shared.f32 	[%r249+-2048], %f20;
	ld.global.f32 	%f21, [%rd92];
	st.shared.f32 	[%r249], %f21;
	ld.global.f32 	%f22, [%rd92+2048];
	st.shared.f32 	[%r249+2048], %f22;
	add.s32 	%r250, %r250, 2048;
	add.s64 	%rd92, %rd92, 8192;
	add.s32 	%r249, %r249, 8192;
	setp.lt.s32 	%p9, %r250, %r2;
	@%p9 bra 	$L__BB4_20;
$L__BB4_21:
	bar.sync 	0;
	add.s32 	%r48, %r144, -1;
	sub.s32 	%r177, %r3, %r2;
	add.s32 	%r49, %r177, 1;
	setp.lt.s32 	%p19, %r49, 0;
	add.s32 	%r178, %r3, 512;
	setp.gt.s32 	%p20, %r178, %r142;
	or.pred  	%p21, %p19, %p20;
	@%p21 bra 	$L__BB4_40;
	shl.b32 	%r194, %r49, 2;
	cvt.u64.u32 	%rd66, %r194;
	add.s64 	%rd67, %rd29, %rd66;
	and.b64  	%rd68, %rd67, 15;
	setp.ne.s64 	%p42, %rd68, 0;
	@%p42 bra 	$L__BB4_33;
	shr.s32 	%r50, %r4, 2;
	mov.u32 	%r51, %tid.x;
	setp.ge.s32 	%p48, %r51, %r50;
	@%p48 bra 	$L__BB4_30;
	not.b32 	%r209, %r51;
	add.s32 	%r52, %r50, %r209;
	and.b32  	%r210, %r52, 1536;
	setp.eq.s32 	%p49, %r210, 1536;
	mov.u32 	%r255, %r51;
	@%p49 bra 	$L__BB4_27;
	shr.u32 	%r211, %r52, 9;
	add.s32 	%r212, %r211, 1;
	and.b32  	%r213, %r212, 3;
	mul.wide.u32 	%rd76, %r51, 16;
	mul.wide.u32 	%rd77, %r49, 4;
	add.s64 	%rd78, %rd76, %rd77;
	add.s64 	%rd93, %rd1, %rd78;
	shl.b32 	%r214, %r51, 4;
	add.s32 	%r215, %r214, %r5;
	mov.u32 	%r216, shraw;
	add.s32 	%r252, %r216, %r215;
	neg.s32 	%r251, %r213;
	shl.b32 	%r217, %r212, 9;
	and.b32  	%r218, %r217, 1536;
	add.s32 	%r255, %r51, %r218;
$L__BB4_26:
	.pragma "nounroll";
	ld.global.v4.f32 	{%f54, %f55, %f56, %f57}, [%rd93];
	st.shared.v4.f32 	[%r252], {%f54, %f55, %f56, %f57};
	add.s64 	%rd93, %rd93, 8192;
	add.s32 	%r252, %r252, 8192;
	add.s32 	%r251, %r251, 1;
	setp.ne.s32 	%p50, %r251, 0;
	@%p50 bra 	$L__BB4_26;
$L__BB4_27:
	setp.lt.u32 	%p51, %r52, 1536;
	@%p51 bra 	$L__BB4_30;
	shl.b32 	%r219, %r255, 4;
	add.s32 	%r220, %r219, %r5;
	mov.u32 	%r221, shraw;
	add.s32 	%r222, %r220, %r221;
	add.s32 	%r254, %r222, 16384;
	mul.wide.u32 	%rd79, %r255, 16;
	mul.wide.u32 	%rd80, %r49, 4;
	add.s64 	%rd81, %rd79, %rd80;
	add.s64 	%rd82, %rd81, %rd1;
	add.s64 	%rd94, %rd82, 16384;
$L__BB4_29:
	ld.global.v4.f32 	{%f58, %f59, %f60, %f61}, [%rd94+-16384];
	st.shared.v4.f32 	[%r254+-16384], {%f58, %f59, %f60, %f61};
	ld.global.v4.f32 	{%f62, %f63, %f64, %f65}, [%rd94+-8192];
	st.shared.v4.f32 	[%r254+-8192], {%f62, %f63, %f64, %f65};
	ld.global.v4.f32 	{%f66, %f67, %f68, %f69}, [%rd94];
	st.shared.v4.f32 	[%r254], {%f66, %f67, %f68, %f69};
	ld.global.v4.f32 	{%f70, %f71, %f72, %f73}, [%rd94+8192];
	st.shared.v4.f32 	[%r254+8192], {%f70, %f71, %f72, %f73};
	add.s32 	%r255, %r255, 2048;
	add.s32 	%r254, %r254, 32768;
	add.s64 	%rd94, %rd94, 32768;
	setp.lt.s32 	%p52, %r255, %r50;
	@%p52 bra 	$L__BB4_29;
$L__BB4_30:
	setp.ne.s32 	%p53, %r51, 0;
	and.b32  	%r66, %r4, 3;
	setp.eq.s32 	%p54, %r66, 0;
	or.pred  	%p55, %p53, %p54;
	@%p55 bra 	$L__BB4_58;
	and.b32  	%r256, %r4, -4;
	neg.s32 	%r258, %r66;
	shl.b32 	%r223, %r4, 2;
	and.b32  	%r224, %r223, -16;
	add.s32 	%r225, %r224, %r5;
	mov.u32 	%r226, shraw;
	add.s32 	%r257, %r226, %r225;
	mul.wide.u32 	%rd83, %r49, 4;
	add.s64 	%rd22, %rd1, %rd83;
$L__BB4_32:
	mul.wide.s32 	%rd84, %r256, 4;
	add.s64 	%rd85, %rd22, %rd84;
	ld.global.f32 	%f74, [%rd85];
	st.shared.f32 	[%r257], %f74;
	add.s32 	%r258, %r258, 1;
	setp.eq.s32 	%p56, %r258, 0;
	add.s32 	%r257, %r257, 4;
	add.s32 	%r256, %r256, 1;
	@%p56 bra 	$L__BB4_58;
	bra.uni 	$L__BB4_32;
$L__BB4_33:
	mov.u32 	%r263, %tid.x;
	setp.ge.s32 	%p43, %r263, %r4;
	@%p43 bra 	$L__BB4_58;
	sub.s32 	%r195, %r2, %r263;
	add.s32 	%r77, %r195, 510;
	and.b32  	%r196, %r77, 1536;
	setp.eq.s32 	%p44, %r196, 1536;
	@%p44 bra 	$L__BB4_37;
	shr.u32 	%r197, %r77, 9;
	add.s32 	%r198, %r197, 1;
	and.b32  	%r199, %r198, 3;
	shl.b32 	%r200, %r263, 2;
	add.s32 	%r201, %r5, %r200;
	mov.u32 	%r202, shraw;
	add.s32 	%r260, %r202, %r201;
	mul.wide.u32 	%rd69, %r263, 4;
	mul.wide.u32 	%rd70, %r49, 4;
	add.s64 	%rd71, %rd69, %rd70;
	add.s64 	%rd95, %rd1, %rd71;
	neg.s32 	%r259, %r199;
	shl.b32 	%r203, %r198, 9;
	and.b32  	%r204, %r203, 1536;
	add.s32 	%r263, %r263, %r204;
$L__BB4_36:
	.pragma "nounroll";
	ld.global.f32 	%f49, [%rd95];
	st.shared.f32 	[%r260], %f49;
	add.s32 	%r260, %r260, 2048;
	add.s64 	%rd95, %rd95, 2048;
	add.s32 	%r259, %r259, 1;
	setp.ne.s32 	%p45, %r259, 0;
	@%p45 bra 	$L__BB4_36;
$L__BB4_37:
	setp.lt.u32 	%p46, %r77, 1536;
	@%p46 bra 	$L__BB4_58;
	mul.wide.u32 	%rd72, %r263, 4;
	mul.wide.u32 	%rd73, %r49, 4;
	add.s64 	%rd74, %rd72, %rd73;
	add.s64 	%rd75, %rd74, %rd1;
	add.s64 	%rd96, %rd75, 4096;
	shl.b32 	%r205, %r263, 2;
	add.s32 	%r206, %r5, %r205;
	mov.u32 	%r207, shraw;
	add.s32 	%r208, %r206, %r207;
	add.s32 	%r262, %r208, 4096;
$L__BB4_39:
	ld.global.f32 	%f50, [%rd96+-4096];
	st.shared.f32 	[%r262+-4096], %f50;
	ld.global.f32 	%f51, [%rd96+-2048];
	st.shared.f32 	[%r262+-2048], %f51;
	ld.global.f32 	%f52, [%rd96];
	st.shared.f32 	[%r262], %f52;
	ld.global.f32 	%f53, [%rd96+2048];
	st.shared.f32 	[%r262+2048], %f53;
	add.s32 	%r263, %r263, 2048;
	add.s64 	%rd96, %rd96, 8192;
	add.s32 	%r262, %r262, 8192;
	setp.lt.s32 	%p47, %r263, %r4;
	@%p47 bra 	$L__BB4_39;
	bra.uni 	$L__BB4_58;
$L__BB4_40:
	mov.u32 	%r268, %tid.x;
	setp.ge.s32 	%p22, %r268, %r4;
	@%p22 bra 	$L__BB4_58;
	sub.s32 	%r179, %r2, %r268;
	add.s32 	%r92, %r179, 510;
	and.b32  	%r180, %r92, 1536;
	setp.eq.s32 	%p23, %r180, 1536;
	@%p23 bra 	$L__BB4_47;
	add.s32 	%r267, %r268, 1;
	shl.b32 	%r181, %r268, 2;
	add.s32 	%r182, %r5, %r181;
	mov.u32 	%r183, shraw;
	add.s32 	%r266, %r183, %r182;
	add.s32 	%r184, %r268, %r3;
	sub.s32 	%r265, %r184, %r2;
	shr.u32 	%r185, %r92, 9;
	add.s32 	%r186, %r185, 1;
	and.b32  	%r187, %r186, 3;
	neg.s32 	%r264, %r187;
$L__BB4_43:
	.pragma "nounroll";
	add.s32 	%r101, %r265, 1;
	setp.lt.s32 	%p24, %r101, 0;
	setp.ge.s32 	%p25, %r101, %r142;
	mov.f32 	%f93, 0f00000000;
	or.pred  	%p26, %p24, %p25;
	@%p26 bra 	$L__BB4_45;
	mul.wide.u32 	%rd56, %r101, 4;
	add.s64 	%rd57, %rd1, %rd56;
	ld.global.f32 	%f93, [%rd57];
$L__BB4_45:
	st.shared.f32 	[%r266], %f93;
	add.s32 	%r267, %r267, 512;
	add.s32 	%r266, %r266, 2048;
	add.s32 	%r265, %r265, 512;
	add.s32 	%r264, %r264, 1;
	setp.ne.s32 	%p27, %r264, 0;
	@%p27 bra 	$L__BB4_43;
	add.s32 	%r268, %r267, -1;
$L__BB4_47:
	setp.lt.u32 	%p28, %r92, 1536;
	@%p28 bra 	$L__BB4_58;
	add.s32 	%r271, %r268, 1025;
	add.s32 	%r188, %r268, %r3;
	sub.s32 	%r270, %r188, %r2;
	shl.b32 	%r189, %r268, 2;
	add.s32 	%r190, %r5, %r189;
	mov.u32 	%r191, shraw;
	add.s32 	%r192, %r190, %r191;
	add.s32 	%r269, %r192, 4096;
$L__BB4_49:
	add.s32 	%r114, %r270, 1;
	setp.lt.s32 	%p29, %r114, 0;
	setp.ge.s32 	%p30, %r114, %r142;
	mov.f32 	%f94, 0f00000000;
	or.pred  	%p31, %p29, %p30;
	@%p31 bra 	$L__BB4_51;
	mul.wide.u32 	%rd58, %r114, 4;
	add.s64 	%rd59, %rd1, %rd58;
	ld.global.f32 	%f94, [%rd59];
$L__BB4_51:
	st.shared.f32 	[%r269+-4096], %f94;
	add.s32 	%r115, %r270, 513;
	setp.lt.s32 	%p32, %r115, 0;
	setp.ge.s32 	%p33, %r115, %r142;
	mov.f32 	%f95, 0f00000000;
	or.pred  	%p34, %p32, %p33;
	@%p34 bra 	$L__BB4_53;
	mul.wide.u32 	%rd60, %r115, 4;
	add.s64 	%rd61, %rd1, %rd60;
	ld.global.f32 	%f95, [%rd61];
$L__BB4_53:
	st.shared.f32 	[%r269+-2048], %f95;
	add.s32 	%r116, %r270, 1025;
	setp.lt.s32 	%p35, %r116, 0;
	setp.ge.s32 	%p36, %r116, %r142;
	mov.f32 	%f96, 0f00000000;
	or.pred  	%p37, %p35, %p36;
	@%p37 bra 	$L__BB4_55;
	mul.wide.u32 	%rd62, %r116, 4;
	add.s64 	%rd63, %rd1, %rd62;
	ld.global.f32 	%f96, [%rd63];
$L__BB4_55:
	st.shared.f32 	[%r269], %f96;
	add.s32 	%r117, %r270, 1537;
	setp.lt.s32 	%p38, %r117, 0;
	setp.ge.s32 	%p39, %r117, %r142;
	mov.f32 	%f97, 0f00000000;
	or.pred  	%p40, %p38, %p39;
	@%p40 bra 	$L__BB4_57;
	mul.wide.u32 	%rd64, %r117, 4;
	add.s64 	%rd65, %rd1, %rd64;
	ld.global.f32 	%f97, [%rd65];
$L__BB4_57:
	st.shared.f32 	[%r269+2048], %f97;
	add.s32 	%r118, %r271, 2048;
	add.s32 	%r193, %r271, 1023;
	add.s32 	%r270, %r270, 2048;
	add.s32 	%r269, %r269, 8192;
	setp.lt.s32 	%p41, %r193, %r4;
	mov.u32 	%r271, %r118;
	@%p41 bra 	$L__BB4_49;
$L__BB4_58:
	bar.sync 	0;
	mov.u32 	%r121, %tid.x;
	add.s32 	%r122, %r3, %r121;
	setp.ge.s32 	%p57, %r122, %r142;
	@%p57 bra 	$L__BB4_68;
	add.s32 	%r227, %r48, %r2;
	setp.lt.s32 	%p58, %r122, %r227;
	mov.f32 	%f102, 0f7FC00000;
	@%p58 bra 	$L__BB4_67;
	setp.lt.s32 	%p59, %r2, 1;
	mov.f32 	%f102, 0f00000000;
	@%p59 bra 	$L__BB4_67;
	and.b32  	%r123, %r2, 3;
	setp.lt.u32 	%p60, %r2, 4;
	mov.f32 	%f102, 0f00000000;
	mov.b32 	%r274, 0;
	@%p60 bra 	$L__BB4_64;
	and.b32  	%r274, %r2, 2147483644;
	neg.s32 	%r273, %r274;
	shl.b32 	%r230, %r121, 2;
	add.s32 	%r126, %r5, %r230;
	mov.f32 	%f102, 0f00000000;
	mov.u32 	%r272, shraw;
$L__BB4_63:
	.pragma "nounroll";
	add.s32 	%r231, %r272, %r126;
	ld.shared.f32 	%f80, [%r231];
	ld.shared.v4.f32 	{%f81, %f82, %f83, %f84}, [%r272];
	fma.rn.f32 	%f85, %f80, %f81, %f102;
	ld.shared.f32 	%f86, [%r231+4];
	fma.rn.f32 	%f87, %f86, %f82, %f85;
	ld.shared.f32 	%f88, [%r231+8];
	fma.rn.f32 	%f89, %f88, %f83, %f87;
	ld.shared.f32 	%f90, [%r231+12];
	fma.rn.f32 	%f102, %f90, %f84, %f89;
	add.s32 	%r273, %r273, 4;
	add.s32 	%r272, %r272, 16;
	setp.ne.s32 	%p61, %r273, 0;
	@%p61 bra 	$L__BB4_63;
$L__BB4_64:
	setp.eq.s32 	%p62, %r123, 0;
	@%p62 bra 	$L__BB4_67;
	shl.b32 	%r232, %r274, 2;
	mov.u32 	%r233, shraw;
	add.s32 	%r277, %r233, %r232;
	add.s32 	%r234, %r121, %r274;
	shl.b32 	%r235, %r234, 2;
	add.s32 	%r236, %r5, %r235;
	add.s32 	%r276, %r233, %r236;
	neg.s32 	%r275, %r123;
$L__BB4_66:
	.pragma "nounroll";
	ld.shared.f32 	%f91, [%r276];
	ld.shared.f32 	%f92, [%r277];
	fma.rn.f32 	%f102, %f91, %f92, %f102;
	add.s32 	%r277, %r277, 4;
	add.s32 	%r276, %r276, 4;
	add.s32 	%r275, %r275, 1;
	setp.ne.s32 	%p63, %r275, 0;
	@%p63 bra 	$L__BB4_66;
$L__BB4_67:
	mad.lo.s32 	%r237, %r142, %r1, %r122;
	cvta.to.global.u64 	%rd86, %rd32;
	mul.wide.s32 	%rd87, %r237, 4;
	add.s64 	%rd88, %rd86, %rd87;
	st.global.f32 	[%rd88], %f102;
$L__BB4_68:
	ret;

}
	// .globl	alma_batch_tiled_f32_2x_tile128
.visible .entry alma_batch_tiled_f32_2x_tile128(
	.param .u64 .ptr .align 1 alma_batch_tiled_f32_2x_tile128_param_0,
	.param .u64 .ptr .align 1 alma_batch_tiled_f32_2x_tile128_param_1,
	.param .u64 .ptr .align 1 alma_batch_tiled_f32_2x_tile128_param_2,
	.param .u64 .ptr .align 1 alma_batch_tiled_f32_2x_tile128_param_3,
	.param .u32 alma_batch_tiled_f32_2x_tile128_param_4,
	.param .u32 alma_batch_tiled_f32_2x_tile128_param_5,
	.param .u32 alma_batch_tiled_f32_2x_tile128_param_6,
	.param .u32 alma_batch_tiled_f32_2x_tile128_param_7,
	.param .u64 .ptr .align 1 alma_batch_tiled_f32_2x_tile128_param_8
)
{
	.reg .pred 	%p<83>;
	.reg .b32 	%r<335>;
	.reg .b32 	%f<184>;
	.reg .b64 	%rd<97>;

	ld.param.u64 	%rd30, [alma_batch_tiled_f32_2x_tile128_param_0];
	ld.param.u64 	%rd31, [alma_batch_tiled_f32_2x_tile128_param_1];
	ld.param.u64 	%rd32, [alma_batch_tiled_f32_2x_tile128_param_2];
	ld.param.u32 	%r172, [alma_batch_tiled_f32_2x_tile128_param_4];
	ld.param.u32 	%r173, [alma_batch_tiled_f32_2x_tile128_param_5];
	ld.param.u32 	%r174, [alma_batch_tiled_f32_2x_tile128_param_6];
	ld.param.u32 	%r175, [alma_batch_tiled_f32_2x_tile128_param_7];
	ld.param.u64 	%rd33, [alma_batch_tiled_f32_2x_tile128_param_8];
	cvta.to.global.u64 	%rd1, %rd30;
	cvta.to.global.u64 	%rd2, %rd31;
	mov.u32 	%r176, %ntid.x;
	setp.ne.s32 	%p2, %r176, 64;
	@%p2 bra 	$L__BB5_85;
	mov.u32 	%r1, %ctaid.y;
	setp.ge.s32 	%p3, %r1, %r174;
	@%p3 bra 	$L__BB5_85;
	cvta.to.global.u64 	%rd34, %rd32;
	mul.wide.u32 	%rd35, %r1, 4;
	add.s64 	%rd36, %rd34, %rd35;
	ld.global.nc.u32 	%r2, [%rd36];
	mov.u32 	%r177, %ctaid.x;
	shl.b32 	%r3, %r177, 7;
	setp.ge.s32 	%p4, %r3, %r173;
	@%p4 bra 	$L__BB5_85;
	add.s32 	%r4, %r2, 127;
	shl.b32 	%r178, %r2, 2;
	add.s32 	%r179, %r178, 15;
	and.b32  	%r5, %r179, -16;
	mul.lo.s32 	%r6, %r172, %r1;
	shl.b32 	%r180, %r6, 2;
	cvt.u64.u32 	%rd37, %r180;
	add.s64 	%rd38, %rd31, %rd37;
	and.b64  	%rd39, %rd38, 15;
	setp.ne.s64 	%p5, %rd39, 0;
	@%p5 bra 	$L__BB5_14;
	shr.s32 	%r7, %r2, 2;
	mov.u32 	%r8, %tid.x;
	setp.ge.s32 	%p11, %r8, %r7;
	@%p11 bra 	$L__BB5_11;
	not.b32 	%r193, %r8;
	add.s32 	%r9, %r7, %r193;
	and.b32  	%r194, %r9, 192;
	setp.eq.s32 	%p12, %r194, 192;
	mov.u32 	%r290, %r8;
	@%p12 bra 	$L__BB5_8;
	shr.u32 	%r195, %r9, 6;
	add.s32 	%r196, %r195, 1;
	and.b32  	%r197, %r196, 3;
	mul.wide.u32 	%rd47, %r8, 16;
	mul.wide.s32 	%rd48, %r6, 4;
	add.s64 	%rd49, %rd47, %rd48;
	add.s64 	%rd89, %rd2, %rd49;
	shl.b32 	%r198, %r8, 4;
	mov.u32 	%r199, shraw;
	add.s32 	%r287, %r199, %r198;
	neg.s32 	%r286, %r197;
	shl.b32 	%r200, %r196, 6;
	and.b32  	%r201, %r200, 192;
	add.s32 	%r290, %r8, %r201;
$L__BB5_7:
	.pragma "nounroll";
	ld.global.v4.f32 	{%f42, %f43, %f44, %f45}, [%rd89];
	st.shared.v4.f32 	[%r287], {%f42, %f43, %f44, %f45};
	add.s64 	%rd89, %rd89, 1024;
	add.s32 	%r287, %r287, 1024;
	add.s32 	%r286, %r286, 1;
	setp.ne.s32 	%p13, %r286, 0;
	@%p13 bra 	$L__BB5_7;
$L__BB5_8:
	setp.lt.u32 	%p14, %r9, 192;
	@%p14 bra 	$L__BB5_11;
	shl.b32 	%r202, %r290, 4;
	mov.u32 	%r203, shraw;
	add.s32 	%r204, %r202, %r203;
	add.s32 	%r289, %r204, 2048;
	mul.wide.u32 	%rd50, %r290, 16;
	mul.wide.s32 	%rd51, %r6, 4;
	add.s64 	%rd52, %rd50, %rd51;
	add.s64 	%rd53, %rd52, %rd2;
	add.s64 	%rd90, %rd53, 2048;
$L__BB5_10:
	ld.global.v4.f32 	{%f46, %f47, %f48, %f49}, [%rd90+-2048];
	st.shared.v4.f32 	[%r289+-2048], {%f46, %f47, %f48, %f49};
	ld.global.v4.f32 	{%f50, %f51, %f52, %f53}, [%rd90+-1024];
	st.shared.v4.f32 	[%r289+-1024], {%f50, %f51, %f52, %f53};
	ld.global.v4.f32 	{%f54, %f55, %f56, %f57}, [%rd90];
	st.shared.v4.f32 	[%r289], {%f54, %f55, %f56, %f57};
	ld.global.v4.f32 	{%f58, %f59, %f60, %f61}, [%rd90+1024];
	st.shared.v4.f32 	[%r289+1024], {%f58, %f59, %f60, %f61};
	add.s32 	%r290, %r290, 256;
	add.s32 	%r289, %r289, 4096;
	add.s64 	%rd90, %rd90, 4096;
	setp.lt.s32 	%p15, %r290, %r7;
	@%p15 bra 	$L__BB5_10;
$L__BB5_11:
	setp.ne.s32 	%p16, %r8, 0;
	and.b32  	%r23, %r2, 3;
	setp.eq.s32 	%p17, %r23, 0;
	or.pred  	%p18, %p16, %p17;
	@%p18 bra 	$L__BB5_21;
	and.b32  	%r291, %r2, -4;
	neg.s32 	%r293, %r23;
	and.b32  	%r206, %r178, -16;
	mov.u32 	%r207, shraw;
	add.s32 	%r292, %r207, %r206;
	mul.wide.s32 	%rd54, %r6, 4;
	add.s64 	%rd9, %rd2, %rd54;
$L__BB5_13:
	mul.wide.s32 	%rd55, %r291, 4;
	add.s64 	%rd56, %rd9, %rd55;
	ld.global.f32 	%f62, [%rd56];
	st.shared.f32 	[%r292], %f62;
	add.s32 	%r293, %r293, 1;
	setp.eq.s32 	%p19, %r293, 0;
	add.s32 	%r292, %r292, 4;
	add.s32 	%r291, %r291, 1;
	@%p19 bra 	$L__BB5_21;
	bra.uni 	$L__BB5_13;
$L__BB5_14:
	mov.u32 	%r298, %tid.x;
	setp.ge.s32 	%p6, %r298, %r2;
	@%p6 bra 	$L__BB5_21;
	not.b32 	%r181, %r298;
	add.s32 	%r34, %r2, %r181;
	and.b32  	%r182, %r34, 192;
	setp.eq.s32 	%p7, %r182, 192;
	@%p7 bra 	$L__BB5_18;
	shr.u32 	%r183, %r34, 6;
	add.s32 	%r184, %r183, 1;
	and.b32  	%r185, %r184, 3;
	shl.b32 	%r186, %r298, 2;
	mov.u32 	%r187, shraw;
	add.s32 	%r295, %r187, %r186;
	mul.wide.s32 	%rd40, %r6, 4;
	mul.wide.u32 	%rd41, %r298, 4;
	add.s64 	%rd42, %rd40, %rd41;
	add.s64 	%rd91, %rd2, %rd42;
	neg.s32 	%r294, %r185;
	shl.b32 	%r188, %r184, 6;
	and.b32  	%r189, %r188, 192;
	add.s32 	%r298, %r298, %r189;
$L__BB5_17:
	.pragma "nounroll";
	ld.global.f32 	%f37, [%rd91];
	st.shared.f32 	[%r295], %f37;
	add.s32 	%r295, %r295, 256;
	add.s64 	%rd91, %rd91, 256;
	add.s32 	%r294, %r294, 1;
	setp.ne.s32 	%p8, %r294, 0;
	@%p8 bra 	$L__BB5_17;
$L__BB5_18:
	setp.lt.u32 	%p9, %r34, 192;
	@%p9 bra 	$L__BB5_21;
	mul.wide.s32 	%rd43, %r6, 4;
	mul.wide.u32 	%rd44, %r298, 4;
	add.s64 	%rd45, %rd43, %rd44;
	add.s64 	%rd46, %rd45, %rd2;
	add.s64 	%rd92, %rd46, 512;
	shl.b32 	%r190, %r298, 2;
	mov.u32 	%r191, shraw;
	add.s32 	%r192, %r190, %r191;
	add.s32 	%r297, %r192, 512;
$L__BB5_20:
	ld.global.f32 	%f38, [%rd92+-512];
	st.shared.f32 	[%r297+-512], %f38;
	ld.global.f32 	%f39, [%rd92+-256];
	st.shared.f32 	[%r297+-256], %f39;
	ld.global.f32 	%f40, [%rd92];
	st.shared.f32 	[%r297], %f40;
	ld.global.f32 	%f41, [%rd92+256];
	st.shared.f32 	[%r297+256], %f41;
	add.s32 	%r298, %r298, 256;
	add.s64 	%rd92, %rd92, 1024;
	add.s32 	%r297, %r297, 1024;
	setp.lt.s32 	%p10, %r298, %r2;
	@%p10 bra 	$L__BB5_20;
$L__BB5_21:
	bar.sync 	0;
	sub.s32 	%r208, %r3, %r2;
	add.s32 	%r48, %r208, 1;
	setp.lt.s32 	%p20, %r48, 0;
	add.s32 	%r209, %r3, 128;
	setp.gt.s32 	%p21, %r209, %r173;
	or.pred  	%p22, %p20, %p21;
	@%p22 bra 	$L__BB5_40;
	shl.b32 	%r225, %r48, 2;
	cvt.u64.u32 	%rd67, %r225;
	add.s64 	%rd68, %rd30, %rd67;
	and.b64  	%rd69, %rd68, 15;
	setp.ne.s64 	%p43, %rd69, 0;
	@%p43 bra 	$L__BB5_33;
	shr.s32 	%r49, %r4, 2;
	mov.u32 	%r50, %tid.x;
	setp.ge.s32 	%p49, %r50, %r49;
	@%p49 bra 	$L__BB5_30;
	not.b32 	%r240, %r50;
	add.s32 	%r51, %r49, %r240;
	and.b32  	%r241, %r51, 192;
	setp.eq.s32 	%p50, %r241, 192;
	mov.u32 	%r303, %r50;
	@%p50 bra 	$L__BB5_27;
	shr.u32 	%r242, %r51, 6;
	add.s32 	%r243, %r242, 1;
	and.b32  	%r244, %r243, 3;
	mul.wide.u32 	%rd77, %r50, 16;
	mul.wide.u32 	%rd78, %r48, 4;
	add.s64 	%rd79, %rd77, %rd78;
	add.s64 	%rd93, %rd1, %rd79;
	shl.b32 	%r245, %r50, 4;
	add.s32 	%r246, %r245, %r5;
	mov.u32 	%r247, shraw;
	add.s32 	%r300, %r247, %r246;
	neg.s32 	%r299, %r244;
	shl.b32 	%r248, %r243, 6;
	and.b32  	%r249, %r248, 192;
	add.s32 	%r303, %r50, %r249;
$L__BB5_26:
	.pragma "nounroll";
	ld.global.v4.f32 	{%f73, %f74, %f75, %f76}, [%rd93];
	st.shared.v4.f32 	[%r300], {%f73, %f74, %f75, %f76};
	add.s64 	%rd93, %rd93, 1024;
	add.s32 	%r300, %r300, 1024;
	add.s32 	%r299, %r299, 1;
	setp.ne.s32 	%p51, %r299, 0;
	@%p51 bra 	$L__BB5_26;
$L__BB5_27:
	setp.lt.u32 	%p52, %r51, 192;
	@%p52 bra 	$L__BB5_30;
	shl.b32 	%r250, %r303, 4;
	add.s32 	%r251, %r250, %r5;
	mov.u32 	%r252, shraw;
	add.s32 	%r253, %r251, %r252;
	add.s32 	%r302, %r253, 2048;
	mul.wide.u32 	%rd80, %r303, 16;
	mul.wide.u32 	%rd81, %r48, 4;
	add.s64 	%rd82, %rd80, %rd81;
	add.s64 	%rd83, %rd82, %rd1;
	add.s64 	%rd94, %rd83, 2048;
$L__BB5_29:
	ld.global.v4.f32 	{%f77, %f78, %f79, %f80}, [%rd94+-2048];
	st.shared.v4.f32 	[%r302+-2048], {%f77, %f78, %f79, %f80};
	ld.global.v4.f32 	{%f81, %f82, %f83, %f84}, [%rd94+-1024];
	st.shared.v4.f32 	[%r302+-1024], {%f81, %f82, %f83, %f84};
	ld.global.v4.f32 	{%f85, %f86, %f87, %f88}, [%rd94];
	st.shared.v4.f32 	[%r302], {%f85, %f86, %f87, %f88};
	ld.global.v4.f32 	{%f89, %f90, %f91, %f92}, [%rd94+1024];
	st.shared.v4.f32 	[%r302+1024], {%f89, %f90, %f91, %f92};
	add.s32 	%r303, %r303, 256;
	add.s32 	%r302, %r302, 4096;
	add.s64 	%rd94, %rd94, 4096;
	setp.lt.s32 	%p53, %r303, %r49;
	@%p53 bra 	$L__BB5_29;
$L__BB5_30:
	setp.ne.s32 	%p54, %r50, 0;
	and.b32  	%r65, %r4, 3;
	setp.eq.s32 	%p55, %r65, 0;
	or.pred  	%p56, %p54, %p55;
	@%p56 bra 	$L__BB5_58;
	and.b32  	%r304, %r4, -4;
	neg.s32 	%r306, %r65;
	shl.b32 	%r254, %r4, 2;
	and.b32  	%r255, %r254, -16;
	add.s32 	%r256, %r255, %r5;
	mov.u32 	%r257, shraw;
	add.s32 	%r305, %r257, %r256;
	mul.wide.u32 	%rd84, %r48, 4;
	add.s64 	%rd22, %rd1, %rd84;
$L__BB5_32:
	mul.wide.s32 	%rd85, %r304, 4;
	add.s64 	%rd86, %rd22, %rd85;
	ld.global.f32 	%f93, [%rd86];
	st.shared.f32 	[%r305], %f93;
	add.s32 	%r306, %r306, 1;
	setp.eq.s32 	%p57, %r306, 0;
	add.s32 	%r305, %r305, 4;
	add.s32 	%r304, %r304, 1;
	@%p57 bra 	$L__BB5_58;
	bra.uni 	$L__BB5_32;
$L__BB5_33:
	mov.u32 	%r311, %tid.x;
	setp.ge.s32 	%p44, %r311, %r4;
	@%p44 bra 	$L__BB5_58;
	sub.s32 	%r226, %r2, %r311;
	add.s32 	%r76, %r226, 126;
	and.b32  	%r227, %r76, 192;
	setp.eq.s32 	%p45, %r227, 192;
	@%p45 bra 	$L__BB5_37;
	shr.u32 	%r228, %r76, 6;
	add.s32 	%r229, %r228, 1;
	and.b32  	%r230, %r229, 3;
	shl.b32 	%r231, %r311, 2;
	add.s32 	%r232, %r5, %r231;
	mov.u32 	%r233, shraw;
	add.s32 	%r308, %r233, %r232;
	mul.wide.u32 	%rd70, %r311, 4;
	mul.wide.u32 	%rd71, %r48, 4;
	add.s64 	%rd72, %rd70, %rd71;
	add.s64 	%rd95, %rd1, %rd72;
	neg.s32 	%r307, %r230;
	shl.b32 	%r234, %r229, 6;
	and.b32  	%r235, %r234, 192;
	add.s32 	%r311, %r311, %r235;
$L__BB5_36:
	.pragma "nounroll";
	ld.global.f32 	%f68, [%rd95];
	st.shared.f32 	[%r308], %f68;
	add.s32 	%r308, %r308, 256;
	add.s64 	%rd95, %rd95, 256;
	add.s32 	%r307, %r307, 1;
	setp.ne.s32 	%p46, %r307, 0;
	@%p46 bra 	$L__BB5_36;
$L__BB5_37:
	setp.lt.u32 	%p47, %r76, 192;
	@%p47 bra 	$L__BB5_58;
	mul.wide.u32 	%rd73, %r311, 4;
	mul.wide.u32 	%rd74, %r48, 4;
	add.s64 	%rd75, %rd73, %rd74;
	add.s64 	%rd76, %rd75, %rd1;
	add.s64 	%rd96, %rd76, 512;
	shl.b32 	%r236, %r311, 2;
	add.s32 	%r237, %r5, %r236;
	mov.u32 	%r238, shraw;
	add.s32 	%r239, %r237, %r238;
	add.s32 	%r310, %r239, 512;
$L__BB5_39:
	ld.global.f32 	%f69, [%rd96+-512];
	st.shared.f32 	[%r310+-512], %f69;
	ld.global.f32 	%f70, [%rd96+-256];
	st.shared.f32 	[%r310+-256], %f70;
	ld.global.f32 	%f71, [%rd96];
	st.shared.f32 	[%r310], %f71;
	ld.global.f32 	%f72, [%rd96+256];
	st.shared.f32 	[%r310+256], %f72;
	add.s32 	%r311, %r311, 256;
	add.s64 	%rd96, %rd96, 1024;
	add.s32 	%r310, %r310, 1024;
	setp.lt.s32 	%p48, %r311, %r4;
	@%p48 bra 	$L__BB5_39;
	bra.uni 	$L__BB5_58;
$L__BB5_40:
	mov.u32 	%r316, %tid.x;
	setp.ge.s32 	%p23, %r316, %r4;
	@%p23 bra 	$L__BB5_58;
	sub.s32 	%r210, %r2, %r316;
	add.s32 	%r91, %r210, 126;
	and.b32  	%r211, %r91, 192;
	setp.eq.s32 	%p24, %r211, 192;
	@%p24 bra 	$L__BB5_47;
	add.s32 	%r315, %r316, 1;
	shl.b32 	%r212, %r316, 2;
	add.s32 	%r213, %r5, %r212;
	mov.u32 	%r214, shraw;
	add.s32 	%r314, %r214, %r213;
	add.s32 	%r215, %r316, %r3;
	sub.s32 	%r313, %r215, %r2;
	shr.u32 	%r216, %r91, 6;
	add.s32 	%r217, %r216, 1;
	and.b32  	%r218, %r217, 3;
	neg.s32 	%r312, %r218;
$L__BB5_43:
	.pragma "nounroll";
	add.s32 	%r100, %r313, 1;
	setp.lt.s32 	%p25, %r100, 0;
	setp.ge.s32 	%p26, %r100, %r173;
	mov.f32 	%f161, 0f00000000;
	or.pred  	%p27, %p25, %p26;
	@%p27 bra 	$L__BB5_45;
	mul.wide.u32 	%rd57, %r100, 4;
	add.s64 	%rd58, %rd1, %rd57;
	ld.global.f32 	%f161, [%rd58];
$L__BB5_45:
	st.shared.f32 	[%r314], %f161;
	add.s32 	%r315, %r315, 64;
	add.s32 	%r314, %r314, 256;
	add.s32 	%r313, %r313, 64;
	add.s32 	%r312, %r312, 1;
	setp.ne.s32 	%p28, %r312, 0;
	@%p28 bra 	$L__BB5_43;
	add.s32 	%r316, %r315, -1;
$L__BB5_47:
	setp.lt.u32 	%p29, %r91, 192;
	@%p29 bra 	$L__BB5_58;
	add.s32 	%r319, %r316, 129;
	add.s32 	%r219, %r316, %r3;
	sub.s32 	%r318, %r219, %r2;
	shl.b32 	%r220, %r316, 2;
	add.s32 	%r221, %r5, %r220;
	mov.u32 	%r222, shraw;
	add.s32 	%r223, %r221, %r222;
	add.s32 	%r317, %r223, 512;
$L__BB5_49:
	add.s32 	%r113, %r318, 1;
	setp.lt.s32 	%p30, %r113, 0;
	setp.ge.s32 	%p31, %r113, %r173;
	mov.f32 	%f162, 0f00000000;
	or.pred  	%p32, %p30, %p31;
	@%p32 bra 	$L__BB5_51;
	mul.wide.u32 	%rd59, %r113, 4;
	add.s64 	%rd60, %rd1, %rd59;
	ld.global.f32 	%f162, [%rd60];
$L__BB5_51:
	st.shared.f32 	[%r317+-512], %f162;
	add.s32 	%r114, %r318, 65;
	setp.lt.s32 	%p33, %r114, 0;
	setp.ge.s32 	%p34, %r114, %r173;
	mov.f32 	%f163, 0f00000000;
	or.pred  	%p35, %p33, %p34;
	@%p35 bra 	$L__BB5_53;
	mul.wide.u32 	%rd61, %r114, 4;
	add.s64 	%rd62, %rd1, %rd61;
	ld.global.f32 	%f163, [%rd62];
$L__BB5_53:
	st.shared.f32 	[%r317+-256], %f163;
	add.s32 	%r115, %r318, 129;
	setp.lt.s32 	%p36, %r115, 0;
	setp.ge.s32 	%p37, %r115, %r173;
	mov.f32 	%f164, 0f00000000;
	or.pred  	%p38, %p36, %p37;
	@%p38 bra 	$L__BB5_55;
	mul.wide.u32 	%rd63, %r115, 4;
	add.s64 	%rd64, %rd1, %rd63;
	ld.global.f32 	%f164, [%rd64];
$L__BB5_55:
	st.shared.f32 	[%r317], %f164;
	add.s32 	%r116, %r318, 193;
	setp.lt.s32 	%p39, %r116, 0;
	setp.ge.s32 	%p40, %r116, %r173;
	mov.f32 	%f165, 0f00000000;
	or.pred  	%p41, %p39, %p40;
	@%p41 bra 	$L__BB5_57;
	mul.wide.u32 	%rd65, %r116, 4;
	add.s64 	%rd66, %rd1, %rd65;
	ld.global.f32 	%f165, [%rd66];
$L__BB5_57:
	st.shared.f32 	[%r317+256], %f165;
	add.s32 	%r117, %r319, 256;
	add.s32 	%r224, %r319, 127;
	add.s32 	%r318, %r318, 256;
	add.s32 	%r317, %r317, 1024;
	setp.lt.s32 	%p42, %r224, %r4;
	mov.u32 	%r319, %r117;
	@%p42 bra 	$L__BB5_49;
$L__BB5_58:
	bar.sync 	0;
	mov.u32 	%r120, %tid.x;
	shl.b32 	%r258, %r120, 1;
	add.s32 	%r121, %r3, %r258;
	setp.ge.s32 	%p58, %r121, %r173;
	@%p58 bra 	$L__BB5_85;
	add.s32 	%r259, %r175, %r2;
	add.s32 	%r122, %r259, -1;
	setp.lt.s32 	%p59, %r121, %r122;
	add.s32 	%r123, %r121, 1;
	setp.lt.s32 	%p60, %r123, %r173;
	setp.ge.s32 	%p61, %r123, %r122;
	and.pred  	%p1, %p60, %p61;
	not.pred 	%p63, %p1;
	or.pred  	%p64, %p59, %p63;
	mov.f32 	%f158, 0f00000000;
	mov.f32 	%f160, 0f00000000;
	@%p64 bra 	$L__BB5_67;
	setp.lt.s32 	%p77, %r2, 1;
	mov.f32 	%f182, %f158;
	mov.f32 	%f183, %f160;
	@%p77 bra 	$L__BB5_83;
	and.b32  	%r124, %r2, 3;
	setp.lt.u32 	%p78, %r2, 4;
	mov.f32 	%f183, 0f00000000;
	mov.b32 	%r326, 0;
	mov.f32 	%f182, %f183;
	@%p78 bra 	$L__BB5_64;
	and.b32  	%r326, %r2, 2147483644;
	neg.s32 	%r321, %r326;
	shl.b32 	%r279, %r120, 3;
	add.s32 	%r127, %r5, %r279;
	mov.f32 	%f183, 0f00000000;
	mov.u32 	%r320, shraw;
$L__BB5_63:
	.pragma "nounroll";
	ld.shared.v4.f32 	{%f139, %f140, %f141, %f142}, [%r320];
	add.s32 	%r280, %r320, %r127;
	ld.shared.v2.f32 	{%f143, %f144}, [%r280];
	fma.rn.f32 	%f145, %f143, %f139, %f182;
	fma.rn.f32 	%f146, %f144, %f139, %f183;
	fma.rn.f32 	%f147, %f144, %f140, %f145;
	ld.shared.v2.f32 	{%f148, %f149}, [%r280+8];
	fma.rn.f32 	%f150, %f148, %f140, %f146;
	fma.rn.f32 	%f151, %f148, %f141, %f147;
	fma.rn.f32 	%f152, %f149, %f141, %f150;
	fma.rn.f32 	%f182, %f149, %f142, %f151;
	ld.shared.f32 	%f153, [%r280+16];
	fma.rn.f32 	%f183, %f153, %f142, %f152;
	add.s32 	%r321, %r321, 4;
	add.s32 	%r320, %r320, 16;
	setp.eq.s32 	%p79, %r321, 0;
	@%p79 bra 	$L__BB5_64;
	bra.uni 	$L__BB5_63;
$L__BB5_64:
	setp.eq.s32 	%p80, %r124, 0;
	@%p80 bra 	$L__BB5_83;
	shl.b32 	%r281, %r120, 3;
	add.s32 	%r149, %r5, %r281;
	shl.b32 	%r282, %r326, 2;
	mov.u32 	%r283, shraw;
	add.s32 	%r328, %r283, %r282;
	neg.s32 	%r327, %r124;
$L__BB5_66:
	.pragma "nounroll";
	ld.shared.f32 	%f154, [%r328];
	add.s32 	%r284, %r328, %r149;
	ld.shared.f32 	%f155, [%r284];
	fma.rn.f32 	%f182, %f155, %f154, %f182;
	ld.shared.f32 	%f156, [%r284+4];
	fma.rn.f32 	%f183, %f156, %f154, %f183;
	add.s32 	%r328, %r328, 4;
	add.s32 	%r327, %r327, 1;
	setp.eq.s32 	%p81, %r327, 0;
	@%p81 bra 	$L__BB5_83;
	bra.uni 	$L__BB5_66;
$L__BB5_67:
	setp.lt.s32 	%p65, %r121, %r122;
	mov.f32 	%f182, 0f7FC00000;
	mov.f32 	%f183, 0f7FC00000;
	@%p65 bra 	$L__BB5_75;
	setp.lt.s32 	%p72, %r2, 1;
	mov.f32 	%f182, %f158;
	@%p72 bra 	$L__BB5_83;
	and.b32  	%r132, %r2, 3;
	setp.lt.u32 	%p73, %r2, 4;
	mov.f32 	%f182, 0f00000000;
	mov.b32 	%r329, 0;
	@%p73 bra 	$L__BB5_72;
	and.b32  	%r329, %r2, 2147483644;
	neg.s32 	%r323, %r329;
	shl.b32 	%r271, %r120, 3;
	add.s32 	%r135, %r5, %r271;
	mov.f32 	%f182, 0f00000000;
	mov.u32 	%r322, shraw;
$L__BB5_71:
	.pragma "nounroll";
	add.s32 	%r272, %r322, %r135;
	ld.shared.v2.f32 	{%f120, %f121}, [%r272];
	ld.shared.v4.f32 	{%f122, %f123, %f124, %f125}, [%r322];
	fma.rn.f32 	%f126, %f120, %f122, %f182;
	fma.rn.f32 	%f127, %f121, %f123, %f126;
	ld.shared.v2.f32 	{%f128, %f129}, [%r272+8];
	fma.rn.f32 	%f130, %f128, %f124, %f127;
	fma.rn.f32 	%f182, %f129, %f125, %f130;
	add.s32 	%r323, %r323, 4;
	add.s32 	%r322, %r322, 16;
	setp.eq.s32 	%p74, %r323, 0;
	@%p74 bra 	$L__BB5_72;
	bra.uni 	$L__BB5_71;
$L__BB5_72:
	setp.eq.s32 	%p75, %r132, 0;
	@%p75 bra 	$L__BB5_83;
	shl.b32 	%r273, %r329, 2;
	mov.u32 	%r274, shraw;
	add.s32 	%r331, %r274, %r273;
	shl.b32 	%r275, %r120, 3;
	add.s32 	%r158, %r5, %r275;
	neg.s32 	%r330, %r132;
$L__BB5_74:
	.pragma "nounroll";
	add.s32 	%r276, %r331, %r158;
	ld.shared.f32 	%f133, [%r276];
	ld.shared.f32 	%f134, [%r331];
	fma.rn.f32 	%f182, %f133, %f134, %f182;
	add.s32 	%r331, %r331, 4;
	add.s32 	%r330, %r330, 1;
	setp.eq.s32 	%p76, %r330, 0;
	@%p76 bra 	$L__BB5_83;
	bra.uni 	$L__BB5_74;
$L__BB5_75:
	@%p63 bra 	$L__BB5_83;
	setp.lt.s32 	%p67, %r2, 1;
	mov.f32 	%f183, %f160;
	@%p67 bra 	$L__BB5_83;
	and.b32  	%r140, %r2, 3;
	setp.lt.u32 	%p68, %r2, 4;
	mov.f32 	%f183, 0f00000000;
	mov.b32 	%r332, 0;
	@%p68 bra 	$L__BB5_80;
	and.b32  	%r332, %r2, 2147483644;
	neg.s32 	%r325, %r332;
	shl.b32 	%r262, %r120, 3;
	add.s32 	%r143, %r5, %r262;
	mov.f32 	%f183, 0f00000000;
	mov.u32 	%r324, shraw;
$L__BB5_79:
	.pragma "nounroll";
	add.s32 	%r263, %r324, %r143;
	ld.shared.f32 	%f100, [%r263+4];
	ld.shared.v4.f32 	{%f101, %f102, %f103, %f104}, [%r324];
	fma.rn.f32 	%f105, %f100, %f101, %f183;
	ld.shared.v2.f32 	{%f106, %f107}, [%r263+8];
	fma.rn.f32 	%f108, %f106, %f102, %f105;
	fma.rn.f32 	%f109, %f107, %f103, %f108;
	ld.shared.f32 	%f110, [%r263+16];
	fma.rn.f32 	%f183, %f110, %f104, %f109;
	add.s32 	%r325, %r325, 4;
	add.s32 	%r324, %r324, 16;
	setp.eq.s32 	%p69, %r325, 0;
	@%p69 bra 	$L__BB5_80;
	bra.uni 	$L__BB5_79;
$L__BB5_80:
	setp.eq.s32 	%p70, %r140, 0;
	@%p70 bra 	$L__BB5_83;
	shl.b32 	%r264, %r120, 3;
	add.s32 	%r265, %r5, %r264;
	add.s32 	%r165, %r265, 4;
	shl.b32 	%r266, %r332, 2;
	mov.u32 	%r267, shraw;
	add.s32 	%r334, %r267, %r266;
	neg.s32 	%r333, %r140;
$L__BB5_82:
	.pragma "nounroll";
	add.s32 	%r268, %r334, %r165;
	ld.shared.f32 	%f113, [%r268];
	ld.shared.f32 	%f114, [%r334];
	fma.rn.f32 	%f183, %f113, %f114, %f183;
	add.s32 	%r334, %r334, 4;
	add.s32 	%r333, %r333, 1;
	setp.ne.s32 	%p71, %r333, 0;
	@%p71 bra 	$L__BB5_82;
$L__BB5_83:
	setp.ge.s32 	%p82, %r123, %r173;
	mad.lo.s32 	%r285, %r173, %r1, %r121;
	cvta.to.global.u64 	%rd87, %rd33;
	mul.wide.s32 	%rd88, %r285, 4;
	add.s64 	%rd29, %rd87, %rd88;
	st.global.f32 	[%rd29], %f182;
	@%p82 bra 	$L__BB5_85;
	st.global.f32 	[%rd29+4], %f183;
$L__BB5_85:
	ret;

}
	// .globl	alma_batch_tiled_f32_2x_tile256
.visible .entry alma_batch_tiled_f32_2x_tile256(
	.param .u64 .ptr .align 1 alma_batch_tiled_f32_2x_tile256_param_0,
	.param .u64 .ptr .align 1 alma_batch_tiled_f32_2x_tile256_param_1,
	.param .u64 .ptr .align 1 alma_batch_tiled_f32_2x_tile256_param_2,
	.param .u64 .ptr .align 1 alma_batch_tiled_f32_2x_tile256_param_3,
	.param .u32 alma_batch_tiled_f32_2x_tile256_param_4,
	.param .u32 alma_batch_tiled_f32_2x_tile256_param_5,
	.param .u32 alma_batch_tiled_f32_2x_tile256_param_6,
	.param .u32 alma_batch_tiled_f32_2x_tile256_param_7,
	.param .u64 .ptr .align 1 alma_batch_tiled_f32_2x_tile256_param_8
)
{
	.reg .pred 	%p<83>;
	.reg .b32 	%r<335>;
	.reg .b32 	%f<184>;
	.reg .b64 	%rd<97>;

	ld.param.u64 	%rd30, [alma_batch_tiled_f32_2x_tile256_param_0];
	ld.param.u64 	%rd31, [alma_batch_tiled_f32_2x_tile256_param_1];
	ld.param.u64 	%rd32, [alma_batch_tiled_f32_2x_tile256_param_2];
	ld.param.u32 	%r172, [alma_batch_tiled_f32_2x_tile256_param_4];
	ld.param.u32 	%r173, [alma_batch_tiled_f32_2x_tile256_param_5];
	ld.param.u32 	%r174, [alma_batch_tiled_f32_2x_tile256_param_6];
	ld.param.u32 	%r175, [alma_batch_tiled_f32_2x_tile256_param_7];
	ld.param.u64 	%rd33, [alma_batch_tiled_f32_2x_tile256_param_8];
	cvta.to.global.u64 	%rd1, %rd30;
	cvta.to.global.u64 	%rd2, %rd31;
	mov.u32 	%r176, %ntid.x;
	setp.ne.s32 	%p2, %r176, 128;
	@%p2 bra 	$L__BB6_85;
	mov.u32 	%r1, %ctaid.y;
	setp.ge.s32 	%p3, %r1, %r174;
	@%p3 bra 	$L__BB6_85;
	cvta.to.global.u64 	%rd34, %rd32;
	mul.wide.u32 	%rd35, %r1, 4;
	add.s64 	%rd36, %rd34, %rd35;
	ld.global.nc.u32 	%r2, [%rd36];
	mov.u32 	%r177, %ctaid.x;
	shl.b32 	%r3, %r177, 8;
	setp.ge.s32 	%p4, %r3, %r173;
	@%p4 bra 	$L__BB6_85;
	add.s32 	%r4, %r2, 255;
	shl.b32 	%r178, %r2, 2;
	add.s32 	%r179, %r178, 15;
	and.b32  	%r5, %r179, -16;
	mul.lo.s32 	%r6, %r172, %r1;
	shl.b32 	%r180, %r6, 2;
	cvt.u64.u32 	%rd37, %r180;
	add.s64 	%rd38, %rd31, %rd37;
	and.b64  	%rd39, %rd38, 15;
	setp.ne.s64 	%p5, %rd39, 0;
	@%p5 bra 	$L__BB6_14;
	shr.s32 	%r7, %r2, 2;
	mov.u32 	%r8, %tid.x;
	setp.ge.s32 	%p11, %r8, %r7;
	@%p11 bra 	$L__BB6_11;
	not.b32 	%r193, %r8;
	add.s32 	%r9, %r7, %r193;
	and.b32  	%r194, %r9, 384;
	setp.eq.s32 	%p12, %r194, 384;
	mov.u32 	%r290, %r8;
	@%p12 bra 	$L__BB6_8;
	shr.u32 	%r195, %r9, 7;
	add.s32 	%r196, %r195, 1;
	and.b32  	%r197, %r196, 3;
	mul.wide.u32 	%rd47, %r8, 16;
	mul.wide.s32 	%rd48, %r6, 4;
	add.s64 	%rd49, %rd47, %rd48;
	add.s64 	%rd89, %rd2, %rd49;
	shl.b32 	%r198, %r8, 4;
	mov.u32 	%r199, shraw;
	add.s32 	%r287, %r199, %r198;
	neg.s32 	%r286, %r197;
	shl.b32 	%r200, %r196, 7;
	and.b32  	%r201, %r200, 384;
	add.s32 	%r290, %r8, %r201;
$L__BB6_7:
	.pragma "nounroll";
	ld.global.v4.f32 	{%f42, %f43, %f44, %f45}, [%rd89];
	st.shared.v4.f32 	[%r287], {%f42, %f43, %f44, %f45};
	add.s64 	%rd89, %rd89, 2048;
	add.s32 	%r287, %r287, 2048;
	add.s32 	%r286, %r286, 1;
	setp.ne.s32 	%p13, %r286, 0;
	@%p13 bra 	$L__BB6_7;
$L__BB6_8:
	setp.lt.u32 	%p14, %r9, 384;
	@%p14 bra 	$L__BB6_11;
	shl.b32 	%r202, %r290, 4;
	mov.u32 	%r203, shraw;
	add.s32 	%r204, %r202, %r203;
	add.s32 	%r289, %r204, 4096;
	mul.wide.u32 	%rd50, %r290, 16;
	mul.wide.s32 	%rd51, %r6, 4;
	add.s64 	%rd52, %rd50, %rd51;
	add.s64 	%rd53, %rd52, %rd2;
	add.s64 	%rd90, %rd53, 4096;
$L__BB6_10:
	ld.global.v4.f32 	{%f46, %f47, %f48, %f49}, [%rd90+-4096];
	st.shared.v4.f32 	[%r289+-4096], {%f46, %f47, %f48, %f49};
	ld.global.v4.f32 	{%f50, %f51, %f52, %f53}, [%rd90+-2048];
	st.shared.v4.f32 	[%r289+-2048], {%f50, %f51, %f52, %f53};
	ld.global.v4.f32 	{%f54, %f55, %f56, %f57}, [%rd90];
	st.shared.v4.f32 	[%r289], {%f54, %f55, %f56, %f57};
	ld.global.v4.f32 	{%f58, %f59, %f60, %f61}, [%rd90+2048];
	st.shared.v4.f32 	[%r289+2048], {%f58, %f59, %f60, %f61};
	add.s32 	%r290, %r290, 512;
	add.s32 	%r289, %r289, 8192;
	add.s64 	%rd90, %rd90, 8192;
	setp.lt.s32 	%p15, %r290, %r7;
	@%p15 bra 	$L__BB6_10;
$L__BB6_11:
	setp.ne.s32 	%p16, %r8, 0;
	and.b32  	%r23, %r2, 3;
	setp.eq.s32 	%p17, %r23, 0;
	or.pred  	%p18, %p16, %p17;
	@%p18 bra 	$L__BB6_21;
	and.b32  	%r291, %r2, -4;
	neg.s32 	%r293, %r23;
	and.b32  	%r206, %r178, -16;
	mov.u32 	%r207, shraw;
	add.s32 	%r292, %r207, %r206;
	mul.wide.s32 	%rd54, %r6, 4;
	add.s64 	%rd9, %rd2, %rd54;
$L__BB6_13:
	mul.wide.s32 	%rd55, %r291, 4;
	add.s64 	%rd56, %rd9, %rd55;
	ld.global.f32 	%f62, [%rd56];
	st.shared.f32 	[%r292], %f62;
	add.s32 	%r293, %r293, 1;
	setp.eq.s32 	%p19, %r293, 0;
	add.s32 	%r292, %r292, 4;
	add.s32 	%r291, %r291, 1;
	@%p19 bra 	$L__BB6_21;
	bra.uni 	$L__BB6_13;
$L__BB6_14:
	mov.u32 	%r298, %tid.x;
	setp.ge.s32 	%p6, %r298, %r2;
	@%p6 bra 	$L__BB6_21;
	not.b32 	%r181, %r298;
	add.s32 	%r34, %r2, %r181;
	and.b32  	%r182, %r34, 384;
	setp.eq.s32 	%p7, %r182, 384;
	@%p7 bra 	$L__BB6_18;
	shr.u32 	%r183, %r34, 7;
	add.s32 	%r184, %r183, 1;
	and.b32  	%r185, %r184, 3;
	shl.b32 	%r186, %r298, 2;
	mov.u32 	%r187, shraw;
	add.s32 	%r295, %r187, %r186;
	mul.wide.s32 	%rd40, %r6, 4;
	mul.wide.u32 	%rd41, %r298, 4;
	add.s64 	%rd42, %rd40, %rd41;
	add.s64 	%rd91, %rd2, %rd42;
	neg.s32 	%r294, %r185;
	shl.b32 	%r188, %r184, 7;
	and.b32  	%r189, %r188, 384;
	add.s32 	%r298, %r298, %r189;
$L__BB6_17:
	.pragma "nounroll";
	ld.global.f32 	%f37, [%rd91];
	st.shared.f32 	[%r295], %f37;
	add.s32 	%r295, %r295, 512;
	add.s64 	%rd91, %rd91, 512;
	add.s32 	%r294, %r294, 1;
	setp.ne.s32 	%p8, %r294, 0;
	@%p8 bra 	$L__BB6_17;
$L__BB6_18:
	setp.lt.u32 	%p9, %r34, 384;
	@%p9 bra 	$L__BB6_21;
	mul.wide.s32 	%rd43, %r6, 4;
	mul.wide.u32 	%rd44, %r298, 4;
	add.s64 	%rd45, %rd43, %rd44;
	add.s64 	%rd46, %rd45, %rd2;
	add.s64 	%rd92, %rd46, 1024;
	shl.b32 	%r190, %r298, 2;
	mov.u32 	%r191, shraw;
	add.s32 	%r192, %r190, %r191;
	add.s32 	%r297, %r192, 1024;
$L__BB6_20:
	ld.global.f32 	%f38, [%rd92+-1024];
	st.shared.f32 	[%r297+-1024], %f38;
	ld.global.f32 	%f39, [%rd92+-512];
	st.shared.f32 	[%r297+-512], %f39;
	ld.global.f32 	%f40, [%rd92];
	st.shared.f32 	[%r297], %f40;
	ld.global.f32 	%f41, [%rd92+512];
	st.shared.f32 	[%r297+512], %f41;
	add.s32 	%r298, %r298, 512;
	add.s64 	%rd92, %rd92, 2048;
	add.s32 	%r297, %r297, 2048;
	setp.lt.s32 	%p10, %r298, %r2;
	@%p10 bra 	$L__BB6_20;
$L__BB6_21:
	bar.sync 	0;
	sub.s32 	%r208, %r3, %r2;
	add.s32 	%r48, %r208, 1;
	setp.lt.s32 	%p20, %r48, 0;
	add.s32 	%r209, %r3, 256;
	setp.gt.s32 	%p21, %r209, %r173;
	or.pred  	%p22, %p20, %p21;
	@%p22 bra 	$L__BB6_40;
	shl.b32 	%r225, %r48, 2;
	cvt.u64.u32 	%rd67, %r225;
	add.s64 	%rd68, %rd30, %rd67;
	and.b64  	%rd69, %rd68, 15;
	setp.ne.s64 	%p43, %rd69, 0;
	@%p43 bra 	$L__BB6_33;
	shr.s32 	%r49, %r4, 2;
	mov.u32 	%r50, %tid.x;
	setp.ge.s32 	%p49, %r50, %r49;
	@%p49 bra 	$L__BB6_30;
	not.b32 	%r240, %r50;
	add.s32 	%r51, %r49, %r240;
	and.b32  	%r241, %r51, 384;
	setp.eq.s32 	%p50, %r241, 384;
	mov.u32 	%r303, %r50;
	@%p50 bra 	$L__BB6_27;
	shr.u32 	%r242, %r51, 7;
	add.s32 	%r243, %r242, 1;
	and.b32  	%r244, %r243, 3;
	mul.wide.u32 	%rd77, %r50, 16;
	mul.wide.u32 	%rd78, %r48, 4;
	add.s64 	%rd79, %rd77, %rd78;
	add.s64 	%rd93, %rd1, %rd79;
	shl.b32 	%r245, %r50, 4;
	add.s32 	%r246, %r245, %r5;
	mov.u32 	%r247, shraw;
	add.s32 	%r300, %r247, %r246;
	neg.s32 	%r299, %r244;
	shl.b32 	%r248, %r243, 7;
	and.b32  	%r249, %r248, 384;
	add.s32 	%r303, %r50, %r249;
$L__BB6_26:
	.pragma "nounroll";
	ld.global.v4.f32 	{%f73, %f74, %f75, %f76}, [%rd93];
	st.shared.v4.f32 	[%r300], {%f73, %f74, %f75, %f76};
	add.s64 	%rd93, %rd93, 2048;
	add.s32 	%r300, %r300, 2048;
	add.s32 	%r299, %r299, 1;
	setp.ne.s32 	%p51, %r299, 0;
	@%p51 bra 	$L__BB6_26;
$L__BB6_27:
	setp.lt.u32 	%p52, %r51, 384;
	@%p52 bra 	$L__BB6_30;
	shl.b32 	%r250, %r303, 4;
	add.s32 	%r251, %r250, %r5;
	mov.u32 	%r252, shraw;
	add.s32 	%r253, %r251, %r252;
	add.s32 	%r302, %r253, 4096;
	mul.wide.u32 	%rd80, %r303, 16;
	mul.wide.u32 	%rd81, %r48, 4;
	add.s64 	%rd82, %rd80, %rd81;
	add.s64 	%rd83, %rd82, %rd1;
	add.s64 	%rd94, %rd83, 4096;
$L__BB6_29:
	ld.global.v4.f32 	{%f77, %f78, %f79, %f80}, [%rd94+-4096];
	st.shared.v4.f32 	[%r302+-4096], {%f77, %f78, %f79, %f80};
	ld.global.v4.f32 	{%f81, %f82, %f83, %f84}, [%rd94+-2048];
	st.shared.v4.f32 	[%r302+-2048], {%f81, %f82, %f83, %f84};
	ld.global.v4.f32 	{%f85, %f86, %f87, %f88}, [%rd94];
	st.shared.v4.f32 	[%r302], {%f85, %f86, %f87, %f88};
	ld.global.v4.f32 	{%f89, %f90, %f91, %f92}, [%rd94+2048];
	st.shared.v4.f32 	[%r302+2048], {%f89, %f90, %f91, %f92};
	add.s32 	%r303, %r303, 512;
	add.s32 	%r302, %r302, 8192;
	add.s64 	%rd94, %rd94, 8192;
	setp.lt.s32 	%p53, %r303, %r49;
	@%p53 bra 	$L__BB6_29;
$L__BB6_30:
	setp.ne.s32 	%p54, %r50, 0;
	and.b32  	%r65, %r4, 3;
	setp.eq.s32 	%p55, %r65, 0;
	or.pred  	%p56, %p54, %p55;
	@%p56 bra 	$L__BB6_58;
	and.b32  	%r304, %r4, -4;
	neg.s32 	%r306, %r65;
	shl.b32 	%r254, %r4, 2;
	and.b32  	%r255, %r254, -16;
	add.s32 	%r256, %r255, %r5;
	mov.u32 	%r257, shraw;
	add.s32 	%r305, %r257, %r256;
	mul.wide.u32 	%rd84, %r48, 4;
	add.s64 	%rd22, %rd1, %rd84;
$L__BB6_32:
	mul.wide.s32 	%rd85, %r304, 4;
	add.s64 	%rd86, %rd22, %rd85;
	ld.global.f32 	%f93, [%rd86];
	st.shared.f32 	[%r305], %f93;
	add.s32 	%r306, %r306, 1;
	setp.eq.s32 	%p57, %r306, 0;
	add.s32 	%r305, %r305, 4;
	add.s32 	%r304, %r304, 1;
	@%p57 bra 	$L__BB6_58;
	bra.uni 	$L__BB6_32;
$L__BB6_33:
	mov.u32 	%r311, %tid.x;
	setp.ge.s32 	%p44, %r311, %r4;
	@%p44 bra 	$L__BB6_58;
	sub.s32 	%r226, %r2, %r311;
	add.s32 	%r76, %r226, 254;
	and.b32  	%r227, %r76, 384;
	setp.eq.s32 	%p45, %r227, 384;
	@%p45 bra 	$L__BB6_37;
	shr.u32 	%r228, %r76, 7;
	add.s32 	%r229, %r228, 1;
	and.b32  	%r230, %r229, 3;
	shl.b32 	%r231, %r311, 2;
	add.s32 	%r232, %r5, %r231;
	mov.u32 	%r233, shraw;
	add.s32 	%r308, %r233, %r232;
	mul.wide.u32 	%rd70, %r311, 4;
	mul.wide.u32 	%rd71, %r48, 4;
	add.s64 	%rd72, %rd70, %rd71;
	add.s64 	%rd95, %rd1, %rd72;
	neg.s32 	%r307, %r230;
	shl.b32 	%r234, %r229, 7;
	and.b32  	%r235, %r234, 384;
	add.s32 	%r311, %r311, %r235;
$L__BB6_36:
	.pragma "nounroll";
	ld.global.f32 	%f68, [%rd95];
	st.shared.f32 	[%r308], %f68;
	add.s32 	%r308, %r308, 512;
	add.s64 	%rd95, %rd95, 512;
	add.s32 	%r307, %r307, 1;
	setp.ne.s32 	%p46, %r307, 0;
	@%p46 bra 	$L__BB6_36;
$L__BB6_37:
	setp.lt.u32 	%p47, %r76, 384;
	@%p47 bra 	$L__BB6_58;
	mul.wide.u32 	%rd73, %r311, 4;
	mul.wide.u32 	%rd74, %r48, 4;
	add.s64 	%rd75, %rd73, %rd74;
	add.s64 	%rd76, %rd75, %rd1;
	add.s64 	%rd96, %rd76, 1024;
	shl.b32 	%r236, %r311, 2;
	add.s32 	%r237, %r5, %r236;
	mov.u32 	%r238, shraw;
	add.s32 	%r239, %r237, %r238;
	add.s32 	%r310, %r239, 1024;
$L__BB6_39:
	ld.global.f32 	%f69, [%rd96+-1024];
	st.shared.f32 	[%r310+-1024], %f69;
	ld.global.f32 	%f70, [%rd96+-512];
	st.shared.f32 	[%r310+-512], %f70;
	ld.global.f32 	%f71, [%rd96];
	st.shared.f32 	[%r310], %f71;
	ld.global.f32 	%f72, [%rd96+512];
	st.shared.f32 	[%r310+512], %f72;
	add.s32 	%r311, %r311, 512;
	add.s64 	%rd96, %rd96, 2048;
	add.s32 	%r310, %r310, 2048;
	setp.lt.s32 	%p48, %r311, %r4;
	@%p48 bra 	$L__BB6_39;
	bra.uni 	$L__BB6_58;
$L__BB6_40:
	mov.u32 	%r316, %tid.x;
	setp.ge.s32 	%p23, %r316, %r4;
	@%p23 bra 	$L__BB6_58;
	sub.s32 	%r210, %r2, %r316;
	add.s32 	%r91, %r210, 254;
	and.b32  	%r211, %r91, 384;
	setp.eq.s32 	%p24, %r211, 384;
	@%p24 bra 	$L__BB6_47;
	add.s32 	%r315, %r316, 1;
	shl.b32 	%r212, %r316, 2;
	add.s32 	%r213, %r5, %r212;
	mov.u32 	%r214, shraw;
	add.s32 	%r314, %r214, %r213;
	add.s32 	%r215, %r316, %r3;
	sub.s32 	%r313, %r215, %r2;
	shr.u32 	%r216, %r91, 7;
	add.s32 	%r217, %r216, 1;
	and.b32  	%r218, %r217, 3;
	neg.s32 	%r312, %r218;
$L__BB6_43:
	.pragma "nounroll";
	add.s32 	%r100, %r313, 1;
	setp.lt.s32 	%p25, %r100, 0;
	setp.ge.s32 	%p26, %r100, %r173;
	mov.f32 	%f161, 0f00000000;
	or.pred  	%p27, %p25, %p26;
	@%p27 bra 	$L__BB6_45;
	mul.wide.u32 	%rd57, %r100, 4;
	add.s64 	%rd58, %rd1, %rd57;
	ld.global.f32 	%f161, [%rd58];
$L__BB6_45:
	st.shared.f32 	[%r314], %f161;
	add.s32 	%r315, %r315, 128;
	add.s32 	%r314, %r314, 512;
	add.s32 	%r313, %r313, 128;
	add.s32 	%r312, %r312, 1;
	setp.ne.s32 	%p28, %r312, 0;
	@%p28 bra 	$L__BB6_43;
	add.s32 	%r316, %r315, -1;
$L__BB6_47:
	setp.lt.u32 	%p29, %r91, 384;
	@%p29 bra 	$L__BB6_58;
	add.s32 	%r319, %r316, 257;
	add.s32 	%r219, %r316, %r3;
	sub.s32 	%r318, %r219, %r2;
	shl.b32 	%r220, %r316, 2;
	add.s32 	%r221, %r5, %r220;
	mov.u32 	%r222, shraw;
	add.s32 	%r223, %r221, %r222;
	add.s32 	%r317, %r223, 1024;
$L__BB6_49:
	add.s32 	%r113, %r318, 1;
	setp.lt.s32 	%p30, %r113, 0;
	setp.ge.s32 	%p31, %r113, %r173;
	mov.f32 	%f162, 0f00000000;
	or.pred  	%p32, %p30, %p31;
	@%p32 bra 	$L__BB6_51;
	mul.wide.u32 	%rd59, %r113, 4;
	add.s64 	%rd60, %rd1, %rd59;
	ld.global.f32 	%f162, [%rd60];
$L__BB6_51:
	st.shared.f32 	[%r317+-1024], %f162;
	add.s32 	%r114, %r318, 129;
	setp.lt.s32 	%p33, %r114, 0;
	setp.ge.s32 	%p34, %r114, %r173;
	mov.f32 	%f163, 0f00000000;
	or.pred  	%p35, %p33, %p34;
	@%p35 bra 	$L__BB6_53;
	mul.wide.u32 	%rd61, %r114, 4;
	add.s64 	%rd62, %rd1, %rd61;
	ld.global.f32 	%f163, [%rd62];
$L__BB6_53:
	st.shared.f32 	[%r317+-512], %f163;
	add.s32 	%r115, %r318, 257;
	setp.lt.s32 	%p36, %r115, 0;
	setp.ge.s32 	%p37, %r115, %r173;
	mov.f32 	%f164, 0f00000000;
	or.pred  	%p38, %p36, %p37;
	@%p38 bra 	$L__BB6_55;
	mul.wide.u32 	%rd63, %r115, 4;
	add.s64 	%rd64, %rd1, %rd63;
	ld.global.f32 	%f164, [%rd64];
$L__BB6_55:
	st.shared.f32 	[%r317], %f164;
	add.s32 	%r116, %r318, 385;
	setp.lt.s32 	%p39, %r116, 0;
	setp.ge.s32 	%p40, %r116, %r173;
	mov.f32 	%f165, 0f00000000;
	or.pred  	%p41, %p39, %p40;
	@%p41 bra 	$L__BB6_57;
	mul.wide.u32 	%rd65, %r116, 4;
	add.s64 	%rd66, %rd1, %rd65;
	ld.global.f32 	%f165, [%rd66];
$L__BB6_57:
	st.shared.f32 	[%r317+512], %f165;
	add.s32 	%r117, %r319, 512;
	add.s32 	%r224, %r319, 255;
	add.s32 	%r318, %r318, 512;
	add.s32 	%r317, %r317, 2048;
	setp.lt.s32 	%p42, %r224, %r4;
	mov.u32 	%r319, %r117;
	@%p42 bra 	$L__BB6_49;
$L__BB6_58:
	bar.sync 	0;
	mov.u32 	%r120, %tid.x;
	shl.b32 	%r258, %r120, 1;
	add.s32 	%r121, %r3, %r258;
	setp.ge.s32 	%p58, %r121, %r173;
	@%p58 bra 	$L__BB6_85;
	add.s32 	%r259, %r175, %r2;
	add.s32 	%r122, %r259, -1;
	setp.lt.s32 	%p59, %r121, %r122;
	add.s32 	%r123, %r121, 1;
	setp.lt.s32 	%p60, %r123, %r173;
	setp.ge.s32 	%p61, %r123, %r122;
	and.pred  	%p1, %p60, %p61;
	not.pred 	%p63, %p1;
	or.pred  	%p64, %p59, %p63;
	mov.f32 	%f158, 0f00000000;
	mov.f32 	%f160, 0f00000000;
	@%p64 bra 	$L__BB6_67;
	setp.lt.s32 	%p77, %r2, 1;
	mov.f32 	%f182, %f158;
	mov.f32 	%f183, %f160;
	@%p77 bra 	$L__BB6_83;
	and.b32  	%r124, %r2, 3;
	setp.lt.u32 	%p78, %r2, 4;
	mov.f32 	%f183, 0f00000000;
	mov.b32 	%r326, 0;
	mov.f32 	%f182, %f183;
	@%p78 bra 	$L__BB6_64;
	and.b32  	%r326, %r2, 2147483644;
	neg.s32 	%r321, %r326;
	shl.b32 	%r279, %r120, 3;
	add.s32 	%r127, %r5, %r279;
	mov.f32 	%f183, 0f00000000;
	mov.u32 	%r320, shraw;
$L__BB6_63:
	.pragma "nounroll";
	ld.shared.v4.f32 	{%f139, %f140, %f141, %f142}, [%r320];
	add.s32 	%r280, %r320, %r127;
	ld.shared.v2.f32 	{%f143, %f144}, [%r280];
	fma.rn.f32 	%f145, %f143, %f139, %f182;
	fma.rn.f32 	%f146, %f144, %f139, %f183;
	fma.rn.f32 	%f147, %f144, %f140, %f145;
	ld.shared.v2.f32 	{%f148, %f149}, [%r280+8];
	fma.rn.f32 	%f150, %f148, %f140, %f146;
	fma.rn.f32 	%f151, %f148, %f141, %f147;
	fma.rn.f32 	%f152, %f149, %f141, %f150;
	fma.rn.f32 	%f182, %f149, %f142, %f151;
	ld.shared.f32 	%f153, [%r280+16];
	fma.rn.f32 	%f183, %f153, %f142, %f152;
	add.s32 	%r321, %r321, 4;
	add.s32 	%r320, %r320, 16;
	setp.eq.s32 	%p79, %r321, 0;
	@%p79 bra 	$L__BB6_64;
	bra.uni 	$L__BB6_63;
$L__BB6_64:
	setp.eq.s32 	%p80, %r124, 0;
	@%p80 bra 	$L__BB6_83;
	shl.b32 	%r281, %r120, 3;
	add.s32 	%r149, %r5, %r281;
	shl.b32 	%r282, %r326, 2;
	mov.u32 	%r283, shraw;
	add.s32 	%r328, %r283, %r282;
	neg.s32 	%r327, %r124;
$L__BB6_66:
	.pragma "nounroll";
	ld.shared.f32 	%f154, [%r328];
	add.s32 	%r284, %r328, %r149;
	ld.shared.f32 	%f155, [%r284];
	fma.rn.f32 	%f182, %f155, %f154, %f182;
	ld.shared.f32 	%f156, [%r284+4];
	fma.rn.f32 	%f183, %f156, %f154, %f183;
	add.s32 	%r328, %r328, 4;
	add.s32 	%r327, %r327, 1;
	setp.eq.s32 	%p81, %r327, 0;
	@%p81 bra 	$L__BB6_83;
	bra.uni 	$L__BB6_66;
$L__BB6_67:
	setp.lt.s32 	%p65, %r121, %r122;
	mov.f32 	%f182, 0f7FC00000;
	mov.f32 	%f183, 0f7FC00000;
	@%p65 bra 	$L__BB6_75;
	setp.lt.s32 	%p72, %r2, 1;
	mov.f32 	%f182, %f158;
	@%p72 bra 	$L__BB6_83;
	and.b32  	%r132, %r2, 3;
	setp.lt.u32 	%p73, %r2, 4;
	mov.f32 	%f182, 0f00000000;
	mov.b32 	%r329, 0;
	@%p73 bra 	$L__BB6_72;
	and.b32  	%r329, %r2, 2147483644;
	neg.s32 	%r323, %r329;
	shl.b32 	%r271, %r120, 3;
	add.s32 	%r135, %r5, %r271;
	mov.f32 	%f182, 0f00000000;
	mov.u32 	%r322, shraw;
$L__BB6_71:
	.pragma "nounroll";
	add.s32 	%r272, %r322, %r135;
	ld.shared.v2.f32 	{%f120, %f121}, [%r272];
	ld.shared.v4.f32 	{%f122, %f123, %f124, %f125}, [%r322];
	fma.rn.f32 	%f126, %f120, %f122, %f182;
	fma.rn.f32 	%f127, %f121, %f123, %f126;
	ld.shared.v2.f32 	{%f128, %f129}, [%r272+8];
	fma.rn.f32 	%f130, %f128, %f124, %f127;
	fma.rn.f32 	%f182, %f129, %f125, %f130;
	add.s32 	%r323, %r323, 4;
	add.s32 	%r322, %r322, 16;
	setp.eq.s32 	%p74, %r323, 0;
	@%p74 bra 	$L__BB6_72;
	bra.uni 	$L__BB6_71;
$L__BB6_72:
	setp.eq.s32 	%p75, %r132, 0;
	@%p75 bra 	$L__BB6_83;
	shl.b32 	%r273, %r329, 2;
	mov.u32 	%r274, shraw;
	add.s32 	%r331, %r274, %r273;
	shl.b32 	%r275, %r120, 3;
	add.s32 	%r158, %r5, %r275;
	neg.s32 	%r330, %r132;
$L__BB6_74:
	.pragma "nounroll";
	add.s32 	%r276, %r331, %r158;
	ld.shared.f32 	%f133, [%r276];
	ld.shared.f32 	%f134, [%r331];
	fma.rn.f32 	%f182, %f133, %f134, %f182;
	add.s32 	%r331, %r331, 4;
	add.s32 	%r330, %r330, 1;
	setp.eq.s32 	%p76, %r330, 0;
	@%p76 bra 	$L__BB6_83;
	bra.uni 	$L__BB6_74;
$L__BB6_75:
	@%p63 bra 	$L__BB6_83;
	setp.lt.s32 	%p67, %r2, 1;
	mov.f32 	%f183, %f160;
	@%p67 bra 	$L__BB6_83;
	and.b32  	%r140, %r2, 3;
	setp.lt.u32 	%p68, %r2, 4;
	mov.f32 	%f183, 0f00000000;
	mov.b32 	%r332, 0;
	@%p68 bra 	$L__BB6_80;
	and.b32  	%r332, %r2, 2147483644;
	neg.s32 	%r325, %r332;
	shl.b32 	%r262, %r120, 3;
	add.s32 	%r143, %r5, %r262;
	mov.f32 	%f183, 0f00000000;
	mov.u32 	%r324, shraw;
$L__BB6_79:
	.pragma "nounroll";
	add.s32 	%r263, %r324, %r143;
	ld.shared.f32 	%f100, [%r263+4];
	ld.shared.v4.f32 	{%f101, %f102, %f103, %f104}, [%r324];
	fma.rn.f32 	%f105, %f100, %f101, %f183;
	ld.shared.v2.f32 	{%f106, %f107}, [%r263+8];
	fma.rn.f32 	%f108, %f106, %f102, %f105;
	fma.rn.f32 	%f109, %f107, %f103, %f108;
	ld.shared.f32 	%f110, [%r263+16];
	fma.rn.f32 	%f183, %f110, %f104, %f109;
	add.s32 	%r325, %r325, 4;
	add.s32 	%r324, %r324, 16;
	setp.eq.s32 	%p69, %r325, 0;
	@%p69 bra 	$L__BB6_80;
	bra.uni 	$L__BB6_79;
$L__BB6_80:
	setp.eq.s32 	%p70, %r140, 0;
	@%p70 bra 	$L__BB6_83;
	shl.b32 	%r264, %r120, 3;
	add.s32 	%r265, %r5, %r264;
	add.s32 	%r165, %r265, 4;
	shl.b32 	%r266, %r332, 2;
	mov.u32 	%r267, shraw;
	add.s32 	%r334, %r267, %r266;
	neg.s32 	%r333, %r140;
$L__BB6_82:
	.pragma "nounroll";
	add.s32 	%r268, %r334, %r165;
	ld.shared.f32 	%f113, [%r268];
	ld.shared.f32 	%f114, [%r334];
	fma.rn.f32 	%f183, %f113, %f114, %f183;
	add.s32 	%r334, %r334, 4;
	add.s32 	%r333, %r333, 1;
	setp.ne.s32 	%p71, %r333, 0;
	@%p71 bra 	$L__BB6_82;
$L__BB6_83:
	setp.ge.s32 	%p82, %r123, %r173;
	mad.lo.s32 	%r285, %r173, %r1, %r121;
	cvta.to.global.u64 	%rd87, %rd33;
	mul.wide.s32 	%rd88, %r285, 4;
	add.s64 	%rd29, %rd87, %rd88;
	st.global.f32 	[%rd29], %f182;
	@%p82 bra 	$L__BB6_85;
	st.global.f32 	[%rd29+4], %f183;
$L__BB6_85:
	ret;

}
	// .globl	alma_batch_tiled_f32_2x_tile512
.visible .entry alma_batch_tiled_f32_2x_tile512(
	.param .u64 .ptr .align 1 alma_batch_tiled_f32_2x_tile512_param_0,
	.param .u64 .ptr .align 1 alma_batch_tiled_f32_2x_tile512_param_1,
	.param .u64 .ptr .align 1 alma_batch_tiled_f32_2x_tile512_param_2,
	.param .u64 .ptr .align 1 alma_batch_tiled_f32_2x_tile512_param_3,
	.param .u32 alma_batch_tiled_f32_2x_tile512_param_4,
	.param .u32 alma_batch_tiled_f32_2x_tile512_param_5,
	.param .u32 alma_batch_tiled_f32_2x_tile512_param_6,
	.param .u32 alma_batch_tiled_f32_2x_tile512_param_7,
	.param .u64 .ptr .align 1 alma_batch_tiled_f32_2x_tile512_param_8
)
{
	.reg .pred 	%p<83>;
	.reg .b32 	%r<335>;
	.reg .b32 	%f<184>;
	.reg .b64 	%rd<97>;

	ld.param.u64 	%rd30, [alma_batch_tiled_f32_2x_tile512_param_0];
	ld.param.u64 	%rd31, [alma_batch_tiled_f32_2x_tile512_param_1];
	ld.param.u64 	%rd32, [alma_batch_tiled_f32_2x_tile512_param_2];
	ld.param.u32 	%r172, [alma_batch_tiled_f32_2x_tile512_param_4];
	ld.param.u32 	%r173, [alma_batch_tiled_f32_2x_tile512_param_5];
	ld.param.u32 	%r174, [alma_batch_tiled_f32_2x_tile512_param_6];
	ld.param.u32 	%r175, [alma_batch_tiled_f32_2x_tile512_param_7];
	ld.param.u64 	%rd33, [alma_batch_tiled_f32_2x_tile512_param_8];
	cvta.to.global.u64 	%rd1, %rd30;
	cvta.to.global.u64 	%rd2, %rd31;
	mov.u32 	%r176, %ntid.x;
	setp.ne.s32 	%p2, %r176, 256;
	@%p2 bra 	$L__BB7_85;
	mov.u32 	%r1, %ctaid.y;
	setp.ge.s32 	%p3, %r1, %r174;
	@%p3 bra 	$L__BB7_85;
	cvta.to.global.u64 	%rd34, %rd32;
	mul.wide.u32 	%rd35, %r1, 4;
	add.s64 	%rd36, %rd34, %rd35;
	ld.global.nc.u32 	%r2, [%rd36];
	mov.u32 	%r177, %ctaid.x;
	shl.b32 	%r3, %r177, 9;
	setp.ge.s32 	%p4, %r3, %r173;
	@%p4 bra 	$L__BB7_85;
	add.s32 	%r4, %r2, 511;
	shl.b32 	%r178, %r2, 2;
	add.s32 	%r179, %r178, 15;
	and.b32  	%r5, %r179, -16;
	mul.lo.s32 	%r6, %r172, %r1;
	shl.b32 	%r180, %r6, 2;
	cvt.u64.u32 	%rd37, %r180;
	add.s64 	%rd38, %rd31, %rd37;
	and.b64  	%rd39, %rd38, 15;
	setp.ne.s64 	%p5, %rd39, 0;
	@%p5 bra 	$L__BB7_14;
	shr.s32 	%r7, %r2, 2;
	mov.u32 	%r8, %tid.x;
	setp.ge.s32 	%p11, %r8, %r7;
	@%p11 bra 	$L__BB7_11;
	not.b32 	%r193, %r8;
	add.s32 	%r9, %r7, %r193;
	and.b32  	%r194, %r9, 768;
	setp.eq.s32 	%p12, %r194, 768;
	mov.u32 	%r290, %r8;
	@%p12 bra 	$L__BB7_8;
	shr.u32 	%r195, %r9, 8;
	add.s32 	%r196, %r195, 1;
	and.b32  	%r197, %r196, 3;
	mul.wide.u32 	%rd47, %r8, 16;
	mul.wide.s32 	%rd48, %r6, 4;
	add.s64 	%rd49, %rd47, %rd48;
	add.s64 	%rd89, %rd2, %rd49;
	shl.b32 	%r198, %r8, 4;
	mov.u32 	%r199, shraw;
	add.s32 	%r287, %r199, %r198;
	neg.s32 	%r286, %r197;
	shl.b32 	%r200, %r196, 8;
	and.b32  	%r201, %r200, 768;
	add.s32 	%r290, %r8, %r201;
$L__BB7_7:
	.pragma "nounroll";
	ld.global.v4.f32 	{%f42, %f43, %f44, %f45}, [%rd89];
	st.shared.v4.f32 	[%r287], {%f42, %f43, %f44, %f45};
	add.s64 	%rd89, %rd89, 4096;
	add.s32 	%r287, %r287, 4096;
	add.s32 	%r286, %r286, 1;
	setp.ne.s32 	%p13, %r286, 0;
	@%p13 bra 	$L__BB7_7;
$L__BB7_8:
	setp.lt.u32 	%p14, %r9, 768;
	@%p14 bra 	$L__BB7_11;
	shl.b32 	%r202, %r290, 4;
	mov.u32 	%r203, shraw;
	add.s32 	%r204, %r202, %r203;
	add.s32 	%r289, %r204, 8192;
	mul.wide.u32 	%rd50, %r290, 16;
	mul.wide.s32 	%rd51, %r6, 4;
	add.s64 	%rd52, %rd50, %rd51;
	add.s64 	%rd53, %rd52, %rd2;
	add.s64 	%rd90, %rd53, 8192;
$L__BB7_10:
	ld.global.v4.f32 	{%f46, %f47, %f48, %f49}, [%rd90+-8192];
	st.shared.v4.f32 	[%r289+-8192], {%f46, %f47, %f48, %f49};
	ld.global.v4.f32 	{%f50, %f51, %f52, %f53}, [%rd90+-4096];
	st.shared.v4.f32 	[%r289+-4096], {%f50, %f51, %f52, %f53};
	ld.global.v4.f32 	{%f54, %f55, %f56, %f57}, [%rd90];
	st.shared.v4.f32 	[%r289], {%f54, %f55, %f56, %f57};
	ld.global.v4.f32 	{%f58, %f59, %f60, %f61}, [%rd90+4096];
	st.shared.v4.f32 	[%r289+4096], {%f58, %f59, %f60, %f61};
	add.s32 	%r290, %r290, 1024;
	add.s32 	%r289, %r289, 16384;
	add.s64 	%rd90, %rd90, 16384;
	setp.lt.s32 	%p15, %r290, %r7;
	@%p15 bra 	$L__BB7_10;
$L__BB7_11:
	setp.ne.s32 	%p16, %r8, 0;
	and.b32  	%r23, %r2, 3;
	setp.eq.s32 	%p17, %r23, 0;
	or.pred  	%p18, %p16, %p17;
	@%p18 bra 	$L__BB7_21;
	and.b32  	%r291, %r2, -4;
	neg.s32 	%r293, %r23;
	and.b32  	%r206, %r178, -16;
	mov.u32 	%r207, shraw;
	add.s32 	%r292, %r207, %r206;
	mul.wide.s32 	%rd54, %r6, 4;
	add.s64 	%rd9, %rd2, %rd54;
$L__BB7_13:
	mul.wide.s32 	%rd55, %r291, 4;
	add.s64 	%rd56, %rd9, %rd55;
	ld.global.f32 	%f62, [%rd56];
	st.shared.f32 	[%r292], %f62;
	add.s32 	%r293, %r293, 1;
	setp.eq.s32 	%p19, %r293, 0;
	add.s32 	%r292, %r292, 4;
	add.s32 	%r291, %r291, 1;
	@%p19 bra 	$L__BB7_21;
	bra.uni 	$L__BB7_13;
$L__BB7_14:
	mov.u32 	%r298, %tid.x;
	setp.ge.s32 	%p6, %r298, %r2;
	@%p6 bra 	$L__BB7_21;
	not.b32 	%r181, %r298;
	add.s32 	%r34, %r2, %r181;
	and.b32  	%r182, %r34, 768;
	setp.eq.s32 	%p7, %r182, 768;
	@%p7 bra 	$L__BB7_18;
	shr.u32 	%r183, %r34, 8;
	add.s32 	%r184, %r183, 1;
	and.b32  	%r185, %r184, 3;
	shl.b32 	%r186, %r298, 2;
	mov.u32 	%r187, shraw;
	add.s32 	%r295, %r187, %r186;
	mul.wide.s32 	%rd40, %r6, 4;
	mul.wide.u32 	%rd41, %r298, 4;
	add.s64 	%rd42, %rd40, %rd41;
	add.s64 	%rd91, %rd2, %rd42;
	neg.s32 	%r294, %r185;
	shl.b32 	%r188, %r184, 8;
	and.b32  	%r189, %r188, 768;
	add.s32 	%r298, %r298, %r189;
$L__BB7_17:
	.pragma "nounroll";
	ld.global.f32 	%f37, [%rd91];
	st.shared.f32 	[%r295], %f37;
	add.s32 	%r295, %r295, 1024;
	add.s64 	%rd91, %rd91, 1024;
	add.s32 	%r294, %r294, 1;
	setp.ne.s32 	%p8, %r294, 0;
	@%p8 bra 	$L__BB7_17;
$L__BB7_18:
	setp.lt.u32 	%p9, %r34, 768;
	@%p9 bra 	$L__BB7_21;
	mul.wide.s32 	%rd43, %r6, 4;
	mul.wide.u32 	%rd44, %r298, 4;
	add.s64 	%rd45, %rd43, %rd44;
	add.s64 	%rd46, %rd45, %rd2;
	add.s64 	%rd92, %rd46, 2048;
	shl.b32 	%r190, %r298, 2;
	mov.u32 	%r191, shraw;
	add.s32 	%r192, %r190, %r191;
	add.s32 	%r297, %r192, 2048;
$L__BB7_20:
	ld.global.f32 	%f38, [%rd92+-2048];
	st.shared.f32 	[%r297+-2048], %f38;
	ld.global.f32 	%f39, [%rd92+-1024];
	st.shared.f32 	[%r297+-1024], %f39;
	ld.global.f32 	%f40, [%rd92];
	st.shared.f32 	[%r297], %f40;
	ld.global.f32 	%f41, [%rd92+1024];
	st.shared.f32 	[%r297+1024], %f41;
	add.s32 	%r298, %r298, 1024;
	add.s64 	%rd92, %rd92, 4096;
	add.s32 	%r297, %r297, 4096;
	setp.lt.s32 	%p10, %r298, %r2;
	@%p10 bra 	$L__BB7_20;
$L__BB7_21:
	bar.sync 	0;
	sub.s32 	%r208, %r3, %r2;
	add.s32 	%r48, %r208, 1;
	setp.lt.s32 	%p20, %r48, 0;
	add.s32 	%r209, %r3, 512;
	setp.gt.s32 	%p21, %r209, %r173;
	or.pred  	%p22, %p20, %p21;
	@%p22 bra 	$L__BB7_40;
	shl.b32 	%r225, %r48, 2;
	cvt.u64.u32 	%rd67, %r225;
	add.s64 	%rd68, %rd30, %rd67;
	and.b64  	%rd69, %rd68, 15;
	setp.ne.s64 	%p43, %rd69, 0;
	@%p43 bra 	$L__BB7_33;
	shr.s32 	%r49, %r4, 2;
	mov.u32 	%r50, %tid.x;
	setp.ge.s32 	%p49, %r50, %r49;
	@%p49 bra 	$L__BB7_30;
	not.b32 	%r240, %r50;
	add.s32 	%r51, %r49, %r240;
	and.b32  	%r241, %r51, 768;
	setp.eq.s32 	%p50, %r241, 768;
	mov.u32 	%r303, %r50;
	@%p50 bra 	$L__BB7_27;
	shr.u32 	%r242, %r51, 8;
	add.s32 	%r243, %r242, 1;
	and.b32  	%r244, %r243, 3;
	mul.wide.u32 	%rd77, %r50, 16;
	mul.wide.u32 	%rd78, %r48, 4;
	add.s64 	%rd79, %rd77, %rd78;
	add.s64 	%rd93, %rd1, %rd79;
	shl.b32 	%r245, %r50, 4;
	add.s32 	%r246, %r245, %r5;
	mov.u32 	%r247, shraw;
	add.s32 	%r300, %r247, %r246;
	neg.s32 	%r299, %r244;
	shl.b32 	%r248, %r243, 8;
	and.b32  	%r249, %r248, 768;
	add.s32 	%r303, %r50, %r249;
$L__BB7_26:
	.pragma "nounroll";
	ld.global.v4.f32 	{%f73, %f74, %f75, %f76}, [%rd93];
	st.shared.v4.f32 	[%r300], {%f73, %f74, %f75, %f76};
	add.s64 	%rd93, %rd93, 4096;
	add.s32 	%r300, %r300, 4096;
	add.s32 	%r299, %r299, 1;
	setp.ne.s32 	%p51, %r299, 0;
	@%p51 bra 	$L__BB7_26;
$L__BB7_27:
	setp.lt.u32 	%p52, %r51, 768;
	@%p52 bra 	$L__BB7_30;
	shl.b32 	%r250, %r303, 4;
	add.s32 	%r251, %r250, %r5;
	mov.u32 	%r252, shraw;
	add.s32 	%r253, %r251, %r252;
	add.s32 	%r302, %r253, 8192;
	mul.wide.u32 	%rd80, %r303, 16;
	mul.wide.u32 	%rd81, %r48, 4;
	add.s64 	%rd82, %rd80, %rd81;
	add.s64 	%rd83, %rd82, %rd1;
	add.s64 	%rd94, %rd83, 8192;
$L__BB7_29:
	ld.global.v4.f32 	{%f77, %f78, %f79, %f80}, [%rd94+-8192];
	st.shared.v4.f32 	[%r302+-8192], {%f77, %f78, %f79, %f80};
	ld.global.v4.f32 	{%f81, %f82, %f83, %f84}, [%rd94+-4096];
	st.shared.v4.f32 	[%r302+-4096], {%f81, %f82, %f83, %f84};
	ld.global.v4.f32 	{%f85, %f86, %f87, %f88}, [%rd94];
	st.shared.v4.f32 	[%r302], {%f85, %f86, %f87, %f88};
	ld.global.v4.f32 	{%f89, %f90, %f91, %f92}, [%rd94+4096];
	st.shared.v4.f32 	[%r302+4096], {%f89, %f90, %f91, %f92};
	add.s32 	%r303, %r303, 1024;
	add.s32 	%r302, %r302, 16384;
	add.s64 	%rd94, %rd94, 16384;
	setp.lt.s32 	%p53, %r303, %r49;
	@%p53 bra 	$L__BB7_29;
$L__BB7_30:
	setp.ne.s32 	%p54, %r50, 0;
	and.b32  	%r65, %r4, 3;
	setp.eq.s32 	%p55, %r65, 0;
	or.pred  	%p56, %p54, %p55;
	@%p56 bra 	$L__BB7_58;
	and.b32  	%r304, %r4, -4;
	neg.s32 	%r306, %r65;
	shl.b32 	%r254, %r4, 2;
	and.b32  	%r255, %r254, -16;
	add.s32 	%r256, %r255, %r5;
	mov.u32 	%r257, shraw;
	add.s32 	%r305, %r257, %r256;
	mul.wide.u32 	%rd84, %r48, 4;
	add.s64 	%rd22, %rd1, %rd84;
$L__BB7_32:
	mul.wide.s32 	%rd85, %r304, 4;
	add.s64 	%rd86, %rd22, %rd85;
	ld.global.f32 	%f93, [%rd86];
	st.shared.f32 	[%r305], %f93;
	add.s32 	%r306, %r306, 1;
	setp.eq.s32 	%p57, %r306, 0;
	add.s32 	%r305, %r305, 4;
	add.s32 	%r304, %r304, 1;
	@%p57 bra 	$L__BB7_58;
	bra.uni 	$L__BB7_32;
$L__BB7_33:
	mov.u32 	%r311, %tid.x;
	setp.ge.s32 	%p44, %r311, %r4;
	@%p44 bra 	$L__BB7_58;
	sub.s32 	%r226, %r2, %r311;
	add.s32 	%r76, %r226, 510;
	and.b32  	%r227, %r76, 768;
	setp.eq.s32 	%p45, %r227, 768;
	@%p45 bra 	$L__BB7_37;
	shr.u32 	%r228, %r76, 8;
	add.s32 	%r229, %r228, 1;
	and.b32  	%r230, %r229, 3;
	shl.b32 	%r231, %r311, 2;
	add.s32 	%r232, %r5, %r231;
	mov.u32 	%r233, shraw;
	add.s32 	%r308, %r233, %r232;
	mul.wide.u32 	%rd70, %r311, 4;
	mul.wide.u32 	%rd71, %r48, 4;
	add.s64 	%rd72, %rd70, %rd71;
	add.s64 	%rd95, %rd1, %rd72;
	neg.s32 	%r307, %r230;
	shl.b32 	%r234, %r229, 8;
	and.b32  	%r235, %r234, 768;
	add.s32 	%r311, %r311, %r235;
$L__BB7_36:
	.pragma "nounroll";
	ld.global.f32 	%f68, [%rd95];
	st.shared.f32 	[%r308], %f68;
	add.s32 	%r308, %r308, 1024;
	add.s64 	%rd95, %rd95, 1024;
	add.s32 	%r307, %r307, 1;
	setp.ne.s32 	%p46, %r307, 0;
	@%p46 bra 	$L__BB7_36;
$L__BB7_37:
	setp.lt.u32 	%p47, %r76, 768;
	@%p47 bra 	$L__BB7_58;
	mul.wide.u32 	%rd73, %r311, 4;
	mul.wide.u32 	%rd74, %r48, 4;
	add.s64 	%rd75, %rd73, %rd74;
	add.s64 	%rd76, %rd75, %rd1;
	add.s64 	%rd96, %rd76, 2048;
	shl.b32 	%r236, %r311, 2;
	add.s32 	%r237, %r5, %r236;
	mov.u32 	%r238, shraw;
	add.s32 	%r239, %r237, %r238;
	add.s32 	%r310, %r239, 2048;
$L__BB7_39:
	ld.global.f32 	%f69, [%rd96+-2048];
	st.shared.f32 	[%r310+-2048], %f69;
	ld.global.f32 	%f70, [%rd96+-1024];
	st.shared.f32 	[%r310+-1024], %f70;
	ld.global.f32 	%f71, [%rd96];
	st.shared.f32 	[%r310], %f71;
	ld.global.f32 	%f72, [%rd96+1024];
	st.shared.f32 	[%r310+1024], %f72;
	add.s32 	%r311, %r311, 1024;
	add.s64 	%rd96, %rd96, 4096;
	add.s32 	%r310, %r310, 4096;
	setp.lt.s32 	%p48, %r311, %r4;
	@%p48 bra 	$L__BB7_39;
	bra.uni 	$L__BB7_58;
$L__BB7_40:
	mov.u32 	%r316, %tid.x;
	setp.ge.s32 	%p23, %r316, %r4;
	@%p23 bra 	$L__BB7_58;
	sub.s32 	%r210, %r2, %r316;
	add.s32 	%r91, %r210, 510;
	and.b32  	%r211, %r91, 768;
	setp.eq.s32 	%p24, %r211, 768;
	@%p24 bra 	$L__BB7_47;
	add.s32 	%r315, %r316, 1;
	shl.b32 	%r212, %r316, 2;
	add.s32 	%r213, %r5, %r212;
	mov.u32 	%r214, shraw;
	add.s32 	%r314, %r214, %r213;
	add.s32 	%r215, %r316, %r3;
	sub.s32 	%r313, %r215, %r2;
	shr.u32 	%r216, %r91, 8;
	add.s32 	%r217, %r216, 1;
	and.b32  	%r218, %r217, 3;
	neg.s32 	%r312, %r218;
$L__BB7_43:
	.pragma "nounroll";
	add.s32 	%r100, %r313, 1;
	setp.lt.s32 	%p25, %r100, 0;
	setp.ge.s32 	%p26, %r100, %r173;
	mov.f32 	%f161, 0f00000000;
	or.pred  	%p27, %p25, %p26;
	@%p27 bra 	$L__BB7_45;
	mul.wide.u32 	%rd57, %r100, 4;
	add.s64 	%rd58, %rd1, %rd57;
	ld.global.f32 	%f161, [%rd58];
$L__BB7_45:
	st.shared.f32 	[%r314], %f161;
	add.s32 	%r315, %r315, 256;
	add.s32 	%r314, %r314, 1024;
	add.s32 	%r313, %r313, 256;
	add.s32 	%r312, %r312, 1;
	setp.ne.s32 	%p28, %r312, 0;
	@%p28 bra 	$L__BB7_43;
	add.s32 	%r316, %r315, -1;
$L__BB7_47:
	setp.lt.u32 	%p29, %r91, 768;
	@%p29 bra 	$L__BB7_58;
	add.s32 	%r319, %r316, 513;
	add.s32 	%r219, %r316, %r3;
	sub.s32 	%r318, %r219, %r2;
	shl.b32 	%r220, %r316, 2;
	add.s32 	%r221, %r5, %r220;
	mov.u32 	%r222, shraw;
	add.s32 	%r223, %r221, %r222;
	add.s32 	%r317, %r223, 2048;
$L__BB7_49:
	add.s32 	%r113, %r318, 1;
	setp.lt.s32 	%p30, %r113, 0;
	setp.ge.s32 	%p31, %r113, %r173;
	mov.f32 	%f162, 0f00000000;
	or.pred  	%p32, %p30, %p31;
	@%p32 bra 	$L__BB7_51;
	mul.wide.u32 	%rd59, %r113, 4;
	add.s64 	%rd60, %rd1, %rd59;
	ld.global.f32 	%f162, [%rd60];
$L__BB7_51:
	st.shared.f32 	[%r317+-2048], %f162;
	add.s32 	%r114, %r318, 257;
	setp.lt.s32 	%p33, %r114, 0;
	setp.ge.s32 	%p34, %r114, %r173;
	mov.f32 	%f163, 0f00000000;
	or.pred  	%p35, %p33, %p34;
	@%p35 bra 	$L__BB7_53;
	mul.wide.u32 	%rd61, %r114, 4;
	add.s64 	%rd62, %rd1, %rd61;
	ld.global.f32 	%f163, [%rd62];
$L__BB7_53:
	st.shared.f32 	[%r317+-1024], %f163;
	add.s32 	%r115, %r318, 513;
	setp.lt.s32 	%p36, %r115, 0;
	setp.ge.s32 	%p37, %r115, %r173;
	mov.f32 	%f164, 0f00000000;
	or.pred  	%p38, %p36, %p37;
	@%p38 bra 	$L__BB7_55;
	mul.wide.u32 	%rd63, %r115, 4;
	add.s64 	%rd64, %rd1, %rd63;
	ld.global.f32 	%f164, [%rd64];
$L__BB7_55:
	st.shared.f32 	[%r317], %f164;
	add.s32 	%r116, %r318, 769;
	setp.lt.s32 	%p39, %r116, 0;
	setp.ge.s32 	%p40, %r116, %r173;
	mov.f32 	%f165, 0f00000000;
	or.pred  	%p41, %p39, %p40;
	@%p41 bra 	$L__BB7_57;
	mul.wide.u32 	%rd65, %r116, 4;
	add.s64 	%rd66, %rd1, %rd65;
	ld.global.f32 	%f165, [%rd66];
$L__BB7_57:
	st.shared.f32 	[%r317+1024], %f165;
	add.s32 	%r117, %r319, 1024;
	add.s32 	%r224, %r319, 511;
	add.s32 	%r318, %r318, 1024;
	add.s32 	%r317, %r317, 4096;
	setp.lt.s32 	%p42, %r224, %r4;
	mov.u32 	%r319, %r117;
	@%p42 bra 	$L__BB7_49;
$L__BB7_58:
	bar.sync 	0;
	mov.u32 	%r120, %tid.x;
	shl.b32 	%r258, %r120, 1;
	add.s32 	%r121, %r3, %r258;
	setp.ge.s32 	%p58, %r121, %r173;
	@%p58 bra 	$L__BB7_85;
	add.s32 	%r259, %r175, %r2;
	add.s32 	%r122, %r259, -1;
	setp.lt.s32 	%p59, %r121, %r122;
	add.s32 	%r123, %r121, 1;
	setp.lt.s32 	%p60, %r123, %r173;
	setp.ge.s32 	%p61, %r123, %r122;
	and.pred  	%p1, %p60, %p61;
	not.pred 	%p63, %p1;
	or.pred  	%p64, %p59, %p63;
	mov.f32 	%f158, 0f00000000;
	mov.f32 	%f160, 0f00000000;
	@%p64 bra 	$L__BB7_67;
	setp.lt.s32 	%p77, %r2, 1;
	mov.f32 	%f182, %f158;
	mov.f32 	%f183, %f160;
	@%p77 bra 	$L__BB7_83;
	and.b32  	%r124, %r2, 3;
	setp.lt.u32 	%p78, %r2, 4;
	mov.f32 	%f183, 0f00000000;
	mov.b32 	%r326, 0;
	mov.f32 	%f182, %f183;
	@%p78 bra 	$L__BB7_64;
	and.b32  	%r326, %r2, 2147483644;
	neg.s32 	%r321, %r326;
	shl.b32 	%r279, %r120, 3;
	add.s32 	%r127, %r5, %r279;
	mov.f32 	%f183, 0f00000000;
	mov.u32 	%r320, shraw;
$L__BB7_63:
	.pragma "nounroll";
	ld.shared.v4.f32 	{%f139, %f140, %f141, %f142}, [%r320];
	add.s32 	%r280, %r320, %r127;
	ld.shared.v2.f32 	{%f143, %f144}, [%r280];
	fma.rn.f32 	%f145, %f143, %f139, %f182;
	fma.rn.f32 	%f146, %f144, %f139, %f183;
	fma.rn.f32 	%f147, %f144, %f140, %f145;
	ld.shared.v2.f32 	{%f148, %f149}, [%r280+8];
	fma.rn.f32 	%f150, %f148, %f140, %f146;
	fma.rn.f32 	%f151, %f148, %f141, %f147;
	fma.rn.f32 	%f152, %f149, %f141, %f150;
	fma.rn.f32 	%f182, %f149, %f142, %f151;
	ld.shared.f32 	%f153, [%r280+16];
	fma.rn.f32 	%f183, %f153, %f142, %f152;
	add.s32 	%r321, %r321, 4;
	add.s32 	%r320, %r320, 16;
	setp.eq.s32 	%p79, %r321, 0;
	@%p79 bra 	$L__BB7_64;
	bra.uni 	$L__BB7_63;
$L__BB7_64:
	setp.eq.s32 	%p80, %r124, 0;
	@%p80 bra 	$L__BB7_83;
	shl.b32 	%r281, %r120, 3;
	add.s32 	%r149, %r5, %r281;
	shl.b32 	%r282, %r326, 2;
	mov.u32 	%r283, shraw;
	add.s32 	%r328, %r283, %r282;
	neg.s32 	%r327, %r124;
$L__BB7_66:
	.pragma "nounroll";
	ld.shared.f32 	%f154, [%r328];
	add.s32 	%r284, %r328, %r149;
	ld.shared.f32 	%f155, [%r284];
	fma.rn.f32 	%f182, %f155, %f154, %f182;
	ld.shared.f32 	%f156, [%r284+4];
	fma.rn.f32 	%f183, %f156, %f154, %f183;
	add.s32 	%r328, %r328, 4;
	add.s32 	%r327, %r327, 1;
	setp.eq.s32 	%p81, %r327, 0;
	@%p81 bra 	$L__BB7_83;
	bra.uni 	$L__BB7_66;
$L__BB7_67:
	setp.lt.s32 	%p65, %r121, %r122;
	mov.f32 	%f182, 0f7FC00000;
	mov.f32 	%f183, 0f7FC00000;
	@%p65 bra 	$L__BB7_75;
	setp.lt.s32 	%p72, %r2, 1;
	mov.f32 	%f182, %f158;
	@%p72 bra 	$L__BB7_83;
	and.b32  	%r132, %r2, 3;
	setp.lt.u32 	%p73, %r2, 4;
	mov.f32 	%f182, 0f00000000;
	mov.b32 	%r329, 0;
	@%p73 bra 	$L__BB7_72;
	and.b32  	%r329, %r2, 2147483644;
	neg.s32 	%r323, %r329;
	shl.b32 	%r271, %r120, 3;
	add.s32 	%r135, %r5, %r271;
	mov.f32 	%f182, 0f00000000;
	mov.u32 	%r322, shraw;
$L__BB7_71:
	.pragma "nounroll";
	add.s32 	%r272, %r322, %r135;
	ld.shared.v2.f32 	{%f120, %f121}, [%r272];
	ld.shared.v4.f32 	{%f122, %f123, %f124, %f125}, [%r322];
	fma.rn.f32 	%f126, %f120, %f122, %f182;
	fma.rn.f32 	%f127, %f121, %f123, %f126;
	ld.shared.v2.f32 	{%f128, %f129}, [%r272+8];
	fma.rn.f32 	%f130, %f128, %f124, %f127;
	fma.rn.f32 	%f182, %f129, %f125, %f130;
	add.s32 	%r323, %r323, 4;
	add.s32 	%r322, %r322, 16;
	setp.eq.s32 	%p74, %r323, 0;
	@%p74 bra 	$L__BB7_72;
	bra.uni 	$L__BB7_71;
$L__BB7_72:
	setp.eq.s32 	%p75, %r132, 0;
	@%p75 bra 	$L__BB7_83;
	shl.b32 	%r273, %r329, 2;
	mov.u32 	%r274, shraw;
	add.s32 	%r331, %r274, %r273;
	shl.b32 	%r275, %r120, 3;
	add.s32 	%r158, %r5, %r275;
	neg.s32 	%r330, %r132;
$L__BB7_74:
	.pragma "nounroll";
	add.s32 	%r276, %r331, %r158;
	ld.shared.f32 	%f133, [%r276];
	ld.shared.f32 	%f134, [%r331];
	fma.rn.f32 	%f182, %f133, %f134, %f182;
	add.s32 	%r331, %r331, 4;
	add.s32 	%r330, %r330, 1;
	setp.eq.s32 	%p76, %r330, 0;
	@%p76 bra 	$L__BB7_83;
	bra.uni 	$L__BB7_74;
$L__BB7_75:
	@%p63 bra 	$L__BB7_83;
	setp.lt.s32 	%p67, %r2, 1;
	mov.f32 	%f183, %f160;
	@%p67 bra 	$L__BB7_83;
	and.b32  	%r140, %r2, 3;
	setp.lt.u32 	%p68, %r2, 4;
	mov.f32 	%f183, 0f00000000;
	mov.b32 	%r332, 0;
	@%p68 bra 	$L__BB7_80;
	and.b32  	%r332, %r2, 2147483644;
	neg.s32 	%r325, %r332;
	shl.b32 	%r262, %r120, 3;
	add.s32 	%r143, %r5, %r262;
	mov.f32 	%f183, 0f00000000;
	mov.u32 	%r324, shraw;
$L__BB7_79:
	.pragma "nounroll";
	add.s32 	%r263, %r324, %r143;
	ld.shared.f32 	%f100, [%r263+4];
	ld.shared.v4.f32 	{%f101, %f102, %f103, %f104}, [%r324];
	fma.rn.f32 	%f105, %f100, %f101, %f183;
	ld.shared.v2.f32 	{%f106, %f107}, [%r263+8];
	fma.rn.f32 	%f108, %f106, %f102, %f105;
	fma.rn.f32 	%f109, %f107, %f103, %f108;
	ld.shared.f32 	%f110, [%r263+16];
	fma.rn.f32 	%f183, %f110, %f104, %f109;
	add.s32 	%r325, %r325, 4;
	add.s32 	%r324, %r324, 16;
	setp.eq.s32 	%p69, %r325, 0;
	@%p69 bra 	$L__BB7_80;
	bra.uni 	$L__BB7_79;
$L__BB7_80:
	setp.eq.s32 	%p70, %r140, 0;
	@%p70 bra 	$L__BB7_83;
	shl.b32 	%r264, %r120, 3;
	add.s32 	%r265, %r5, %r264;
	add.s32 	%r165, %r265, 4;
	shl.b32 	%r266, %r332, 2;
	mov.u32 	%r267, shraw;
	add.s32 	%r334, %r267, %r266;
	neg.s32 	%r333, %r140;
$L__BB7_82:
	.pragma "nounroll";
	add.s32 	%r268, %r334, %r165;
	ld.shared.f32 	%f113, [%r268];
	ld.shared.f32 	%f114, [%r334];
	fma.rn.f32 	%f183, %f113, %f114, %f183;
	add.s32 	%r334, %r334, 4;
	add.s32 	%r333, %r333, 1;
	setp.ne.s32 	%p71, %r333, 0;
	@%p71 bra 	$L__BB7_82;
$L__BB7_83:
	setp.ge.s32 	%p82, %r123, %r173;
	mad.lo.s32 	%r285, %r173, %r1, %r121;
	cvta.to.global.u64 	%rd87, %rd33;
	mul.wide.s32 	%rd88, %r285, 4;
	add.s64 	%rd29, %rd87, %rd88;
	st.global.f32 	[%rd29], %f182;
	@%p82 bra 	$L__BB7_85;
	st.global.f32 	[%rd29+4], %f183;
$L__BB7_85:
	ret;

}
	// .globl	alma_multi_series_one_param_f32
.visible .entry alma_multi_series_one_param_f32(
	.param .u64 .ptr .align 1 alma_multi_series_one_param_f32_param_0,
	.param .u64 .ptr .align 1 alma_multi_series_one_param_f32_param_1,
	.param .u32 alma_multi_series_one_param_f32_param_2,
	.param .f32 alma_multi_series_one_param_f32_param_3,
	.param .u32 alma_multi_series_one_param_f32_param_4,
	.param .u32 alma_multi_series_one_param_f32_param_5,
	.param .u64 .ptr .align 1 alma_multi_series_one_param_f32_param_6,
	.param .u64 .ptr .align 1 alma_multi_series_one_param_f32_param_7
)
{
	.reg .pred 	%p<16>;
	.reg .b32 	%r<103>;
	.reg .b32 	%f<35>;
	.reg .b64 	%rd<50>;

	ld.param.u64 	%rd10, [alma_multi_series_one_param_f32_param_0];
	ld.param.u64 	%rd11, [alma_multi_series_one_param_f32_param_1];
	ld.param.u32 	%r50, [alma_multi_series_one_param_f32_param_2];
	ld.param.u32 	%r51, [alma_multi_series_one_param_f32_param_4];
	ld.param.u32 	%r52, [alma_multi_series_one_param_f32_param_5];
	ld.param.u64 	%rd9, [alma_multi_series_one_param_f32_param_6];
	ld.param.u64 	%rd12, [alma_multi_series_one_param_f32_param_7];
	cvta.to.global.u64 	%rd1, %rd11;
	cvta.to.global.u64 	%rd2, %rd10;
	cvta.to.global.u64 	%rd3, %rd12;
	mov.u32 	%r1, %ntid.x;
	mov.u32 	%r2, %ntid.y;
	mov.u32 	%r53, %ctaid.x;
	mov.u32 	%r3, %tid.x;
	mad.lo.s32 	%r4, %r53, %r1, %r3;
	mov.u32 	%r54, %ctaid.y;
	mov.u32 	%r5, %tid.y;
	mad.lo.s32 	%r6, %r54, %r2, %r5;
	setp.ge.s32 	%p1, %r6, %r51;
	setp.ge.s32 	%p2, %r4, %r52;
	or.pred  	%p3, %p1, %p2;
	@%p3 bra 	$L__BB8_18;
	mad.lo.s32 	%r92, %r5, %r1, %r3;
	setp.ge.s32 	%p4, %r92, %r50;
	@%p4 bra 	$L__BB8_8;
	mul.lo.s32 	%r8, %r1, %r2;
	add.s32 	%r55, %r92, %r8;
	max.u32 	%r56, %r50, %r55;
	setp.lt.u32 	%p5, %r55, %r50;
	selp.u32 	%r57, 1, 0, %p5;
	add.s32 	%r58, %r55, %r57;
	sub.s32 	%r59, %r56, %r58;
	div.u32 	%r60, %r59, %r8;
	add.s32 	%r9, %r60, %r57;
	and.b32  	%r61, %r9, 3;
	setp.eq.s32 	%p6, %r61, 3;
	@%p6 bra 	$L__BB8_5;
	add.s32 	%r62, %r9, 1;
	and.b32  	%r63, %r62, 3;
	shl.b32 	%r64, %r92, 2;
	mov.u32 	%r65, sh;
	add.s32 	%r90, %r65, %r64;
	shl.b32 	%r11, %r8, 2;
	mul.wide.u32 	%rd13, %r92, 4;
	add.s64 	%rd49, %rd1, %rd13;
	mul.wide.u32 	%rd5, %r8, 4;
	neg.s32 	%r89, %r63;
	mad.lo.s32 	%r66, %r2, %r63, %r5;
	mad.lo.s32 	%r92, %r1, %r66, %r3;
$L__BB8_4:
	.pragma "nounroll";
	ld.global.nc.f32 	%f8, [%rd49];
	st.shared.f32 	[%r90], %f8;
	add.s32 	%r90, %r90, %r11;
	add.s64 	%rd49, %rd49, %rd5;
	add.s32 	%r89, %r89, 1;
	setp.ne.s32 	%p7, %r89, 0;
	@%p7 bra 	$L__BB8_4;
$L__BB8_5:
	setp.lt.u32 	%p8, %r9, 3;
	@%p8 bra 	$L__BB8_8;
	mov.u32 	%r68, sh;
	shl.b32 	%r71, %r8, 2;
$L__BB8_7:
	mul.wide.u32 	%rd14, %r92, 4;
	add.s64 	%rd15, %rd1, %rd14;
	ld.global.nc.f32 	%f9, [%rd15];
	shl.b32 	%r67, %r92, 2;
	add.s32 	%r69, %r68, %r67;
	st.shared.f32 	[%r69], %f9;
	add.s32 	%r70, %r92, %r8;
	mul.wide.u32 	%rd16, %r70, 4;
	add.s64 	%rd17, %rd1, %rd16;
	ld.global.nc.f32 	%f10, [%rd17];
	add.s32 	%r72, %r69, %r71;
	st.shared.f32 	[%r72], %f10;
	add.s32 	%r73, %r70, %r8;
	mul.wide.u32 	%rd18, %r73, 4;
	add.s64 	%rd19, %rd1, %rd18;
	ld.global.nc.f32 	%f11, [%rd19];
	add.s32 	%r74, %r72, %r71;
	st.shared.f32 	[%r74], %f11;
	add.s32 	%r75, %r73, %r8;
	mul.wide.u32 	%rd20, %r75, 4;
	add.s64 	%rd21, %rd1, %rd20;
	ld.global.nc.f32 	%f12, [%rd21];
	add.s32 	%r76, %r74, %r71;
	st.shared.f32 	[%r76], %f12;
	add.s32 	%r92, %r75, %r8;
	setp.lt.s32 	%p9, %r92, %r50;
	@%p9 bra 	$L__BB8_7;
$L__BB8_8:
	bar.sync 	0;
	cvta.to.global.u64 	%rd22, %rd9;
	mul.wide.u32 	%rd23, %r6, 4;
	add.s64 	%rd24, %rd22, %rd23;
	ld.global.nc.u32 	%r77, [%rd24];
	add.s32 	%r78, %r50, %r77;
	add.s32 	%r79, %r78, -1;
	mad.lo.s32 	%r21, %r51, %r4, %r6;
	setp.ge.s32 	%p10, %r4, %r79;
	@%p10 bra 	$L__BB8_10;
	mul.wide.s32 	%rd47, %r21, 4;
	add.s64 	%rd48, %rd3, %rd47;
	mov.b32 	%r88, 2143289344;
	st.global.u32 	[%rd48], %r88;
	bra.uni 	$L__BB8_18;
$L__BB8_10:
	sub.s32 	%r80, %r4, %r50;
	mad.lo.s32 	%r81, %r51, %r80, %r51;
	add.s32 	%r82, %r81, %r6;
	cvt.s64.s32 	%rd8, %r82;
	setp.lt.s32 	%p11, %r50, 1;
	mov.f32 	%f34, 0f00000000;
	@%p11 bra 	$L__BB8_17;
	and.b32  	%r22, %r50, 3;
	setp.lt.u32 	%p12, %r50, 4;
	mov.f32 	%f34, 0f00000000;
	mov.b32 	%r99, 0;
	@%p12 bra 	$L__BB8_14;
	and.b32  	%r99, %r50, 2147483644;
	neg.s32 	%r98, %r99;
	shl.b32 	%r25, %r51, 2;
	shl.b32 	%r95, %r51, 1;
	mul.lo.s32 	%r94, %r51, 3;
	mov.f32 	%f34, 0f00000000;
	mov.u32 	%r97, sh;
	mov.b32 	%r93, 0;
	mov.u32 	%r96, %r51;
$L__BB8_13:
	.pragma "nounroll";
	cvt.s64.s32 	%rd25, %r93;
	add.s64 	%rd26, %rd25, %rd8;
	shl.b64 	%rd27, %rd26, 2;
	add.s64 	%rd28, %rd2, %rd27;
	ld.global.nc.f32 	%f17, [%rd28];
	ld.shared.v4.f32 	{%f18, %f19, %f20, %f21}, [%r97];
	fma.rn.f32 	%f22, %f17, %f18, %f34;
	cvt.s64.s32 	%rd29, %r96;
	add.s64 	%rd30, %rd29, %rd8;
	shl.b64 	%rd31, %rd30, 2;
	add.s64 	%rd32, %rd2, %rd31;
	ld.global.nc.f32 	%f23, [%rd32];
	fma.rn.f32 	%f24, %f23, %f19, %f22;
	cvt.s64.s32 	%rd33, %r95;
	add.s64 	%rd34, %rd33, %rd8;
	shl.b64 	%rd35, %rd34, 2;
	add.s64 	%rd36, %rd2, %rd35;
	ld.global.nc.f32 	%f25, [%rd36];
	fma.rn.f32 	%f26, %f25, %f20, %f24;
	cvt.s64.s32 	%rd37, %r94;
	add.s64 	%rd38, %rd37, %rd8;
	shl.b64 	%rd39, %rd38, 2;
	add.s64 	%rd40, %rd2, %rd39;
	ld.global.nc.f32 	%f27, [%rd40];
	fma.rn.f32 	%f34, %f27, %f21, %f26;
	add.s32 	%r98, %r98, 4;
	add.s32 	%r97, %r97, 16;
	add.s32 	%r96, %r96, %r25;
	add.s32 	%r95, %r95, %r25;
	add.s32 	%r94, %r94, %r25;
	add.s32 	%r93, %r93, %r25;
	setp.ne.s32 	%p13, %r98, 0;
	@%p13 bra 	$L__BB8_13;
$L__BB8_14:
	setp.eq.s32 	%p14, %r22, 0;
	@%p14 bra 	$L__BB8_17;
	shl.b32 	%r86, %r99, 2;
	mov.u32 	%r87, sh;
	add.s32 	%r102, %r87, %r86;
	mul.lo.s32 	%r101, %r99, %r51;
	neg.s32 	%r100, %r22;
$L__BB8_16:
	.pragma "nounroll";
	cvt.s64.s32 	%rd41, %r101;
	add.s64 	%rd42, %rd41, %rd8;
	shl.b64 	%rd43, %rd42, 2;
	add.s64 	%rd44, %rd2, %rd43;
	ld.global.nc.f32 	%f28, [%rd44];
	ld.shared.f32 	%f29, [%r102];
	fma.rn.f32 	%f34, %f28, %f29, %f34;
	add.s32 	%r102, %r102, 4;
	add.s32 	%r101, %r101, %r51;
	add.s32 	%r100, %r100, 1;
	setp.ne.s32 	%p15, %r100, 0;
	@%p15 bra 	$L__BB8_16;
$L__BB8_17:
	mul.wide.s32 	%rd45, %r21, 4;
	add.s64 	%rd46, %rd3, %rd45;
	st.global.f32 	[%rd46], %f34;
$L__BB8_18:
	ret;

}
	// .globl	alma_precompute_weights_f32
.visible .entry alma_precompute_weights_f32(
	.param .u64 .ptr .align 1 alma_precompute_weights_f32_param_0,
	.param .u64 .ptr .align 1 alma_precompute_weights_f32_param_1,
	.param .u64 .ptr .align 1 alma_precompute_weights_f32_param_2,
	.param .u32 alma_precompute_weights_f32_param_3,
	.param .u32 alma_precompute_weights_f32_param_4,
	.param .u64 .ptr .align 1 alma_precompute_weights_f32_param_5,
	.param .u64 .ptr .align 1 alma_precompute_weights_f32_param_6
)
{
	.reg .pred 	%p<26>;
	.reg .b32 	%r<54>;
	.reg .b32 	%f<52>;
	.reg .b64 	%rd<19>;
	// demoted variable
	.shared .align 4 .f32 _ZZ27alma_precompute_weights_f32E10inv_norm_s;
	ld.param.u64 	%rd2, [alma_precompute_weights_f32_param_0];
	ld.param.u64 	%rd3, [alma_precompute_weights_f32_param_1];
	ld.param.u64 	%rd4, [alma_precompute_weights_f32_param_2];
	ld.param.u32 	%r13, [alma_precompute_weights_f32_param_3];
	ld.param.u32 	%r12, [alma_precompute_weights_f32_param_4];
	ld.param.u64 	%rd5, [alma_precompute_weights_f32_param_5];
	ld.param.u64 	%rd6, [alma_precompute_weights_f32_param_6];
	mov.u32 	%r1, %ctaid.x;
	setp.ge.s32 	%p2, %r1, %r13;
	@%p2 bra 	$L__BB9_16;
	cvta.to.global.u64 	%rd7, %rd2;
	cvta.to.global.u64 	%rd8, %rd3;
	cvta.to.global.u64 	%rd9, %rd4;
	mul.wide.u32 	%rd10, %r1, 4;
	add.s64 	%rd11, %rd7, %rd10;
	ld.global.nc.u32 	%r2, [%rd11];
	add.s64 	%rd12, %rd8, %rd10;
	ld.global.nc.f32 	%f13, [%rd12];
	add.s32 	%r14, %r2, -1;
	cvt.rn.f32.s32 	%f14, %r14;
	mul.f32 	%f1, %f13, %f14;
	cvt.rn.f32.s32 	%f15, %r2;
	add.s64 	%rd13, %rd9, %rd10;
	ld.global.nc.f32 	%f16, [%rd13];
	max.f32 	%f17, %f16, 0f358637BD;
	div.rn.f32 	%f2, %f15, %f17;
	mov.u32 	%r53, %tid.x;
	setp.ge.s32 	%p3, %r53, %r2;
	mov.f32 	%f50, 0f00000000;
	@%p3 bra 	$L__BB9_4;
	mov.u32 	%r4, %ntid.x;
	add.f32 	%f19, %f2, %f2;
	mul.f32 	%f3, %f2, %f19;
	mov.f32 	%f50, 0f00000000;
	mov.u32 	%r16, sh;
	mov.u32 	%r52, %r53;
$L__BB9_3:
	cvt.rn.f32.s32 	%f20, %r52;
	sub.f32 	%f21, %f20, %f1;
	mul.f32 	%f22, %f21, %f21;
	div.rn.f32 	%f23, %f22, %f3;
	mul.f32 	%f24, %f23, 0fBFB8AA3B;
	ex2.approx.f32 	%f25, %f24;
	shl.b32 	%r15, %r52, 2;
	add.s32 	%r17, %r16, %r15;
	st.shared.f32 	[%r17], %f25;
	add.f32 	%f50, %f50, %f25;
	add.s32 	%r52, %r52, %r4;
	setp.lt.s32 	%p4, %r52, %r2;
	@%p4 bra 	$L__BB9_3;
$L__BB9_4:
	and.b32  	%r7, %r53, 31;
	mov.b32 	%r18, %f50;
	shfl.sync.down.b32	%r19|%p5, %r18, 16, 31, -1;
	mov.b32 	%f26, %r19;
	add.f32 	%f27, %f50, %f26;
	mov.b32 	%r20, %f27;
	shfl.sync.down.b32	%r21|%p6, %r20, 8, 31, -1;
	mov.b32 	%f28, %r21;
	add.f32 	%f29, %f27, %f28;
	mov.b32 	%r22, %f29;
	shfl.sync.down.b32	%r23|%p7, %r22, 4, 31, -1;
	mov.b32 	%f30, %r23;
	add.f32 	%f31, %f29, %f30;
	mov.b32 	%r24, %f31;
	shfl.sync.down.b32	%r25|%p8, %r24, 2, 31, -1;
	mov.b32 	%f32, %r25;
	add.f32 	%f33, %f31, %f32;
	mov.b32 	%r26, %f33;
	shfl.sync.down.b32	%r27|%p9, %r26, 1, 31, -1;
	mov.b32 	%f34, %r27;
	add.f32 	%f7, %f33, %f34;
	setp.ne.s32 	%p10, %r7, 0;
	@%p10 bra 	$L__BB9_6;
	shr.u32 	%r28, %r53, 3;
	mov.u32 	%r29, _ZZ14alma_block_sumfE8warp_buf;
	add.s32 	%r30, %r29, %r28;
	st.shared.f32 	[%r30], %f7;
$L__BB9_6:
	bar.sync 	0;
	setp.gt.u32 	%p12, %r53, 31;
	mov.pred 	%p25, 0;
	@%p12 bra 	$L__BB9_11;
	mov.u32 	%r31, %ntid.x;
	add.s32 	%r32, %r31, 31;
	shr.u32 	%r33, %r32, 5;
	setp.ge.u32 	%p13, %r7, %r33;
	mov.f32 	%f51, 0f00000000;
	@%p13 bra 	$L__BB9_9;
	shl.b32 	%r34, %r7, 2;
	mov.u32 	%r35, _ZZ14alma_block_sumfE8warp_buf;
	add.s32 	%r36, %r35, %r34;
	ld.shared.f32 	%f51, [%r36];
$L__BB9_9:
	mov.b32 	%r37, %f51;
	shfl.sync.down.b32	%r38|%p15, %r37, 16, 31, -1;
	mov.b32 	%f36, %r38;
	add.f32 	%f37, %f51, %f36;
	mov.b32 	%r39, %f37;
	shfl.sync.down.b32	%r40|%p16, %r39, 8, 31, -1;
	mov.b32 	%f38, %r40;
	add.f32 	%f39, %f37, %f38;
	mov.b32 	%r41, %f39;
	shfl.sync.down.b32	%r42|%p17, %r41, 4, 31, -1;
	mov.b32 	%f40, %r42;
	add.f32 	%f41, %f39, %f40;
	mov.b32 	%r43, %f41;
	shfl.sync.down.b32	%r44|%p18, %r43, 2, 31, -1;
	mov.b32 	%f42, %r44;
	add.f32 	%f43, %f41, %f42;
	mov.b32 	%r45, %f43;
	shfl.sync.down.b32	%r46|%p19, %r45, 1, 31, -1;
	mov.b32 	%f44, %r46;
	add.f32 	%f10, %f43, %f44;
	setp.ne.s32 	%p20, %r53, 0;
	@%p20 bra 	$L__BB9_11;
	max.f32 	%f45, %f10, 0f1E3CE508;
	rcp.rn.f32 	%f46, %f45;
	st.shared.f32 	[_ZZ27alma_precompute_weights_f32E10inv_norm_s], %f46;
	mov.pred 	%p25, -1;
$L__BB9_11:
	setp.ge.s32 	%p22, %r53, %r2;
	bar.sync 	0;
	@%p22 bra 	$L__BB9_14;
	ld.shared.f32 	%f11, [_ZZ27alma_precompute_weights_f32E10inv_norm_s];
	mul.lo.s32 	%r8, %r12, %r1;
	mov.u32 	%r9, %ntid.x;
	cvta.to.global.u64 	%rd1, %rd5;
	mov.u32 	%r48, sh;
$L__BB9_13:
	shl.b32 	%r47, %r53, 2;
	add.s32 	%r49, %r48, %r47;
	ld.shared.f32 	%f47, [%r49];
	mul.f32 	%f48, %f47, %f11;
	add.s32 	%r50, %r53, %r8;
	mul.wide.s32 	%rd14, %r50, 4;
	add.s64 	%rd15, %rd1, %rd14;
	st.global.f32 	[%rd15], %f48;
	add.s32 	%r53, %r53, %r9;
	setp.lt.s32 	%p23, %r53, %r2;
	@%p23 bra 	$L__BB9_13;
$L__BB9_14:
	not.pred 	%p24, %p25;
	@%p24 bra 	$L__BB9_16;
	cvta.to.global.u64 	%rd16, %rd6;
	add.s64 	%rd18, %rd16, %rd10;
	mov.b32 	%r51, 1065353216;
	st.global.u32 	[%rd18], %r51;
$L__BB9_16:
	ret;

}
	// .globl	alma_ms1p_tiled_f32_tx128_ty2
.visible .entry alma_ms1p_tiled_f32_tx128_ty2(
	.param .u64 .ptr .align 1 alma_ms1p_tiled_f32_tx128_ty2_param_0,
	.param .u64 .ptr .align 1 alma_ms1p_tiled_f32_tx128_ty2_param_1,
	.param .u32 alma_ms1p_tiled_f32_tx128_ty2_param_2,
	.param .f32 alma_ms1p_tiled_f32_tx128_ty2_param_3,
	.param .u32 alma_ms1p_tiled_f32_tx128_ty2_param_4,
	.param .u32 alma_ms1p_tiled_f32_tx128_ty2_param_5,
	.param .u64 .ptr .align 1 alma_ms1p_tiled_f32_tx128_ty2_param_6,
	.param .u64 .ptr .align 1 alma_ms1p_tiled_f32_tx128_ty2_param_7
)
{
	.reg .pred 	%p<33>;
	.reg .b32 	%r<181>;
	.reg .b32 	%f<56>;
	.reg .b64 	%rd<40>;

	ld.param.u64 	%rd8, [alma_ms1p_tiled_f32_tx128_ty2_param_0];
	ld.param.u64 	%rd9, [alma_ms1p_tiled_f32_tx128_ty2_param_1];
	ld.param.u32 	%r89, [alma_ms1p_tiled_f32_tx128_ty2_param_2];
	ld.param.u32 	%r92, [alma_ms1p_tiled_f32_tx128_ty2_param_4];
	ld.param.u32 	%r91, [alma_ms1p_tiled_f32_tx128_ty2_param_5];
	ld.param.u64 	%rd10, [alma_ms1p_tiled_f32_tx128_ty2_param_6];
	ld.param.u64 	%rd11, [alma_ms1p_tiled_f32_tx128_ty2_param_7];
	cvta.to.global.u64 	%rd1, %rd11;
	cvta.to.global.u64 	%rd2, %rd9;
	mov.u32 	%r93, %ctaid.x;
	shl.b32 	%r1, %r93, 7;
	mov.u32 	%r94, %ctaid.y;
	shl.b32 	%r2, %r94, 1;
	setp.ge.s32 	%p1, %r1, %r91;
	setp.ge.s32 	%p2, %r2, %r92;
	or.pred  	%p3, %p1, %p2;
	@%p3 bra 	$L__BB10_35;
	add.s32 	%r3, %r89, 127;
	shl.b32 	%r96, %r89, 2;
	add.s32 	%r97, %r96, 15;
	and.b32  	%r4, %r97, -16;
	and.b64  	%rd12, %rd9, 15;
	setp.ne.s64 	%p4, %rd12, 0;
	@%p4 bra 	$L__BB10_12;
	shr.s32 	%r5, %r89, 2;
	mov.u32 	%r6, %tid.y;
	mov.u32 	%r7, %ntid.x;
	mov.u32 	%r8, %tid.x;
	mad.lo.s32 	%r168, %r6, %r7, %r8;
	setp.ge.s32 	%p7, %r168, %r5;
	@%p7 bra 	$L__BB10_9;
	mov.u32 	%r10, %ntid.y;
	mul.lo.s32 	%r11, %r7, %r10;
	add.s32 	%r104, %r168, %r11;
	max.u32 	%r105, %r5, %r104;
	setp.lt.u32 	%p8, %r104, %r5;
	selp.u32 	%r106, 1, 0, %p8;
	add.s32 	%r107, %r104, %r106;
	sub.s32 	%r108, %r105, %r107;
	div.u32 	%r109, %r108, %r11;
	add.s32 	%r12, %r109, %r106;
	and.b32  	%r110, %r12, 3;
	setp.eq.s32 	%p9, %r110, 3;
	@%p9 bra 	$L__BB10_6;
	add.s32 	%r111, %r12, 1;
	and.b32  	%r112, %r111, 3;
	mul.wide.u32 	%rd15, %r6, %r7;
	cvt.u64.u32 	%rd16, %r8;
	add.s64 	%rd17, %rd15, %rd16;
	shl.b64 	%rd18, %rd17, 4;
	add.s64 	%rd39, %rd2, %rd18;
	mul.wide.u32 	%rd19, %r10, %r7;
	shl.b64 	%rd4, %rd19, 4;
	shl.b32 	%r113, %r168, 4;
	mov.u32 	%r114, shraw;
	add.s32 	%r162, %r114, %r113;
	shl.b32 	%r14, %r11, 4;
	neg.s32 	%r161, %r112;
	mad.lo.s32 	%r115, %r10, %r112, %r6;
	mad.lo.s32 	%r168, %r7, %r115, %r8;
$L__BB10_5:
	.pragma "nounroll";
	ld.global.v4.f32 	{%f11, %f12, %f13, %f14}, [%rd39];
	st.shared.v4.f32 	[%r162], {%f11, %f12, %f13, %f14};
	add.s64 	%rd39, %rd39, %rd4;
	add.s32 	%r162, %r162, %r14;
	add.s32 	%r161, %r161, 1;
	setp.ne.s32 	%p10, %r161, 0;
	@%p10 bra 	$L__BB10_5;
$L__BB10_6:
	setp.lt.u32 	%p11, %r12, 3;
	@%p11 bra 	$L__BB10_9;
	shl.b32 	%r116, %r11, 1;
	add.s32 	%r167, %r168, %r116;
	shl.b32 	%r23, %r11, 2;
	mad.lo.s32 	%r166, %r11, 3, %r168;
	add.s32 	%r165, %r168, %r11;
	shl.b32 	%r117, %r168, 4;
	mov.u32 	%r118, shraw;
	add.s32 	%r164, %r118, %r117;
	shl.b32 	%r27, %r11, 6;
	mul.lo.s32 	%r28, %r11, 48;
$L__BB10_8:
	mul.wide.u32 	%rd20, %r168, 16;
	add.s64 	%rd21, %rd2, %rd20;
	ld.global.v4.f32 	{%f15, %f16, %f17, %f18}, [%rd21];
	st.shared.v4.f32 	[%r164], {%f15, %f16, %f17, %f18};
	add.s32 	%r119, %r168, %r11;
	shl.b32 	%r120, %r11, 4;
	add.s32 	%r121, %r164, %r120;
	mul.wide.u32 	%rd22, %r165, 16;
	add.s64 	%rd23, %rd2, %rd22;
	ld.global.v4.f32 	{%f19, %f20, %f21, %f22}, [%rd23];
	st.shared.v4.f32 	[%r121], {%f19, %f20, %f21, %f22};
	add.s32 	%r122, %r119, %r11;
	shl.b32 	%r123, %r11, 5;
	add.s32 	%r124, %r164, %r123;
	mul.wide.u32 	%rd24, %r167, 16;
	add.s64 	%rd25, %rd2, %rd24;
	ld.global.v4.f32 	{%f23, %f24, %f25, %f26}, [%rd25];
	st.shared.v4.f32 	[%r124], {%f23, %f24, %f25, %f26};
	add.s32 	%r125, %r122, %r11;
	add.s32 	%r126, %r164, %r28;
	mul.wide.u32 	%rd26, %r166, 16;
	add.s64 	%rd27, %rd2, %rd26;
	ld.global.v4.f32 	{%f27, %f28, %f29, %f30}, [%rd27];
	st.shared.v4.f32 	[%r126], {%f27, %f28, %f29, %f30};
	add.s32 	%r168, %r125, %r11;
	add.s32 	%r167, %r167, %r23;
	add.s32 	%r166, %r166, %r23;
	add.s32 	%r165, %r165, %r23;
	add.s32 	%r164, %r164, %r27;
	setp.lt.s32 	%p12, %r168, %r5;
	@%p12 bra 	$L__BB10_8;
$L__BB10_9:
	or.b32  	%r127, %r8, %r6;
	setp.ne.s32 	%p13, %r127, 0;
	and.b32  	%r39, %r89, 3;
	setp.eq.s32 	%p14, %r39, 0;
	or.pred  	%p15, %p13, %p14;
	@%p15 bra 	$L__BB10_15;
	and.b32  	%r169, %r89, -4;
	neg.s32 	%r171, %r39;
	shl.b32 	%r128, %r89, 2;
	and.b32  	%r129, %r128, -16;
	mov.u32 	%r130, shraw;
	add.s32 	%r170, %r130, %r129;
$L__BB10_11:
	mul.wide.s32 	%rd28, %r169, 4;
	add.s64 	%rd29, %rd2, %rd28;
	ld.global.f32 	%f31, [%rd29];
	st.shared.f32 	[%r170], %f31;
	add.s32 	%r171, %r171, 1;
	setp.eq.s32 	%p16, %r171, 0;
	add.s32 	%r170, %r170, 4;
	add.s32 	%r169, %r169, 1;
	@%p16 bra 	$L__BB10_15;
	bra.uni 	$L__BB10_11;
$L__BB10_12:
	mov.u32 	%r98, %tid.y;
	mov.u32 	%r49, %ntid.x;
	mov.u32 	%r99, %tid.x;
	mad.lo.s32 	%r172, %r98, %r49, %r99;
	setp.ge.s32 	%p5, %r172, %r89;
	@%p5 bra 	$L__BB10_15;
	mov.u32 	%r100, %ntid.y;
	mul.lo.s32 	%r51, %r49, %r100;
	mov.u32 	%r102, shraw;
$L__BB10_14:
	mul.wide.s32 	%rd13, %r172, 4;
	add.s64 	%rd14, %rd2, %rd13;
	ld.global.f32 	%f10, [%rd14];
	shl.b32 	%r101, %r172, 2;
	add.s32 	%r103, %r102, %r101;
	st.shared.f32 	[%r103], %f10;
	add.s32 	%r172, %r172, %r51;
	setp.lt.s32 	%p6, %r172, %r89;
	@%p6 bra 	$L__BB10_14;
$L__BB10_15:
	bar.sync 	0;
	mov.u32 	%r54, %tid.x;
	setp.ge.s32 	%p17, %r54, %r3;
	@%p17 bra 	$L__BB10_24;
	mov.u32 	%r131, shraw;
	add.s32 	%r55, %r131, %r4;
	sub.s32 	%r132, %r1, %r89;
	add.s32 	%r56, %r132, 1;
	mov.u32 	%r57, %tid.y;
	shl.b32 	%r58, %r3, 1;
	add.s32 	%r59, %r2, %r57;
	mov.u32 	%r60, %ntid.x;
	cvta.to.global.u64 	%rd7, %rd8;
	mov.u32 	%r173, %r54;
$L__BB10_17:
	add.s32 	%r62, %r56, %r173;
	setp.lt.s32 	%p18, %r62, 0;
	setp.ge.s32 	%p19, %r62, %r91;
	or.pred  	%p20, %p18, %p19;
	@%p20 bra 	$L__BB10_21;
	setp.ge.u32 	%p22, %r59, %r92;
	mov.f32 	%f50, 0f00000000;
	@%p22 bra 	$L__BB10_20;
	mad.lo.s32 	%r137, %r62, %r92, %r59;
	mul.wide.u32 	%rd30, %r137, 4;
	add.s64 	%rd31, %rd7, %rd30;
	ld.global.nc.f32 	%f50, [%rd31];
$L__BB10_20:
	shl.b32 	%r138, %r173, 1;
	add.s32 	%r139, %r138, %r57;
	shl.b32 	%r140, %r139, 2;
	add.s32 	%r141, %r55, %r140;
	st.shared.f32 	[%r141], %f50;
	bra.uni 	$L__BB10_23;
$L__BB10_21:
	shl.b32 	%r133, %r173, 1;
	add.s32 	%r63, %r133, %r57;
	setp.ge.s32 	%p21, %r63, %r58;
	@%p21 bra 	$L__BB10_23;
	shl.b32 	%r134, %r63, 2;
	add.s32 	%r135, %r55, %r134;
	mov.b32 	%r136, 0;
	st.shared.u32 	[%r135], %r136;
$L__BB10_23:
	add.s32 	%r173, %r173, %r60;
	setp.lt.s32 	%p23, %r173, %r3;
	@%p23 bra 	$L__BB10_17;
$L__BB10_24:
	bar.sync 	0;
	mov.u32 	%r65, %tid.y;
	add.s32 	%r66, %r2, %r65;
	add.s32 	%r67, %r1, %r54;
	setp.ge.s32 	%p24, %r66, %r92;
	setp.ge.s32 	%p25, %r67, %r91;
	or.pred  	%p26, %p24, %p25;
	@%p26 bra 	$L__BB10_35;
	cvta.to.global.u64 	%rd32, %rd10;
	mul.wide.u32 	%rd33, %r66, 4;
	add.s64 	%rd34, %rd32, %rd33;
	ld.global.nc.u32 	%r142, [%rd34];
	add.s32 	%r143, %r89, %r142;
	add.s32 	%r144, %r143, -1;
	mad.lo.s32 	%r68, %r92, %r67, %r66;
	setp.ge.s32 	%p27, %r67, %r144;
	@%p27 bra 	$L__BB10_27;
	mul.wide.s32 	%rd37, %r68, 4;
	add.s64 	%rd38, %rd1, %rd37;
	mov.b32 	%r160, 2143289344;
	st.global.u32 	[%rd38], %r160;
	bra.uni 	$L__BB10_35;
$L__BB10_27:
	setp.lt.s32 	%p28, %r89, 1;
	mov.f32 	%f55, 0f00000000;
	@%p28 bra 	$L__BB10_34;
	and.b32  	%r69, %r89, 3;
	setp.lt.u32 	%p29, %r89, 4;
	mov.f32 	%f55, 0f00000000;
	mov.b32 	%r177, 0;
	@%p29 bra 	$L__BB10_31;
	and.b32  	%r177, %r89, 2147483644;
	neg.s32 	%r176, %r177;
	shl.b32 	%r147, %r54, 3;
	add.s32 	%r148, %r4, %r147;
	shl.b32 	%r149, %r65, 2;
	add.s32 	%r150, %r148, %r149;
	mov.u32 	%r175, shraw;
	add.s32 	%r151, %r150, %r175;
	add.s32 	%r174, %r151, 16;
	mov.f32 	%f55, 0f00000000;
$L__BB10_30:
	.pragma "nounroll";
	ld.shared.f32 	%f37, [%r174+-16];
	ld.shared.v4.f32 	{%f38, %f39, %f40, %f41}, [%r175];
	fma.rn.f32 	%f42, %f37, %f38, %f55;
	ld.shared.f32 	%f43, [%r174+-8];
	fma.rn.f32 	%f44, %f43, %f39, %f42;
	ld.shared.f32 	%f45, [%r174];
	fma.rn.f32 	%f46, %f45, %f40, %f44;
	ld.shared.f32 	%f47, [%r174+8];
	fma.rn.f32 	%f55, %f47, %f41, %f46;
	add.s32 	%r176, %r176, 4;
	add.s32 	%r175, %r175, 16;
	add.s32 	%r174, %r174, 32;
	setp.ne.s32 	%p30, %r176, 0;
	@%p30 bra 	$L__BB10_30;
$L__BB10_31:
	setp.eq.s32 	%p31, %r69, 0;
	@%p31 bra 	$L__BB10_34;
	shl.b32 	%r152, %r177, 2;
	mov.u32 	%r153, shraw;
	add.s32 	%r180, %r153, %r152;
	shl.b32 	%r154, %r54, 3;
	add.s32 	%r155, %r4, %r154;
	shl.b32 	%r156, %r177, 3;
	add.s32 	%r157, %r155, %r156;
	shl.b32 	%r158, %r65, 2;
	add.s32 	%r159, %r157, %r158;
	add.s32 	%r179, %r153, %r159;
	neg.s32 	%r178, %r69;
$L__BB10_33:
	.pragma "nounroll";
	ld.shared.f32 	%f48, [%r179];
	ld.shared.f32 	%f49, [%r180];
	fma.rn.f32 	%f55, %f48, %f49, %f55;
	add.s32 	%r180, %r180, 4;
	add.s32 	%r179, %r179, 8;
	add.s32 	%r178, %r178, 1;
	setp.ne.s32 	%p32, %r178, 0;
	@%p32 bra 	$L__BB10_33;
$L__BB10_34:
	mul.wide.s32 	%rd35, %r68, 4;
	add.s64 	%rd36, %rd1, %rd35;
	st.global.f32 	[%rd36], %f55;
$L__BB10_35:
	ret;

}
	// .globl	alma_ms1p_tiled_f32_tx128_ty4
.visible .entry alma_ms1p_tiled_f32_tx128_ty4(
	.param .u64 .ptr .align 1 alma_ms1p_tiled_f32_tx128_ty4_param_0,
	.param .u64 .ptr .align 1 alma_ms1p_tiled_f32_tx128_ty4_param_1,
	.param .u32 alma_ms1p_tiled_f32_tx128_ty4_param_2,
	.param .f32 alma_ms1p_tiled_f32_tx128_ty4_param_3,
	.param .u32 alma_ms1p_tiled_f32_tx128_ty4_param_4,
	.param .u32 alma_ms1p_tiled_f32_tx128_ty4_param_5,
	.param .u64 .ptr .align 1 alma_ms1p_tiled_f32_tx128_ty4_param_6,
	.param .u64 .ptr .align 1 alma_ms1p_tiled_f32_tx128_ty4_param_7
)
{
	.reg .pred 	%p<34>;
	.reg .b32 	%r<185>;
	.reg .b32 	%f<60>;
	.reg .b64 	%rd<42>;

	ld.param.u64 	%rd10, [alma_ms1p_tiled_f32_tx128_ty4_param_0];
	ld.param.u64 	%rd8, [alma_ms1p_tiled_f32_tx128_ty4_param_1];
	ld.param.u32 	%r90, [alma_ms1p_tiled_f32_tx128_ty4_param_2];
	ld.param.u32 	%r93, [alma_ms1p_tiled_f32_tx128_ty4_param_4];
	ld.param.u32 	%r92, [alma_ms1p_tiled_f32_tx128_ty4_param_5];
	ld.param.u64 	%rd9, [alma_ms1p_tiled_f32_tx128_ty4_param_6];
	ld.param.u64 	%rd11, [alma_ms1p_tiled_f32_tx128_ty4_param_7];
	cvta.to.global.u64 	%rd1, %rd10;
	cvta.to.global.u64 	%rd2, %rd11;
	cvta.to.global.u64 	%rd3, %rd8;
	mov.u32 	%r94, %ctaid.x;
	shl.b32 	%r1, %r94, 7;
	mov.u32 	%r95, %ctaid.y;
	shl.b32 	%r2, %r95, 2;
	setp.ge.s32 	%p1, %r1, %r92;
	setp.ge.s32 	%p2, %r2, %r93;
	or.pred  	%p3, %p1, %p2;
	@%p3 bra 	$L__BB11_37;
	add.s32 	%r3, %r90, 127;
	shl.b32 	%r97, %r90, 2;
	add.s32 	%r98, %r97, 15;
	and.b32  	%r4, %r98, -16;
	and.b64  	%rd12, %rd8, 15;
	setp.ne.s64 	%p4, %rd12, 0;
	@%p4 bra 	$L__BB11_12;
	shr.s32 	%r5, %r90, 2;
	mov.u32 	%r6, %tid.y;
	mov.u32 	%r7, %ntid.x;
	mov.u32 	%r8, %tid.x;
	mad.lo.s32 	%r172, %r6, %r7, %r8;
	setp.ge.s32 	%p7, %r172, %r5;
	@%p7 bra 	$L__BB11_9;
	mov.u32 	%r10, %ntid.y;
	mul.lo.s32 	%r11, %r7, %r10;
	add.s32 	%r105, %r172, %r11;
	max.u32 	%r106, %r5, %r105;
	setp.lt.u32 	%p8, %r105, %r5;
	selp.u32 	%r107, 1, 0, %p8;
	add.s32 	%r108, %r105, %r107;
	sub.s32 	%r109, %r106, %r108;
	div.u32 	%r110, %r109, %r11;
	add.s32 	%r12, %r110, %r107;
	and.b32  	%r111, %r12, 3;
	setp.eq.s32 	%p9, %r111, 3;
	@%p9 bra 	$L__BB11_6;
	add.s32 	%r112, %r12, 1;
	and.b32  	%r113, %r112, 3;
	mul.wide.u32 	%rd15, %r6, %r7;
	cvt.u64.u32 	%rd16, %r8;
	add.s64 	%rd17, %rd15, %rd16;
	shl.b64 	%rd18, %rd17, 4;
	add.s64 	%rd41, %rd3, %rd18;
	mul.wide.u32 	%rd19, %r10, %r7;
	shl.b64 	%rd5, %rd19, 4;
	shl.b32 	%r114, %r172, 4;
	mov.u32 	%r115, shraw;
	add.s32 	%r166, %r115, %r114;
	shl.b32 	%r14, %r11, 4;
	neg.s32 	%r165, %r113;
	mad.lo.s32 	%r116, %r10, %r113, %r6;
	mad.lo.s32 	%r172, %r7, %r116, %r8;
$L__BB11_5:
	.pragma "nounroll";
	ld.global.v4.f32 	{%f11, %f12, %f13, %f14}, [%rd41];
	st.shared.v4.f32 	[%r166], {%f11, %f12, %f13, %f14};
	add.s64 	%rd41, %rd41, %rd5;
	add.s32 	%r166, %r166, %r14;
	add.s32 	%r165, %r165, 1;
	setp.ne.s32 	%p10, %r165, 0;
	@%p10 bra 	$L__BB11_5;
$L__BB11_6:
	setp.lt.u32 	%p11, %r12, 3;
	@%p11 bra 	$L__BB11_9;
	shl.b32 	%r117, %r11, 1;
	add.s32 	%r171, %r172, %r117;
	shl.b32 	%r23, %r11, 2;
	mad.lo.s32 	%r170, %r11, 3, %r172;
	add.s32 	%r169, %r172, %r11;
	shl.b32 	%r118, %r172, 4;
	mov.u32 	%r119, shraw;
	add.s32 	%r168, %r119, %r118;
	shl.b32 	%r27, %r11, 6;
	shl.b32 	%r28, %r11, 5;
$L__BB11_8:
	mul.wide.u32 	%rd20, %r172, 16;
	add.s64 	%rd21, %rd3, %rd20;
	ld.global.v4.f32 	{%f15, %f16, %f17, %f18}, [%rd21];
	st.shared.v4.f32 	[%r168], {%f15, %f16, %f17, %f18};
	add.s32 	%r120, %r172, %r11;
	shl.b32 	%r121, %r11, 4;
	add.s32 	%r122, %r168, %r121;
	mul.wide.u32 	%rd22, %r169, 16;
	add.s64 	%rd23, %rd3, %rd22;
	ld.global.v4.f32 	{%f19, %f20, %f21, %f22}, [%rd23];
	st.shared.v4.f32 	[%r122], {%f19, %f20, %f21, %f22};
	add.s32 	%r123, %r120, %r11;
	add.s32 	%r124, %r168, %r28;
	mul.wide.u32 	%rd24, %r171, 16;
	add.s64 	%rd25, %rd3, %rd24;
	ld.global.v4.f32 	{%f23, %f24, %f25, %f26}, [%rd25];
	st.shared.v4.f32 	[%r124], {%f23, %f24, %f25, %f26};
	add.s32 	%r125, %r123, %r11;
	mad.lo.s32 	%r126, %r11, 48, %r168;
	mul.wide.u32 	%rd26, %r170, 16;
	add.s64 	%rd27, %rd3, %rd26;
	ld.global.v4.f32 	{%f27, %f28, %f29, %f30}, [%rd27];
	st.shared.v4.f32 	[%r126], {%f27, %f28, %f29, %f30};
	add.s32 	%r172, %r125, %r11;
	add.s32 	%r171, %r171, %r23;
	add.s32 	%r170, %r170, %r23;
	add.s32 	%r169, %r169, %r23;
	add.s32 	%r168, %r168, %r27;
	setp.lt.s32 	%p12, %r172, %r5;
	@%p12 bra 	$L__BB11_8;
$L__BB11_9:
	or.b32  	%r127, %r8, %r6;
	setp.ne.s32 	%p13, %r127, 0;
	and.b32  	%r39, %r90, 3;
	setp.eq.s32 	%p14, %r39, 0;
	or.pred  	%p15, %p13, %p14;
	@%p15 bra 	$L__BB11_15;
	and.b32  	%r173, %r90, -4;
	neg.s32 	%r175, %r39;
	shl.b32 	%r128, %r90, 2;
	and.b32  	%r129, %r128, -16;
	mov.u32 	%r130, shraw;
	add.s32 	%r174, %r130, %r129;
$L__BB11_11:
	mul.wide.s32 	%rd28, %r173, 4;
	add.s64 	%rd29, %rd3, %rd28;
	ld.global.f32 	%f31, [%rd29];
	st.shared.f32 	[%r174], %f31;
	add.s32 	%r175, %r175, 1;
	setp.eq.s32 	%p16, %r175, 0;
	add.s32 	%r174, %r174, 4;
	add.s32 	%r173, %r173, 1;
	@%p16 bra 	$L__BB11_15;
	bra.uni 	$L__BB11_11;
$L__BB11_12:
	mov.u32 	%r99, %tid.y;
	mov.u32 	%r49, %ntid.x;
	mov.u32 	%r100, %tid.x;
	mad.lo.s32 	%r176, %r99, %r49, %r100;
	setp.ge.s32 	%p5, %r176, %r90;
	@%p5 bra 	$L__BB11_15;
	mov.u32 	%r101, %ntid.y;
	mul.lo.s32 	%r51, %r49, %r101;
	mov.u32 	%r103, shraw;
$L__BB11_14:
	mul.wide.s32 	%rd13, %r176, 4;
	add.s64 	%rd14, %rd3, %rd13;
	ld.global.f32 	%f10, [%rd14];
	shl.b32 	%r102, %r176, 2;
	add.s32 	%r104, %r103, %r102;
	st.shared.f32 	[%r104], %f10;
	add.s32 	%r176, %r176, %r51;
	setp.lt.s32 	%p6, %r176, %r90;
	@%p6 bra 	$L__BB11_14;
$L__BB11_15:
	bar.sync 	0;
	mov.u32 	%r54, %tid.x;
	setp.ge.s32 	%p17, %r54, %r3;
	@%p17 bra 	$L__BB11_26;
	mov.u32 	%r131, shraw;
	add.s32 	%r55, %r131, %r4;
	and.b32  	%r132, %r93, 3;
	sub.s32 	%r133, %r1, %r90;
	add.s32 	%r56, %r133, 1;
	mov.u32 	%r57, %tid.y;
	shl.b32 	%r58, %r3, 2;
	or.b32  	%r59, %r132, %r57;
	add.s32 	%r60, %r2, %r57;
	mov.u32 	%r61, %ntid.x;
	mov.u32 	%r177, %r54;
$L__BB11_17:
	add.s32 	%r63, %r56, %r177;
	setp.lt.s32 	%p18, %r63, 0;
	setp.ge.s32 	%p19, %r63, %r92;
	or.pred  	%p20, %p18, %p19;
	@%p20 bra 	$L__BB11_23;
	setp.ne.s32 	%p22, %r59, 0;
	@%p22 bra 	$L__BB11_20;
	mad.lo.s32 	%r143, %r63, %r93, %r2;
	mul.wide.u32 	%rd32, %r143, 4;
	add.s64 	%rd33, %rd1, %rd32;
	ld.global.nc.v4.f32 	{%f33, %f34, %f35, %f36}, [%rd33];
	shl.b32 	%r144, %r177, 4;
	add.s32 	%r145, %r55, %r144;
	st.shared.v4.f32 	[%r145], {%f33, %f34, %f35, %f36};
	bra.uni 	$L__BB11_25;
$L__BB11_20:
	setp.ge.u32 	%p23, %r60, %r93;
	mov.f32 	%f54, 0f00000000;
	@%p23 bra 	$L__BB11_22;
	mad.lo.s32 	%r138, %r63, %r93, %r60;
	mul.wide.u32 	%rd30, %r138, 4;
	add.s64 	%rd31, %rd1, %rd30;
	ld.global.nc.f32 	%f54, [%rd31];
$L__BB11_22:
	shl.b32 	%r139, %r177, 2;
	add.s32 	%r140, %r139, %r57;
	shl.b32 	%r141, %r140, 2;
	add.s32 	%r142, %r55, %r141;
	st.shared.f32 	[%r142], %f54;
	bra.uni 	$L__BB11_25;
$L__BB11_23:
	shl.b32 	%r134, %r177, 2;
	add.s32 	%r64, %r134, %r57;
	setp.ge.s32 	%p21, %r64, %r58;
	@%p21 bra 	$L__BB11_25;
	shl.b32 	%r135, %r64, 2;
	add.s32 	%r136, %r55, %r135;
	mov.b32 	%r137, 0;
	st.shared.u32 	[%r136], %r137;
$L__BB11_25:
	add.s32 	%r177, %r177, %r61;
	setp.lt.s32 	%p24, %r177, %r3;
	@%p24 bra 	$L__BB11_17;
$L__BB11_26:
	bar.sync 	0;
	mov.u32 	%r66, %tid.y;
	add.s32 	%r67, %r2, %r66;
	add.s32 	%r68, %r1, %r54;
	setp.ge.s32 	%p25, %r67, %r93;
	setp.ge.s32 	%p26, %r68, %r92;
	or.pred  	%p27, %p25, %p26;
	@%p27 bra 	$L__BB11_37;
	cvta.to.global.u64 	%rd34, %rd9;
	mul.wide.u32 	%rd35, %r67, 4;
	add.s64 	%rd36, %rd34, %rd35;
	ld.global.nc.u32 	%r146, [%rd36];
	add.s32 	%r147, %r90, %r146;
	add.s32 	%r148, %r147, -1;
	mad.lo.s32 	%r69, %r93, %r68, %r67;
	setp.ge.s32 	%p28, %r68, %r148;
	@%p28 bra 	$L__BB11_29;
	mul.wide.s32 	%rd39, %r69, 4;
	add.s64 	%rd40, %rd2, %rd39;
	mov.b32 	%r164, 2143289344;
	st.global.u32 	[%rd40], %r164;
	bra.uni 	$L__BB11_37;
$L__BB11_29:
	setp.lt.s32 	%p29, %r90, 1;
	mov.f32 	%f59, 0f00000000;
	@%p29 bra 	$L__BB11_36;
	and.b32  	%r70, %r90, 3;
	setp.lt.u32 	%p30, %r90, 4;
	mov.f32 	%f59, 0f00000000;
	mov.b32 	%r181, 0;
	@%p30 bra 	$L__BB11_33;
	and.b32  	%r181, %r90, 2147483644;
	neg.s32 	%r180, %r181;
	shl.b32 	%r151, %r54, 4;
	add.s32 	%r152, %r151, %r4;
	shl.b32 	%r153, %r66, 2;
	add.s32 	%r154, %r152, %r153;
	mov.u32 	%r179, shraw;
	add.s32 	%r155, %r154, %r179;
	add.s32 	%r178, %r155, 32;
	mov.f32 	%f59, 0f00000000;
$L__BB11_32:
	.pragma "nounroll";
	ld.shared.f32 	%f41, [%r178+-32];
	ld.shared.v4.f32 	{%f42, %f43, %f44, %f45}, [%r179];
	fma.rn.f32 	%f46, %f41, %f42, %f59;
	ld.shared.f32 	%f47, [%r178+-16];
	fma.rn.f32 	%f48, %f47, %f43, %f46;
	ld.shared.f32 	%f49, [%r178];
	fma.rn.f32 	%f50, %f49, %f44, %f48;
	ld.shared.f32 	%f51, [%r178+16];
	fma.rn.f32 	%f59, %f51, %f45, %f50;
	add.s32 	%r180, %r180, 4;
	add.s32 	%r179, %r179, 16;
	add.s32 	%r178, %r178, 64;
	setp.ne.s32 	%p31, %r180, 0;
	@%p31 bra 	$L__BB11_32;
$L__BB11_33:
	setp.eq.s32 	%p32, %r70, 0;
	@%p32 bra 	$L__BB11_36;
	shl.b32 	%r156, %r181, 2;
	mov.u32 	%r157, shraw;
	add.s32 	%r184, %r157, %r156;
	shl.b32 	%r158, %r54, 4;
	shl.b32 	%r159, %r181, 4;
	add.s32 	%r160, %r158, %r159;
	add.s32 	%r161, %r160, %r4;
	shl.b32 	%r162, %r66, 2;
	add.s32 	%r163, %r161, %r162;
	add.s32 	%r183, %r157, %r163;
	neg.s32 	%r182, %r70;
$L__BB11_35:
	.pragma "nounroll";
	ld.shared.f32 	%f52, [%r183];
	ld.shared.f32 	%f53, [%r184];
	fma.rn.f32 	%f59, %f52, %f53, %f59;
	add.s32 	%r184, %r184, 4;
	add.s32 	%r183, %r183, 16;
	add.s32 	%r182, %r182, 1;
	setp.ne.s32 	%p33, %r182, 0;
	@%p33 bra 	$L__BB11_35;
$L__BB11_36:
	mul.wide.s32 	%rd37, %r69, 4;
	add.s64 	%rd38, %rd2, %rd37;
	st.global.f32 	[%rd38], %f59;
$L__BB11_37:
	ret;

}


// ===== COMPILED SASS (sm_100) =====

	.target	sm_100

	.elftype	@"ET_EXEC"


//--------------------- .note.nv.tkinfo           --------------------------
	.section	.note.nv.tkinfo,"",@"SHT_NOTE"
	.sectionflags	@"SHF_NOTE_NV_TKINFO"
	.tkinfo
        /*0018*/ 	.word	0x00000002
        /*0030*/ 	.string	""
        /*0030*/ 	.string	"ptxas"
        /*0030*/ 	.string	"Cuda compilation tools, release 13.0, V13.0.88"
        /*0030*/ 	.string	"Build cuda_13.0.r13.0/compiler.36424714_0"
        /*0030*/ 	.string	"-arch sm_100 -m 64 "



//--------------------- .note.nv.cuinfo           --------------------------
	.section	.note.nv.cuinfo,"",@"SHT_NOTE"
	.sectionflags	@"SHF_NOTE_NV_CUINFO"
        /*0018*/ 	.short	0x0002
        /*001a*/ 	.short	0x0064
        /*001c*/ 	.short	0x0082
	.zero		2


//--------------------- .nv.info                  --------------------------
	.section	.nv.info,"",@"SHT_CUDA_INFO"
	.align	4


	//----- nvinfo : EIATTR_REGCOUNT
	.align		4
        /*0000*/ 	.byte	0x04, 0x2f
        /*0002*/ 	.short	(.L_1 - .L_0)
	.align		4
.L_0:
        /*0004*/ 	.word	index@(alma_batch_f32_onthefly)
        /*0008*/ 	.word	0x00000019


	//----- nvinfo : EIATTR_FRAME_SIZE
	.align		4
.L_1:
        /*000c*/ 	.byte	0x04, 0x11
        /*000e*/ 	.short	(.L_3 - .L_2)
	.align		4
.L_2:
        /*0010*/ 	.word	index@($__internal_3_$__cuda_sm3x_div_rn_noftz_f32_slowpath)
        /*0014*/ 	.word	0x00000000


	//----- nvinfo : EIATTR_FRAME_SIZE
	.align		4
.L_3:
        /*0018*/ 	.byte	0x04, 0x11
        /*001a*/ 	.short	(.L_5 - .L_4)
	.align		4
.L_4:
        /*001c*/ 	.word	index@($__internal_2_$__cuda_sm20_rcp_rn_f32_slowpath)
        /*0020*/ 	.word	0x00000000


	//----- nvinfo : EIATTR_FRAME_SIZE
	.align		4
.L_5:
        /*0024*/ 	.byte	0x04, 0x11
        /*0026*/ 	.short	(.L_7 - .L_6)
	.align		4
.L_6:
        /*0028*/ 	.word	index@(alma_batch_f32_onthefly)
        /*002c*/ 	.word	0x00000000


	//----- nvinfo : EIATTR_REGCOUNT
	.align		4
.L_7:
        /*0030*/ 	.byte	0x04, 0x2f
        /*0032*/ 	.short	(.L_9 - .L_8)
	.align		4
.L_8:
        /*0034*/ 	.word	index@(alma_batch_f32)
        /*0038*/ 	.word	0x00000019


	//----- nvinfo : EIATTR_FRAME_SIZE
	.align		4
.L_9:
        /*003c*/ 	.byte	0x04, 0x11
        /*003e*/ 	.short	(.L_11 - .L_10)
	.align		4
.L_10:
        /*0040*/ 	.word	index@(alma_batch_f32)
        /*0044*/ 	.word	0x00000000


	//----- nvinfo : EIATTR_REGCOUNT
	.align		4
.L_11:
        /*0048*/ 	.byte	0x04, 0x2f
        /*004a*/ 	.short	(.L_13 - .L_12)
	.align		4
.L_12:
        /*004c*/ 	.word	index@(alma_batch_tiled_f32_tile128)
        /*0050*/ 	.word	0x0000002c


	//----- nvinfo : EIATTR_FRAME_SIZE
	.align		4
.L_13:
        /*0054*/ 	.byte	0x04, 0x11
        /*0056*/ 	.short	(.L_15 - .L_14)
	.align		4
.L_14:
        /*0058*/ 	.word	index@(alma_batch_tiled_f32_tile128)
        /*005c*/ 	.word	0x00000000


	//----- nvinfo : EIATTR_REGCOUNT
	.align		4
.L_15:
        /*0060*/ 	.byte	0x04, 0x2f
        /*0062*/ 	.short	(.L_17 - .L_16)
	.align		4
.L_16:
        /*0064*/ 	.word	index@(alma_batch_tiled_f32_tile256)
        /*0068*/ 	.word	0x0000002c


	//----- nvinfo : EIATTR_FRAME_SIZE
	.align		4
.L_17:
        /*006c*/ 	.byte	0x04, 0x11
        /*006e*/ 	.short	(.L_19 - .L_18)
	.align		4
.L_18:
        /*0070*/ 	.word	index@(alma_batch_tiled_f32_tile256)
        /*0074*/ 	.word	0x00000000


	//----- nvinfo : EIATTR_REGCOUNT
	.align		4
.L_19:
        /*0078*/ 	.byte	0x04, 0x2f
        /*007a*/ 	.short	(.L_21 - .L_20)
	.align		4
.L_20:
        /*007c*/ 	.word	index@(alma_batch_tiled_f32_tile512)
        /*0080*/ 	.word	0x0000002c


	//----- nvinfo : EIATTR_FRAME_SIZE
	.align		4
.L_21:
        /*0084*/ 	.byte	0x04, 0x11
        /*0086*/ 	.short	(.L_23 - .L_22)
	.align		4
.L_22:
        /*0088*/ 	.word	index@(alma_batch_tiled_f32_tile512)
        /*008c*/ 	.word	0x00000000


	//----- nvinfo : EIATTR_REGCOUNT
	.align		4
.L_23:
        /*0090*/ 	.byte	0x04, 0x2f
        /*0092*/ 	.short	(.L_25 - .L_24)
	.align		4
.L_24:
        /*0094*/ 	.word	index@(alma_batch_tiled_f32_2x_tile128)
        /*0098*/ 	.word	0x0000002c


	//----- nvinfo : EIATTR_FRAME_SIZE
	.align		4
.L_25:
        /*009c*/ 	.byte	0x04, 0x11
        /*009e*/ 	.short	(.L_27 - .L_26)
	.align		4
.L_26:
        /*00a0*/ 	.word	index@(alma_batch_tiled_f32_2x_tile128)
        /*00a4*/ 	.word	0x00000000


	//----- nvinfo : EIATTR_REGCOUNT
	.align		4
.L_27:
        /*00a8*/ 	.byte	0x04, 0x2f
        /*00aa*/ 	.short	(.L_29 - .L_28)
	.align		4
.L_28:
        /*00ac*/ 	.word	index@(alma_batch_tiled_f32_2x_tile256)
        /*00b0*/ 	.word	0x0000002c


	//----- nvinfo : EIATTR_FRAME_SIZE
	.align		4
.L_29:
        /*00b4*/ 	.byte	0x04, 0x11
        /*00b6*/ 	.short	(.L_31 - .L_30)
	.align		4
.L_30:
        /*00b8*/ 	.word	index@(alma_batch_tiled_f32_2x_tile256)
        /*00bc*/ 	.word	0x00000000


	//----- nvinfo : EIATTR_REGCOUNT
	.align		4
.L_31:
        /*00c0*/ 	.byte	0x04, 0x2f
        /*00c2*/ 	.short	(.L_33 - .L_32)
	.align		4
.L_32:
        /*00c4*/ 	.word	index@(alma_batch_tiled_f32_2x_tile512)
        /*00c8*/ 	.word	0x0000002c


	//----- nvinfo : EIATTR_FRAME_SIZE
	.align		4
.L_33:
        /*00cc*/ 	.byte	0x04, 0x11
        /*00ce*/ 	.short	(.L_35 - .L_34)
	.align		4
.L_34:
        /*00d0*/ 	.word	index@(alma_batch_tiled_f32_2x_tile512)
        /*00d4*/ 	.word	0x00000000


	//----- nvinfo : EIATTR_REGCOUNT
	.align		4
.L_35:
        /*00d8*/ 	.byte	0x04, 0x2f
        /*00da*/ 	.short	(.L_37 - .L_36)
	.align		4
.L_36:
        /*00dc*/ 	.word	index@(alma_multi_series_one_param_f32)
        /*00e0*/ 	.word	0x0000001e


	//----- nvinfo : EIATTR_FRAME_SIZE
	.align		4
.L_37:
        /*00e4*/ 	.byte	0x04, 0x11
        /*00e6*/ 	.short	(.L_39 - .L_38)
	.align		4
.L_38:
        /*00e8*/ 	.word	index@(alma_multi_series_one_param_f32)
        /*00ec*/ 	.word	0x00000000


	//----- nvinfo : EIATTR_REGCOUNT
	.align		4
.L_39:
        /*00f0*/ 	.byte	0x04, 0x2f
        /*00f2*/ 	.short	(.L_41 - .L_40)
	.align		4
.L_40:
        /*00f4*/ 	.word	index@(alma_precompute_weights_f32)
        /*00f8*/ 	.word	0x00000016


	//----- nvinfo : EIATTR_FRAME_SIZE
	.align		4
.L_41:
        /*00fc*/ 	.byte	0x04, 0x11
        /*00fe*/ 	.short	(.L_43 - .L_42)
	.align		4
.L_42:
        /*0100*/ 	.word	index@($__internal_1_$__cuda_sm3x_div_rn_noftz_f32_slowpath)
        /*0104*/ 	.word	0x00000000


	//----- nvinfo : EIATTR_FRAME_SIZE
	.align		4
.L_43:
        /*0108*/ 	.byte	0x04, 0x11
        /*010a*/ 	.short	(.L_45 - .L_44)
	.align		4
.L_44:
        /*010c*/ 	.word	index@($__internal_0_$__cuda_sm20_rcp_rn_f32_slowpath)
        /*0110*/ 	.word	0x00000000


	//----- nvinfo : EIATTR_FRAME_SIZE
	.align		4
.L_45:
        /*0114*/ 	.byte	0x04, 0x11
        /*0116*/ 	.short	(.L_47 - .L_46)
	.align		4
.L_46:
        /*0118*/ 	.word	index@(alma_precompute_weights_f32)
        /*011c*/ 	.word	0x00000000


	//----- nvinfo : EIATTR_REGCOUNT
	.align		4
.L_47:
        /*0120*/ 	.byte	0x04, 0x2f
        /*0122*/ 	.short	(.L_49 - .L_48)
	.align		4
.L_48:
        /*0124*/ 	.word	index@(alma_ms1p_tiled_f32_tx128_ty2)
        /*0128*/ 	.word	0x00000020


	//----- nvinfo : EIATTR_FRAME_SIZE
	.align		4
.L_49:
        /*012c*/ 	.byte	0x04, 0x11
        /*012e*/ 	.short	(.L_51 - .L_50)
	.align		4
.L_50:
        /*0130*/ 	.word	index@(alma_ms1p_tiled_f32_tx128_ty2)
        /*0134*/ 	.word	0x00000000


	//----- nvinfo : EIATTR_REGCOUNT
	.align		4
.L_51:
        /*0138*/ 	.byte	0x04, 0x2f
        /*013a*/ 	.short	(.L_53 - .L_52)
	.align		4
.L_52:
        /*013c*/ 	.word	index@(alma_ms1p_tiled_f32_tx128_ty4)
        /*0140*/ 	.word	0x00000020


	//----- nvinfo : EIATTR_FRAME_SIZE
	.align		4
.L_53:
        /*0144*/ 	.byte	0x04, 0x11
        /*0146*/ 	.short	(.L_55 - .L_54)
	.align		4
.L_54:
        /*0148*/ 	.word	index@(alma_ms1p_tiled_f32_tx128_ty4)
        /*014c*/ 	.word	0x00000000


	//----- nvinfo : EIATTR_MIN_STACK_SIZE
	.align		4
.L_55:
        /*0150*/ 	.byte	0x04, 0x12
        /*0152*/ 	.short	(.L_57 - .L_56)
	.align		4
.L_56:
        /*0154*/ 	.word	index@(alma_ms1p_tiled_f32_tx128_ty4)
        /*0158*/ 	.word	0x00000000


	//----- nvinfo : EIATTR_MIN_STACK_SIZE
	.align		4
.L_57:
        /*015c*/ 	.byte	0x04, 0x12
        /*015e*/ 	.short	(.L_59 - .L_58)
	.align		4
.L_58:
        /*0160*/ 	.word	index@(alma_ms1p_tiled_f32_tx128_ty2)
        /*0164*/ 	.word	0x00000000


	//----- nvinfo : EIATTR_MIN_STACK_SIZE
	.align		4
.L_59:
        /*0168*/ 	.byte	0x04, 0x12
        /*016a*/ 	.short	(.L_61 - .L_60)
	.align		4
.L_60:
        /*016c*/ 	.word	index@(alma_precompute_weights_f32)
        /*0170*/ 	.word	0x00000000


	//----- nvinfo : EIATTR_MIN_STACK_SIZE
	.align		4
.L_61:
        /*0174*/ 	.byte	0x04, 0x12
        /*0176*/ 	.short	(.L_63 - .L_62)
	.align		4
.L_62:
        /*0178*/ 	.word	index@(alma_multi_series_one_param_f32)
        /*017c*/ 	.word	0x00000000


	//----- nvinfo : EIATTR_MIN_STACK_SIZE
	.align		4
.L_63:
        /*0180*/ 	.byte	0x04, 0x12
        /*0182*/ 	.short	(.L_65 - .L_64)
	.align		4
.L_64:
        /*0184*/ 	.word	index@(alma_batch_tiled_f32_2x_tile512)
        /*0188*/ 	.word	0x00000000


	//----- nvinfo : EIATTR_MIN_STACK_SIZE
	.align		4
.L_65:
        /*018c*/ 	.byte	0x04, 0x12
        /*018e*/ 	.short	(.L_67 - .L_66)
	.align		4
.L_66:
        /*0190*/ 	.word	index@(alma_batch_tiled_f32_2x_tile256)
        /*0194*/ 	.word	0x00000000


	//----- nvinfo : EIATTR_MIN_STACK_SIZE
	.align		4
.L_67:
        /*0198*/ 	.byte	0x04, 0x12
        /*019a*/ 	.short	(.L_69 - .L_68)
	.align		4
.L_68:
        /*019c*/ 	.word	index@(alma_batch_tiled_f32_2x_tile128)
        /*01a0*/ 	.word	0x00000000


	//----- nvinfo : EIATTR_MIN_STACK_SIZE
	.align		4
.L_69:
        /*01a4*/ 	.byte	0x04, 0x12
        /*01a6*/ 	.short	(.L_71 - .L_70)
	.align		4
.L_70:
        /*01a8*/ 	.word	index@(alma_batch_tiled_f32_tile512)
        /*01ac*/ 	.word	0x00000000


	//----- nvinfo : EIATTR_MIN_STACK_SIZE
	.align		4
.L_71:
        /*01b0*/ 	.byte	0x04, 0x12
        /*01b2*/ 	.short	(.L_73 - .L_72)
	.align		4
.L_72:
        /*01b4*/ 	.word	index@(alma_batch_tiled_f32_tile256)
        /*01b8*/ 	.word	0x00000000


	//----- nvinfo : EIATTR_MIN_STACK_SIZE
	.align		4
.L_73:
        /*01bc*/ 	.byte	0x04, 0x12
        /*01be*/ 	.short	(.L_75 - .L_74)
	.align		4
.L_74:
        /*01c0*/ 	.word	index@(alma_batch_tiled_f32_tile128)
        /*01c4*/ 	.word	0x00000000


	//----- nvinfo : EIATTR_MIN_STACK_SIZE
	.align		4
.L_75:
        /*01c8*/ 	.byte	0x04, 0x12
        /*01ca*/ 	.short	(.L_77 - .L_76)
	.align		4
.L_76:
        /*01cc*/ 	.word	index@(alma_batch_f32)
        /*01d0*/ 	.word	0x00000000


	//----- nvinfo : EIATTR_MIN_STACK_SIZE
	.align		4
.L_77:
        /*01d4*/ 	.byte	0x04, 0x12
        /*01d6*/ 	.short	(.L_79 - .L_78)
	.align		4
.L_78:
        /*01d8*/ 	.word	index@(alma_batch_f32_onthefly)
        /*01dc*/ 	.word	0x00000000
.L_79:


//--------------------- .nv.compat                --------------------------
	.section	.nv.compat,"",@"SHT_CUDA_COMPAT_INFO"
	.align	4
        /*0000*/ 	.byte	0x02, 0x09, 0x00, 0x00, 0x02, 0x02, 0x01, 0x00, 0x02, 0x05, 0x05, 0x00, 0x03, 0x07, 0x01, 0x01
        /*0010*/ 	.byte	0x02, 0x03, 0x00, 0x00, 0x02, 0x06, 0x01, 0x00, 0x04, 0x0b, 0x08, 0x00, 0x01, 0x00, 0x00, 0x00
        /*0020*/ 	.byte	0x00, 0x00, 0x00, 0x00


//--------------------- .nv.info.alma_ms1p_tiled_f32_tx128_ty4 --------------------------
	.section	.nv.info.alma_ms1p_tiled_f32_tx128_ty4,"",@"SHT_CUDA_INFO"
	.sectionflags	@""
	.align	4


	//----- nvinfo : EIATTR_CUDA_API_VERSION
	.align		4
        /*0000*/ 	.byte	0x04, 0x37
        /*0002*/ 	.short	(.L_81 - .L_80)
.L_80:
        /*0004*/ 	.word	0x00000082


	//----- nvinfo : EIATTR_KPARAM_INFO
	.align		4
.L_81:
        /*0008*/ 	.byte	0x04, 0x17
        /*000a*/ 	.short	(.L_83 - .L_82)
.L_82:
        /*000c*/ 	.word	0x00000000
        /*0010*/ 	.short	0x0007
        /*0012*/ 	.short	0x0028
        /*0014*/ 	.byte	0x00, 0xf5, 0x21, 0x00


	//----- nvinfo : EIATTR_KPARAM_INFO
	.align		4
.L_83:
        /*0018*/ 	.byte	0x04, 0x17
        /*001a*/ 	.short	(.L_85 - .L_84)
.L_84:
        /*001c*/ 	.word	0x00000000
        /*0020*/ 	.short	0x0006
        /*0022*/ 	.short	0x0020
        /*0024*/ 	.byte	0x00, 0xf5, 0x21, 0x00


	//----- nvinfo : EIATTR_KPARAM_INFO
	.align		4
.L_85:
        /*0028*/ 	.byte	0x04, 0x17
        /*002a*/ 	.short	(.L_87 - .L_86)
.L_86:
        /*002c*/ 	.word	0x00000000
        /*0030*/ 	.short	0x0005
        /*0032*/ 	.short	0x001c
        /*0034*/ 	.byte	0x00, 0xf0, 0x11, 0x00


	//----- nvinfo : EIATTR_KPARAM_INFO
	.align		4
.L_87:
        /*0038*/ 	.byte	0x04, 0x17
        /*003a*/ 	.short	(.L_89 - .L_88)
.L_88:
        /*003c*/ 	.word	0x00000000
        /*0040*/ 	.short	0x0004
        /*0042*/ 	.short	0x0018
        /*0044*/ 	.byte	0x00, 0xf0, 0x11, 0x00


	//----- nvinfo : EIATTR_KPARAM_INFO
	.align		4
.L_89:
        /*0048*/ 	.byte	0x04, 0x17
        /*004a*/ 	.short	(.L_91 - .L_90)
.L_90:
        /*004c*/ 	.word	0x00000000
        /*0050*/ 	.short	0x0003
        /*0052*/ 	.short	0x0014
        /*0054*/ 	.byte	0x00, 0xf0, 0x11, 0x00


	//----- nvinfo : EIATTR_KPARAM_INFO
	.align		4
.L_91:
        /*0058*/ 	.byte	0x04, 0x17
        /*005a*/ 	.short	(.L_93 - .L_92)
.L_92:
        /*005c*/ 	.word	0x00000000
        /*0060*/ 	.short	0x0002
        /*0062*/ 	.short	0x0010
        /*0064*/ 	.byte	0x00, 0xf0, 0x11, 0x00


	//----- nvinfo : EIATTR_KPARAM_INFO
	.align		4
.L_93:
        /*0068*/ 	.byte	0x04, 0x17
        /*006a*/ 	.short	(.L_95 - .L_94)
.L_94:
        /*006c*/ 	.word	0x00000000
        /*0070*/ 	.short	0x0001
        /*0072*/ 	.short	0x0008
        /*0074*/ 	.byte	0x00, 0xf5, 0x21, 0x00


	//----- nvinfo : EIATTR_KPARAM_INFO
	.align		4
.L_95:
        /*0078*/ 	.byte	0x04, 0x17
        /*007a*/ 	.short	(.L_97 - .L_96)
.L_96:
        /*007c*/ 	.word	0x00000000
        /*0080*/ 	.short	0x0000
        /*0082*/ 	.short	0x0000
        /*0084*/ 	.byte	0x00, 0xf5, 0x21, 0x00


	//----- nvinfo : EIATTR_SPARSE_MMA_MASK
	.align		4
.L_97:
        /*0088*/ 	.byte	0x03, 0x50
        /*008a*/ 	.short	0x0000


	//----- nvinfo : EIATTR_MAXREG_COUNT
	.align		4
        /*008c*/ 	.byte	0x03, 0x1b
        /*008e*/ 	.short	0x00ff


	//----- nvinfo : EIATTR_NUM_BARRIERS
	.align		4
        /*0090*/ 	.byte	0x02, 0x4c
        /*0092*/ 	.byte	0x01
	.zero		1


	//----- nvinfo : EIATTR_MERCURY_ISA_VERSION
	.align		4
        /*0094*/ 	.byte	0x03, 0x5f
        /*0096*/ 	.short	0x0101


	//----- nvinfo : EIATTR_VRC_CTA_INIT_COUNT
	.align		4
        /*0098*/ 	.byte	0x02, 0x4a
	.zero		1
	.zero		1


	//----- nvinfo : EIATTR_EXIT_INSTR_OFFSETS
	.align		4
        /*009c*/ 	.byte	0x04, 0x1c
        /*009e*/ 	.short	(.L_99 - .L_98)


	//   ....[0]....
.L_98:
        /*00a0*/ 	.word	0x00000080


	//   ....[1]....
        /*00a4*/ 	.word	0x000010d0


	//   ....[2]....
        /*00a8*/ 	.word	0x00001190


	//   ....[3]....
        /*00ac*/ 	.word	0x000014f0


	//----- nvinfo : EIATTR_CRS_STACK_SIZE
	.align		4
.L_99:
        /*00b0*/ 	.byte	0x04, 0x1e
        /*00b2*/ 	.short	(.L_101 - .L_100)
.L_100:
        /*00b4*/ 	.word	0x00000000


	//----- nvinfo : EIATTR_CBANK_PARAM_SIZE
	.align		4
.L_101:
        /*00b8*/ 	.byte	0x03, 0x19
        /*00ba*/ 	.short	0x0030


	//----- nvinfo : EIATTR_PARAM_CBANK
	.align		4
        /*00bc*/ 	.byte	0x04, 0x0a
        /*00be*/ 	.short	(.L_103 - .L_102)
	.align		4
.L_102:
        /*00c0*/ 	.word	index@(.nv.constant0.alma_ms1p_tiled_f32_tx128_ty4)
        /*00c4*/ 	.short	0x0380
        /*00c6*/ 	.short	0x0030


	//----- nvinfo : EIATTR_SW_WAR
	.align		4
.L_103:
        /*00c8*/ 	.byte	0x04, 0x36
        /*00ca*/ 	.short	(.L_105 - .L_104)
.L_104:
        /*00cc*/ 	.word	0x00000008
.L_105:


//--------------------- .nv.info.alma_ms1p_tiled_f32_tx128_ty2 --------------------------
	.section	.nv.info.alma_ms1p_tiled_f32_tx128_ty2,"",@"SHT_CUDA_INFO"
	.sectionflags	@""
	.align	4


	//----- nvinfo : EIATTR_CUDA_API_VERSION
	.align		4
        /*0000*/ 	.byte	0x04, 0x37
        /*0002*/ 	.short	(.L_107 - .L_106)
.L_106:
        /*0004*/ 	.word	0x00000082


	//----- nvinfo : EIATTR_KPARAM_INFO
	.align		4
.L_107:
        /*0008*/ 	.byte	0x04, 0x17
        /*000a*/ 	.short	(.L_109 - .L_108)
.L_108:
        /*000c*/ 	.word	0x00000000
        /*0010*/ 	.short	0x0007
        /*0012*/ 	.short	0x0028
        /*0014*/ 	.byte	0x00, 0xf5, 0x21, 0x00


	//----- nvinfo : EIATTR_KPARAM_INFO
	.align		4
.L_109:
        /*0018*/ 	.byte	0x04, 0x17
        /*001a*/ 	.short	(.L_111 - .L_110)
.L_110:
        /*001c*/ 	.word	0x00000000
        /*0020*/ 	.short	0x0006
        /*0022*/ 	.short	0x0020
        /*0024*/ 	.byte	0x00, 0xf5, 0x21, 0x00


	//----- nvinfo : EIATTR_KPARAM_INFO
	.align		4
.L_111:
        /*0028*/ 	.byte	0x04, 0x17
        /*002a*/ 	.short	(.L_113 - .L_112)
.L_112:
        /*002c*/ 	.word	0x00000000
        /*0030*/ 	.short	0x0005
        /*0032*/ 	.short	0x001c
        /*0034*/ 	.byte	0x00, 0xf0, 0x11, 0x00


	//----- nvinfo : EIATTR_KPARAM_INFO
	.align		4
.L_113:
        /*0038*/ 	.byte	0x04, 0x17
        /*003a*/ 	.short	(.L_115 - .L_114)
.L_114:
        /*003c*/ 	.word	0x00000000
        /*0040*/ 	.short	0x0004
        /*0042*/ 	.short	0x0018
        /*0044*/ 	.byte	0x00, 0xf0, 0x11, 0x00


	//----- nvinfo : EIATTR_KPARAM_INFO
	.align		4
.L_115:
        /*0048*/ 	.byte	0x04, 0x17
        /*004a*/ 	.short	(.L_117 - .L_116)
.L_116:
        /*004c*/ 	.word	0x00000000
        /*0050*/ 	.short	0x0003
        /*0052*/ 	.short	0x0014
        /*0054*/ 	.byte	0x00, 0xf0, 0x11, 0x00


	//----- nvinfo : EIATTR_KPARAM_INFO
	.align		4
.L_117:
        /*0058*/ 	.byte	0x04, 0x17
        /*005a*/ 	.short	(.L_119 - .L_118)
.L_118:
        /*005c*/ 	.word	0x00000000
        /*0060*/ 	.short	0x0002
        /*0062*/ 	.short	0x0010
        /*0064*/ 	.byte	0x00, 0xf0, 0x11, 0x00


	//----- nvinfo : EIATTR_KPARAM_INFO
	.align		4
.L_119:
        /*0068*/ 	.byte	0x04, 0x17
        /*006a*/ 	.short	(.L_121 - .L_120)
.L_120:
        /*006c*/ 	.word	0x00000000
        /*0070*/ 	.short	0x0001
        /*0072*/ 	.short	0x0008
        /*0074*/ 	.byte	0x00, 0xf5, 0x21, 0x00


	//----- nvinfo : EIATTR_KPARAM_INFO
	.align		4
.L_121:
        /*0078*/ 	.byte	0x04, 0x17
        /*007a*/ 	.short	(.L_123 - .L_122)
.L_122:
        /*007c*/ 	.word	0x00000000
        /*0080*/ 	.short	0x0000
        /*0082*/ 	.short	0x0000
        /*0084*/ 	.byte	0x00, 0xf5, 0x21, 0x00


	//----- nvinfo : EIATTR_SPARSE_MMA_MASK
	.align		4
.L_123:
        /*0088*/ 	.byte	0x03, 0x50
        /*008a*/ 	.short	0x0000


	//----- nvinfo : EIATTR_MAXREG_COUNT
	.align		4
        /*008c*/ 	.byte	0x03, 0x1b
        /*008e*/ 	.short	0x00ff


	//----- nvinfo : EIATTR_NUM_BARRIERS
	.align		4
        /*0090*/ 	.byte	0x02, 0x4c
        /*0092*/ 	.byte	0x01
	.zero		1


	//----- nvinfo : EIATTR_MERCURY_ISA_VERSION
	.align		4
        /*0094*/ 	.byte	0x03, 0x5f
        /*0096*/ 	.short	0x0101


	//----- nvinfo : EIATTR_VRC_CTA_INIT_COUNT
	.align		4
        /*0098*/ 	.byte	0x02, 0x4a
	.zero		1
	.zero		1


	//----- nvinfo : EIATTR_EXIT_INSTR_OFFSETS
	.align		4
        /*009c*/ 	.byte	0x04, 0x1c
        /*009e*/ 	.short	(.L_125 - .L_124)


	//   ....[0]....
.L_124:
        /*00a0*/ 	.word	0x00000080


	//   ....[1]....
        /*00a4*/ 	.word	0x00001040


	//   ....[2]....
        /*00a8*/ 	.word	0x00001100


	//   ....[3]....
        /*00ac*/ 	.word	0x00001450


	//----- nvinfo : EIATTR_CRS_STACK_SIZE
	.align		4
.L_125:
        /*00b0*/ 	.byte	0x04, 0x1e
        /*00b2*/ 	.short	(.L_127 - .L_126)
.L_126:
        /*00b4*/ 	.word	0x00000000


	//----- nvinfo : EIATTR_CBANK_PARAM_SIZE
	.align		4
.L_127:
        /*00b8*/ 	.byte	0x03, 0x19
        /*00ba*/ 	.short	0x0030


	//----- nvinfo : EIATTR_PARAM_CBANK
	.align		4
        /*00bc*/ 	.byte	0x04, 0x0a
        /*00be*/ 	.short	(.L_129 - .L_128)
	.align		4
.L_128:
        /*00c0*/ 	.word	index@(.nv.constant0.alma_ms1p_tiled_f32_tx128_ty2)
        /*00c4*/ 	.short	0x0380
        /*00c6*/ 	.short	0x0030


	//----- nvinfo : EIATTR_SW_WAR
	.align		4
.L_129:
        /*00c8*/ 	.byte	0x04, 0x36
        /*00ca*/ 	.short	(.L_131 - .L_130)
.L_130:
        /*00cc*/ 	.word	0x00000008
.L_131:


//--------------------- .nv.info.alma_precompute_weights_f32 --------------------------
	.section	.nv.info.alma_precompute_weights_f32,"",@"SHT_CUDA_INFO"
	.sectionflags	@""
	.align	4


	//----- nvinfo : EIATTR_CUDA_API_VERSION
	.align		4
        /*0000*/ 	.byte	0x04, 0x37
        /*0002*/ 	.short	(.L_133 - .L_132)
.L_132:
        /*0004*/ 	.word	0x00000082


	//----- nvinfo : EIATTR_KPARAM_INFO
	.align		4
.L_133:
        /*0008*/ 	.byte	0x04, 0x17
        /*000a*/ 	.short	(.L_135 - .L_134)
.L_134:
        /*000c*/ 	.word	0x00000000
        /*0010*/ 	.short	0x0006
        /*0012*/ 	.short	0x0028
        /*0014*/ 	.byte	0x00, 0xf5, 0x21, 0x00


	//----- nvinfo : EIATTR_KPARAM_INFO
	.align		4
.L_135:
        /*0018*/ 	.byte	0x04, 0x17
        /*001a*/ 	.short	(.L_137 - .L_136)
.L_136:
        /*001c*/ 	.word	0x00000000
        /*0020*/ 	.short	0x0005
        /*0022*/ 	.short	0x0020
        /*0024*/ 	.byte	0x00, 0xf5, 0x21, 0x00


	//----- nvinfo : EIATTR_KPARAM_INFO
	.align		4
.L_137:
        /*0028*/ 	.byte	0x04, 0x17
        /*002a*/ 	.short	(.L_139 - .L_138)
.L_138:
        /*002c*/ 	.word	0x00000000
        /*0030*/ 	.short	0x0004
        /*0032*/ 	.short	0x001c
        /*0034*/ 	.byte	0x00, 0xf0, 0x11, 0x00


	//----- nvinfo : EIATTR_KPARAM_INFO
	.align		4
.L_139:
        /*0038*/ 	.byte	0x04, 0x17
        /*003a*/ 	.short	(.L_141 - .L_140)
.L_140:
        /*003c*/ 	.word	0x00000000
        /*0040*/ 	.short	0x0003
        /*0042*/ 	.short	0x0018
        /*0044*/ 	.byte	0x00, 0xf0, 0x11, 0x00


	//----- nvinfo : EIATTR_KPARAM_INFO
	.align		4
.L_141:
        /*0048*/ 	.byte	0x04, 0x17
        /*004a*/ 	.short	(.L_143 - .L_142)
.L_142:
        /*004c*/ 	.word	0x00000000
        /*0050*/ 	.short	0x0002
        /*0052*/ 	.short	0x0010
        /*0054*/ 	.byte	0x00, 0xf5, 0x21, 0x00


	//----- nvinfo : EIATTR_KPARAM_INFO
	.align		4
.L_143:
        /*0058*/ 	.byte	0x04, 0x17
        /*005a*/ 	.short	(.L_145 - .L_144)
.L_144:
        /*005c*/ 	.word	0x00000000
        /*0060*/ 	.short	0x0001
        /*0062*/ 	.short	0x0008
        /*0064*/ 	.byte	0x00, 0xf5, 0x21, 0x00


	//----- nvinfo : EIATTR_KPARAM_INFO
	.align		4
.L_145:
        /*0068*/ 	.byte	0x04, 0x17
        /*006a*/ 	.short	(.L_147 - .L_146)
.L_146:
        /*006c*/ 	.word	0x00000000
        /*0070*/ 	.short	0x0000
        /*0072*/ 	.short	0x0000
        /*0074*/ 	.byte	0x00, 0xf5, 0x21, 0x00


	//----- nvinfo : EIATTR_SPARSE_MMA_MASK
	.align		4
.L_147:
        /*0078*/ 	.byte	0x03, 0x50
        /*007a*/ 	.short	0x0000


	//----- nvinfo : EIATTR_MAXREG_COUNT
	.align		4
        /*007c*/ 	.byte	0x03, 0x1b
        /*007e*/ 	.short	0x00ff


	//----- nvinfo : EIATTR_NUM_BARRIERS
	.align		4
        /*0080*/ 	.byte	0x02, 0x4c
        /*0082*/ 	.byte	0x01
	.zero		1


	//----- nvinfo : EIATTR_MERCURY_ISA_VERSION
	.align		4
        /*0084*/ 	.byte	0x03, 0x5f
        /*0086*/ 	.short	0x0101


	//----- nvinfo : EIATTR_COOP_GROUP_MASK_REGIDS
	.align		4
        /*0088*/ 	.byte	0x04, 0x29
        /*008a*/ 	.short	(.L_149 - .L_148)


	//   ....[0]....
.L_148:
        /*008c*/ 	.word	0xffffffff


	//   ....[1]....
        /*0090*/ 	.word	0xffffffff


	//   ....[2]....
        /*0094*/ 	.word	0xffffffff


	//   ....[3]....
        /*0098*/ 	.word	0xffffffff


	//   ....[4]....
        /*009c*/ 	.word	0xffffffff


	//   ....[5]....
        /*00a0*/ 	.word	0xffffffff


	//   ....[6]....
        /*00a4*/ 	.word	0xffffffff


	//   ....[7]....
        /*00a8*/ 	.word	0xffffffff


	//   ....[8]....
        /*00ac*/ 	.word	0xffffffff


	//   ....[9]....
        /*00b0*/ 	.word	0xffffffff


	//   ....[10]....
        /*00b4*/ 	.word	0x0500000a


	//   ....[11]....
        /*00b8*/ 	.word	0x0500000a


	//   ....[12]....
        /*00bc*/ 	.word	0x0500000a


	//   ....[13]....
        /*00c0*/ 	.word	0x0500000a


	//   ....[14]....
        /*00c4*/ 	.word	0x0500000a


	//----- nvinfo : EIATTR_COOP_GROUP_INSTR_OFFSETS
	.align		4
.L_149:
        /*00c8*/ 	.byte	0x04, 0x28
        /*00ca*/ 	.short	(.L_151 - .L_150)


	//   ....[0]....
.L_150:
        /*00cc*/ 	.word	0x000004a0


	//   ....[1]....
        /*00d0*/ 	.word	0x00000500


	//   ....[2]....
        /*00d4*/ 	.word	0x00000540


	//   ....[3]....
        /*00d8*/ 	.word	0x00000570


	//   ....[4]....
        /*00dc*/ 	.word	0x00000590


	//   ....[5]....
        /*00e0*/ 	.word	0x000006c0


	//   ....[6]....
        /*00e4*/ 	.word	0x000006e0


	//   ....[7]....
        /*00e8*/ 	.word	0x00000700


	//   ....[8]....
        /*00ec*/ 	.word	0x00000720


	//   ....[9]....
        /*00f0*/ 	.word	0x00000740


	//   ....[10]....
        /*00f4*/ 	.word	0x00000ae0


	//   ....[11]....
        /*00f8*/ 	.word	0x00000b50


	//   ....[12]....
        /*00fc*/ 	.word	0x00000bc0


	//   ....[13]....
        /*0100*/ 	.word	0x00000c30


	//   ....[14]....
        /*0104*/ 	.word	0x00000ca0


	//----- nvinfo : EIATTR_VRC_CTA_INIT_COUNT
	.align		4
.L_151:
        /*0108*/ 	.byte	0x02, 0x4a
	.zero		1
	.zero		1


	//----- nvinfo : EIATTR_EXIT_INSTR_OFFSETS
	.align		4
        /*010c*/ 	.byte	0x04, 0x1c
        /*010e*/ 	.short	(.L_153 - .L_152)


	//   ....[0]....
.L_152:
        /*0110*/ 	.word	0x00000040


	//   ....[1]....
        /*0114*/ 	.word	0x00000a40


	//   ....[2]....
        /*0118*/ 	.word	0x00000a90


	//----- nvinfo : EIATTR_CRS_STACK_SIZE
	.align		4
.L_153:
        /*011c*/ 	.byte	0x04, 0x1e
        /*011e*/ 	.short	(.L_155 - .L_154)
.L_154:
        /*0120*/ 	.word	0x00000000


	//----- nvinfo : EIATTR_CBANK_PARAM_SIZE
	.align		4
.L_155:
        /*0124*/ 	.byte	0x03, 0x19
        /*0126*/ 	.short	0x0030


	//----- nvinfo : EIATTR_PARAM_CBANK
	.align		4
        /*0128*/ 	.byte	0x04, 0x0a
        /*012a*/ 	.short	(.L_157 - .L_156)
	.align		4
.L_156:
        /*012c*/ 	.word	index@(.nv.constant0.alma_precompute_weights_f32)
        /*0130*/ 	.short	0x0380
        /*0132*/ 	.short	0x0030


	//----- nvinfo : EIATTR_SW_WAR
	.align		4
.L_157:
        /*0134*/ 	.byte	0x04, 0x36
        /*0136*/ 	.short	(.L_159 - .L_158)
.L_158:
        /*0138*/ 	.word	0x00000008
.L_159:


//--------------------- .nv.info.alma_multi_series_one_param_f32 --------------------------
	.section	.nv.info.alma_multi_series_one_param_f32,"",@"SHT_CUDA_INFO"
	.sectionflags	@""
	.align	4


	//----- nvinfo : EIATTR_CUDA_API_VERSION
	.align		4
        /*0000*/ 	.byte	0x04, 0x37
        /*0002*/ 	.short	(.L_161 - .L_160)
.L_160:
        /*0004*/ 	.word	0x00000082


	//----- nvinfo : EIATTR_KPARAM_INFO
	.align		4
.L_161:
        /*0008*/ 	.byte	0x04, 0x17
        /*000a*/ 	.short	(.L_163 - .L_162)
.L_162:
        /*000c*/ 	.word	0x00000000
        /*0010*/ 	.short	0x0007
        /*0012*/ 	.short	0x0028
        /*0014*/ 	.byte	0x00, 0xf5, 0x21, 0x00


	//----- nvinfo : EIATTR_KPARAM_INFO
	.align		4
.L_163:
        /*0018*/ 	.byte	0x04, 0x17
        /*001a*/ 	.short	(.L_165 - .L_164)
.L_164:
        /*001c*/ 	.word	0x00000000
        /*0020*/ 	.short	0x0006
        /*0022*/ 	.short	0x0020
        /*0024*/ 	.byte	0x00, 0xf5, 0x21, 0x00


	//----- nvinfo : EIATTR_KPARAM_INFO
	.align		4
.L_165:
        /*0028*/ 	.byte	0x04, 0x17
        /*002a*/ 	.short	(.L_167 - .L_166)
.L_166:
        /*002c*/ 	.word	0x00000000
        /*0030*/ 	.short	0x0005
        /*0032*/ 	.short	0x001c
        /*0034*/ 	.byte	0x00, 0xf0, 0x11, 0x00


	//----- nvinfo : EIATTR_KPARAM_INFO
	.align		4
.L_167:
        /*0038*/ 	.byte	0x04, 0x17
        /*003a*/ 	.short	(.L_169 - .L_168)
.L_168:
        /*003c*/ 	.word	0x00000000
        /*0040*/ 	.short	0x0004
        /*0042*/ 	.short	0x0018
        /*0044*/ 	.byte	0x00, 0xf0, 0x11, 0x00


	//----- nvinfo : EIATTR_KPARAM_INFO
	.align		4
.L_169:
        /*0048*/ 	.byte	0x04, 0x17
        /*004a*/ 	.short	(.L_171 - .L_170)
.L_170:
        /*004c*/ 	.word	0x00000000
        /*0050*/ 	.short	0x0003
        /*0052*/ 	.short	0x0014
        /*0054*/ 	.byte	0x00, 0xf0, 0x11, 0x00


	//----- nvinfo : EIATTR_KPARAM_INFO
	.align		4
.L_171:
        /*0058*/ 	.byte	0x04, 0x17
        /*005a*/ 	.short	(.L_173 - .L_172)
.L_172:
        /*005c*/ 	.word	0x00000000
        /*0060*/ 	.short	0x0002
        /*0062*/ 	.short	0x0010
        /*0064*/ 	.byte	0x00, 0xf0, 0x11, 0x00


	//----- nvinfo : EIATTR_KPARAM_INFO
	.align		4
.L_173:
        /*0068*/ 	.byte	0x04, 0x17
        /*006a*/ 	.short	(.L_175 - .L_174)
.L_174:
        /*006c*/ 	.word	0x00000000
        /*0070*/ 	.short	0x0001
        /*0072*/ 	.short	0x0008
        /*0074*/ 	.byte	0x00, 0xf5, 0x21, 0x00


	//----- nvinfo : EIATTR_KPARAM_INFO
	.align		4
.L_175:
        /*0078*/ 	.byte	0x04, 0x17
        /*007a*/ 	.short	(.L_177 - .L_176)
.L_176:
        /*007c*/ 	.word	0x00000000
        /*0080*/ 	.short	0x0000
        /*0082*/ 	.short	0x0000
        /*0084*/ 	.byte	0x00, 0xf5, 0x21, 0x00


	//----- nvinfo : EIATTR_SPARSE_MMA_MASK
	.align		4
.L_177:
        /*0088*/ 	.byte	0x03, 0x50
        /*008a*/ 	.short	0x0000


	//----- nvinfo : EIATTR_MAXREG_COUNT
	.align		4
        /*008c*/ 	.byte	0x03, 0x1b
        /*008e*/ 	.short	0x00ff


	//----- nvinfo : EIATTR_NUM_BARRIERS
	.align		4
        /*0090*/ 	.byte	0x02, 0x4c
        /*0092*/ 	.byte	0x01
	.zero		1


	//----- nvinfo : EIATTR_MERCURY_ISA_VERSION
	.align		4
        /*0094*/ 	.byte	0x03, 0x5f
        /*0096*/ 	.short	0x0101


	//----- nvinfo : EIATTR_VRC_CTA_INIT_COUNT
	.align		4
        /*0098*/ 	.byte	0x02, 0x4a
	.zero		1
	.zero		1


	//----- nvinfo : EIATTR_EXIT_INSTR_OFFSETS
	.align		4
        /*009c*/ 	.byte	0x04, 0x1c
        /*009e*/ 	.short	(.L_179 - .L_178)


	//   ....[0]....
.L_178:
        /*00a0*/ 	.word	0x000000c0


	//   ....[1]....
        /*00a4*/ 	.word	0x000006b0


	//   ....[2]....
        /*00a8*/ 	.word	0x00000bc0


	//----- nvinfo : EIATTR_CRS_STACK_SIZE
	.align		4
.L_179:
        /*00ac*/ 	.byte	0x04, 0x1e
        /*00ae*/ 	.short	(.L_181 - .L_180)
.L_180:
        /*00b0*/ 	.word	0x00000000


	//----- nvinfo : EIATTR_CBANK_PARAM_SIZE
	.align		4
.L_181:
        /*00b4*/ 	.byte	0x03, 0x19
        /*00b6*/ 	.short	0x0030


	//----- nvinfo : EIATTR_PARAM_CBANK
	.align		4
        /*00b8*/ 	.byte	0x04, 0x0a
        /*00ba*/ 	.short	(.L_183 - .L_182)
	.align		4
.L_182:
        /*00bc*/ 	.word	index@(.nv.constant0.alma_multi_series_one_param_f32)
        /*00c0*/ 	.short	0x0380
        /*00c2*/ 	.short	0x0030


	//----- nvinfo : EIATTR_SW_WAR
	.align		4
.L_183:
        /*00c4*/ 	.byte	0x04, 0x36
        /*00c6*/ 	.short	(.L_185 - .L_184)
.L_184:
        /*00c8*/ 	.word	0x00000008
.L_185:


//--------------------- .nv.info.alma_batch_tiled_f32_2x_tile512 --------------------------
	.section	.nv.info.alma_batch_tiled_f32_2x_tile512,"",@"SHT_CUDA_INFO"
	.sectionflags	@""
	.align	4


	//----- nvinfo : EIATTR_CUDA_API_VERSION
	.align		4
        /*0000*/ 	.byte	0x04, 0x37
        /*0002*/ 	.short	(.L_187 - .L_186)
.L_186:
        /*0004*/ 	.word	0x00000082


	//----- nvinfo : EIATTR_KPARAM_INFO
	.align		4
.L_187:
        /*0008*/ 	.byte	0x04, 0x17
        /*000a*/ 	.short	(.L_189 - .L_188)
.L_188:
        /*000c*/ 	.word	0x00000000
        /*0010*/ 	.short	0x0008
        /*0012*/ 	.short	0x0030
        /*0014*/ 	.byte	0x00, 0xf5, 0x21, 0x00


	//----- nvinfo : EIATTR_KPARAM_INFO
	.align		4
.L_189:
        /*0018*/ 	.byte	0x04, 0x17
        /*001a*/ 	.short	(.L_191 - .L_190)
.L_190:
        /*001c*/ 	.word	0x00000000
        /*0020*/ 	.short	0x0007
        /*0022*/ 	.short	0x002c
        /*0024*/ 	.byte	0x00, 0xf0, 0x11, 0x00


	//----- nvinfo : EIATTR_KPARAM_INFO
	.align		4
.L_191:
        /*0028*/ 	.byte	0x04, 0x17
        /*002a*/ 	.short	(.L_193 - .L_192)
.L_192:
        /*002c*/ 	.word	0x00000000
        /*0030*/ 	.short	0x0006
        /*0032*/ 	.short	0x0028
        /*0034*/ 	.byte	0x00, 0xf0, 0x11, 0x00


	//----- nvinfo : EIATTR_KPARAM_INFO
	.align		4
.L_193:
        /*0038*/ 	.byte	0x04, 0x17
        /*003a*/ 	.short	(.L_195 - .L_194)
.L_194:
        /*003c*/ 	.word	0x00000000
        /*0040*/ 	.short	0x0005
        /*0042*/ 	.short	0x0024
        /*0044*/ 	.byte	0x00, 0xf0, 0x11, 0x00


	//----- nvinfo : EIATTR_KPARAM_INFO
	.align		4
.L_195:
        /*0048*/ 	.byte	0x04, 0x17
        /*004a*/ 	.short	(.L_197 - .L_196)
.L_196:
        /*004c*/ 	.word	0x00000000
        /*0050*/ 	.short	0x0004
        /*0052*/ 	.short	0x0020
        /*0054*/ 	.byte	0x00, 0xf0, 0x11, 0x00


	//----- nvinfo : EIATTR_KPARAM_INFO
	.align		4
.L_197:
        /*0058*/ 	.byte	0x04, 0x17
        /*005a*/ 	.short	(.L_199 - .L_198)
.L_198:
        /*005c*/ 	.word	0x00000000
        /*0060*/ 	.short	0x0003
        /*0062*/ 	.short	0x0018
        /*0064*/ 	.byte	0x00, 0xf5, 0x21, 0x00


	//----- nvinfo : EIATTR_KPARAM_INFO
	.align		4
.L_199:
        /*0068*/ 	.byte	0x04, 0x17
        /*006a*/ 	.short	(.L_201 - .L_200)
.L_200:
        /*006c*/ 	.word	0x00000000
        /*0070*/ 	.short	0x0002
        /*0072*/ 	.short	0x0010
        /*0074*/ 	.byte	0x00, 0xf5, 0x21, 0x00


	//----- nvinfo : EIATTR_KPARAM_INFO
	.align		4
.L_201:
        /*0078*/ 	.byte	0x04, 0x17
        /*007a*/ 	.short	(.L_203 - .L_202)
.L_202:
        /*007c*/ 	.word	0x00000000
        /*0080*/ 	.short	0x0001
        /*0082*/ 	.short	0x0008
        /*0084*/ 	.byte	0x00, 0xf5, 0x21, 0x00


	//----- nvinfo : EIATTR_KPARAM_INFO
	.align		4
.L_203:
        /*0088*/ 	.byte	0x04, 0x17
        /*008a*/ 	.short	(.L_205 - .L_204)
.L_204:
        /*008c*/ 	.word	0x00000000
        /*0090*/ 	.short	0x0000
        /*0092*/ 	.short	0x0000
        /*0094*/ 	.byte	0x00, 0xf5, 0x21, 0x00


	//----- nvinfo : EIATTR_SPARSE_MMA_MASK
	.align		4
.L_205:
        /*0098*/ 	.byte	0x03, 0x50
        /*009a*/ 	.short	0x0000


	//----- nvinfo : EIATTR_MAXREG_COUNT
	.align		4
        /*009c*/ 	.byte	0x03, 0x1b
        /*009e*/ 	.short	0x00ff


	//----- nvinfo : EIATTR_NUM_BARRIERS
	.align		4
        /*00a0*/ 	.byte	0x02, 0x4c
        /*00a2*/ 	.byte	0x01
	.zero		1


	//----- nvinfo : EIATTR_MERCURY_ISA_VERSION
	.align		4
        /*00a4*/ 	.byte	0x03, 0x5f
        /*00a6*/ 	.short	0x0101


	//----- nvinfo : EIATTR_VRC_CTA_INIT_COUNT
	.align		4
        /*00a8*/ 	.byte	0x02, 0x4a
	.zero		1
	.zero		1


	//----- nvinfo : EIATTR_EXIT_INSTR_OFFSETS
	.align		4
        /*00ac*/ 	.byte	0x04, 0x1c
        /*00ae*/ 	.short	(.L_207 - .L_206)


	//   ....[0]....
.L_206:
        /*00b0*/ 	.word	0x00000030


	//   ....[1]....
        /*00b4*/ 	.word	0x00000070


	//   ....[2]....
        /*00b8*/ 	.word	0x000000d0


	//   ....[3]....
        /*00bc*/ 	.word	0x000032b0


	//   ....[4]....
        /*00c0*/ 	.word	0x00003d80


	//   ....[5]....
        /*00c4*/ 	.word	0x00003da0


	//----- nvinfo : EIATTR_CRS_STACK_SIZE
	.align		4
.L_207:
        /*00c8*/ 	.byte	0x04, 0x1e
        /*00ca*/ 	.short	(.L_209 - .L_208)
.L_208:
        /*00cc*/ 	.word	0x00000000


	//----- nvinfo : EIATTR_CBANK_PARAM_SIZE
	.align		4
.L_209:
        /*00d0*/ 	.byte	0x03, 0x19
        /*00d2*/ 	.short	0x0038


	//----- nvinfo : EIATTR_PARAM_CBANK
	.align		4
        /*00d4*/ 	.byte	0x04, 0x0a
        /*00d6*/ 	.short	(.L_211 - .L_210)
	.align		4
.L_210:
        /*00d8*/ 	.word	index@(.nv.constant0.alma_batch_tiled_f32_2x_tile512)
        /*00dc*/ 	.short	0x0380
        /*00de*/ 	.short	0x0038


	//----- nvinfo : EIATTR_SW_WAR
	.align		4
.L_211:
        /*00e0*/ 	.byte	0x04, 0x36
        /*00e2*/ 	.short	(.L_213 - .L_212)
.L_212:
        /*00e4*/ 	.word	0x00000008
.L_213:


//--------------------- .nv.info.alma_batch_tiled_f32_2x_tile256 --------------------------
	.section	.nv.info.alma_batch_tiled_f32_2x_tile256,"",@"SHT_CUDA_INFO"
	.sectionflags	@""
	.align	4


	//----- nvinfo : EIATTR_CUDA_API_VERSION
	.align		4
        /*0000*/ 	.byte	0x04, 0x37
        /*0002*/ 	.short	(.L_215 - .L_214)
.L_214:
        /*0004*/ 	.word	0x00000082


	//----- nvinfo : EIATTR_KPARAM_INFO
	.align		4
.L_215:
        /*0008*/ 	.byte	0x04, 0x17
        /*000a*/ 	.short	(.L_217 - .L_216)
.L_216:
        /*000c*/ 	.word	0x00000000
        /*0010*/ 	.short	0x0008
        /*0012*/ 	.short	0x0030
        /*0014*/ 	.byte	0x00, 0xf5, 0x21, 0x00


	//----- nvinfo : EIATTR_KPARAM_INFO
	.align		4
.L_217:
        /*0018*/ 	.byte	0x04, 0x17
        /*001a*/ 	.short	(.L_219 - .L_218)
.L_218:
        /*001c*/ 	.word	0x00000000
        /*0020*/ 	.short	0x0007
        /*0022*/ 	.short	0x002c
        /*0024*/ 	.byte	0x00, 0xf0, 0x11, 0x00


	//----- nvinfo : EIATTR_KPARAM_INFO
	.align		4
.L_219:
        /*0028*/ 	.byte	0x04, 0x17
        /*002a*/ 	.short	(.L_221 - .L_220)
.L_220:
        /*002c*/ 	.word	0x00000000
        /*0030*/ 	.short	0x0006
        /*0032*/ 	.short	0x0028
        /*0034*/ 	.byte	0x00, 0xf0, 0x11, 0x00


	//----- nvinfo : EIATTR_KPARAM_INFO
	.align		4
.L_221:
        /*0038*/ 	.byte	0x04, 0x17
        /*003a*/ 	.short	(.L_223 - .L_222)
.L_222:
        /*003c*/ 	.word	0x00000000
        /*0040*/ 	.short	0x0005
        /*0042*/ 	.short	0x0024
        /*0044*/ 	.byte	0x00, 0xf0, 0x11, 0x00


	//----- nvinfo : EIATTR_KPARAM_INFO
	.align		4
.L_223:
        /*0048*/ 	.byte	0x04, 0x17
        /*004a*/ 	.short	(.L_225 - .L_224)
.L_224:
        /*004c*/ 	.word	0x00000000
        /*0050*/ 	.short	0x0004
        /*0052*/ 	.short	0x0020
        /*0054*/ 	.byte	0x00, 0xf0, 0x11, 0x00


	//----- nvinfo : EIATTR_KPARAM_INFO
	.align		4
.L_225:
        /*0058*/ 	.byte	0x04, 0x17
        /*005a*/ 	.short	(.L_227 - .L_226)
.L_226:
        /*005c*/ 	.word	0x00000000
        /*0060*/ 	.short	0x0003
        /*0062*/ 	.short	0x0018
        /*0064*/ 	.byte	0x00, 0xf5, 0x21, 0x00


	//----- nvinfo : EIATTR_KPARAM_INFO
	.align		4
.L_227:
        /*0068*/ 	.byte	0x04, 0x17
        /*006a*/ 	.short	(.L_229 - .L_228)
.L_228:
        /*006c*/ 	.word	0x00000000
        /*0070*/ 	.short	0x0002
        /*0072*/ 	.short	0x0010
        /*0074*/ 	.byte	0x00, 0xf5, 0x21, 0x00


	//----- nvinfo : EIATTR_KPARAM_INFO
	.align		4
.L_229:
        /*0078*/ 	.byte	0x04, 0x17
        /*007a*/ 	.short	(.L_231 - .L_230)
.L_230:
        /*007c*/ 	.word	0x00000000
        /*0080*/ 	.short	0x0001
        /*0082*/ 	.short	0x0008
        /*0084*/ 	.byte	0x00, 0xf5, 0x21, 0x00


	//----- nvinfo : EIATTR_KPARAM_INFO
	.align		4
.L_231:
        /*0088*/ 	.byte	0x04, 0x17
        /*008a*/ 	.short	(.L_233 - .L_232)
.L_232:
        /*008c*/ 	.word	0x00000000
        /*0090*/ 	.short	0x0000
        /*0092*/ 	.short	0x0000
        /*0094*/ 	.byte	0x00, 0xf5, 0x21, 0x00


	//----- nvinfo : EIATTR_SPARSE_MMA_MASK
	.align		4
.L_233:
        /*0098*/ 	.byte	0x03, 0x50
        /*009a*/ 	.short	0x0000


	//----- nvinfo : EIATTR_MAXREG_COUNT
	.align		4
        /*009c*/ 	.byte	0x03, 0x1b
        /*009e*/ 	.short	0x00ff


	//----- nvinfo : EIATTR_NUM_BARRIERS
	.align		4
        /*00a0*/ 	.byte	0x02, 0x4c
        /*00a2*/ 	.byte	0x01
	.zero		1


	//----- nvinfo : EIATTR_MERCURY_ISA_VERSION
	.align		4
        /*00a4*/ 	.byte	0x03, 0x5f
        /*00a6*/ 	.short	0x0101


	//----- nvinfo : EIATTR_VRC_CTA_INIT_COUNT
	.align		4
        /*00a8*/ 	.byte	0x02, 0x4a
	.zero		1
	.zero		1


	//----- nvinfo : EIATTR_EXIT_INSTR_OFFSETS
	.align		4
        /*00ac*/ 	.byte	0x04, 0x1c
        /*00ae*/ 	.short	(.L_235 - .L_234)


	//   ....[0]....
.L_234:
        /*00b0*/ 	.word	0x00000030


	//   ....[1]....
        /*00b4*/ 	.word	0x00000070


	//   ....[2]....
        /*00b8*/ 	.word	0x000000d0


	//   ....[3]....
        /*00bc*/ 	.word	0x000032b0


	//   ....[4]....
        /*00c0*/ 	.word	0x00003d80


	//   ....[5]....
        /*00c4*/ 	.word	0x00003da0


	//----- nvinfo : EIATTR_CRS_STACK_SIZE
	.align		4
.L_235:
        /*00c8*/ 	.byte	0x04, 0x1e
        /*00ca*/ 	.short	(.L_237 - .L_236)
.L_236:
        /*00cc*/ 	.word	0x00000000


	//----- nvinfo : EIATTR_CBANK_PARAM_SIZE
	.align		4
.L_237:
        /*00d0*/ 	.byte	0x03, 0x19
        /*00d2*/ 	.short	0x0038


	//----- nvinfo : EIATTR_PARAM_CBANK
	.align		4
        /*00d4*/ 	.byte	0x04, 0x0a
        /*00d6*/ 	.short	(.L_239 - .L_238)
	.align		4
.L_238:
        /*00d8*/ 	.word	index@(.nv.constant0.alma_batch_tiled_f32_2x_tile256)
        /*00dc*/ 	.short	0x0380
        /*00de*/ 	.short	0x0038


	//----- nvinfo : EIATTR_SW_WAR
	.align		4
.L_239:
        /*00e0*/ 	.byte	0x04, 0x36
        /*00e2*/ 	.short	(.L_241 - .L_240)
.L_240:
        /*00e4*/ 	.word	0x00000008
.L_241:


//--------------------- .nv.info.alma_batch_tiled_f32_2x_tile128 --------------------------
	.section	.nv.info.alma_batch_tiled_f32_2x_tile128,"",@"SHT_CUDA_INFO"
	.sectionflags	@""
	.align	4


	//----- nvinfo : EIATTR_CUDA_API_VERSION
	.align		4
        /*0000*/ 	.byte	0x04, 0x37
        /*0002*/ 	.short	(.L_243 - .L_242)
.L_242:
        /*0004*/ 	.word	0x00000082


	//----- nvinfo : EIATTR_KPARAM_INFO
	.align		4
.L_243:
        /*0008*/ 	.byte	0x04, 0x17
        /*000a*/ 	.short	(.L_245 - .L_244)
.L_244:
        /*000c*/ 	.word	0x00000000
        /*0010*/ 	.short	0x0008
        /*0012*/ 	.short	0x0030
        /*0014*/ 	.byte	0x00, 0xf5, 0x21, 0x00


	//----- nvinfo : EIATTR_KPARAM_INFO
	.align		4
.L_245:
        /*0018*/ 	.byte	0x04, 0x17
        /*001a*/ 	.short	(.L_247 - .L_246)
.L_246:
        /*001c*/ 	.word	0x00000000
        /*0020*/ 	.short	0x0007
        /*0022*/ 	.short	0x002c
        /*0024*/ 	.byte	0x00, 0xf0, 0x11, 0x00


	//----- nvinfo : EIATTR_KPARAM_INFO
	.align		4
.L_247:
        /*0028*/ 	.byte	0x04, 0x17
        /*002a*/ 	.short	(.L_249 - .L_248)
.L_248:
        /*002c*/ 	.word	0x00000000
        /*0030*/ 	.short	0x0006
        /*0032*/ 	.short	0x0028
        /*0034*/ 	.byte	0x00, 0xf0, 0x11, 0x00


	//----- nvinfo : EIATTR_KPARAM_INFO
	.align		4
.L_249:
        /*0038*/ 	.byte	0x04, 0x17
        /*003a*/ 	.short	(.L_251 - .L_250)
.L_250:
        /*003c*/ 	.word	0x00000000
        /*0040*/ 	.short	0x0005
        /*0042*/ 	.short	0x0024
        /*0044*/ 	.byte	0x00, 0xf0, 0x11, 0x00


	//----- nvinfo : EIATTR_KPARAM_INFO
	.align		4
.L_251:
        /*0048*/ 	.byte	0x04, 0x17
        /*004a*/ 	.short	(.L_253 - .L_252)
.L_252:
        /*004c*/ 	.word	0x00000000
        /*0050*/ 	.short	0x0004
        /*0052*/ 	.short	0x0020
        /*0054*/ 	.byte	0x00, 0xf0, 0x11, 0x00


	//----- nvinfo : EIATTR_KPARAM_INFO
	.align		4
.L_253:
        /*0058*/ 	.byte	0x04, 0x17
        /*005a*/ 	.short	(.L_255 - .L_254)
.L_254:
        /*005c*/ 	.word	0x00000000
        /*0060*/ 	.short	0x0003
        /*0062*/ 	.short	0x0018
        /*0064*/ 	.byte	0x00, 0xf5, 0x21, 0x00


	//----- nvinfo : EIATTR_KPARAM_INFO
	.align		4
.L_255:
        /*0068*/ 	.byte	0x04, 0x17
        /*006a*/ 	.short	(.L_257 - .L_256)
.L_256:
        /*006c*/ 	.word	0x00000000
        /*0070*/ 	.short	0x0002
        /*0072*/ 	.short	0x0010
        /*0074*/ 	.byte	0x00, 0xf5, 0x21, 0x00


	//----- nvinfo : EIATTR_KPARAM_INFO
	.align		4
.L_257:
        /*0078*/ 	.byte	0x04, 0x17
        /*007a*/ 	.short	(.L_259 - .L_258)
.L_258:
        /*007c*/ 	.word	0x00000000
        /*0080*/ 	.short	0x0001
        /*0082*/ 	.short	0x0008
        /*0084*/ 	.byte	0x00, 0xf5, 0x21, 0x00


	//----- nvinfo : EIATTR_KPARAM_INFO
	.align		4
.L_259:
        /*0088*/ 	.byte	0x04, 0x17
        /*008a*/ 	.short	(.L_261 - .L_260)
.L_260:
        /*008c*/ 	.word	0x00000000
        /*0090*/ 	.short	0x0000
        /*0092*/ 	.short	0x0000
        /*0094*/ 	.byte	0x00, 0xf5, 0x21, 0x00


	//----- nvinfo : EIATTR_SPARSE_MMA_MASK
	.align		4
.L_261:
        /*0098*/ 	.byte	0x03, 0x50
        /*009a*/ 	.short	0x0000


	//----- nvinfo : EIATTR_MAXREG_COUNT
	.align		4
        /*009c*/ 	.byte	0x03, 0x1b
        /*009e*/ 	.short	0x00ff


	//----- nvinfo : EIATTR_NUM_BARRIERS
	.align		4
        /*00a0*/ 	.byte	0x02, 0x4c
        /*00a2*/ 	.byte	0x01
	.zero		1


	//----- nvinfo : EIATTR_MERCURY_ISA_VERSION
	.align		4
        /*00a4*/ 	.byte	0x03, 0x5f
        /*00a6*/ 	.short	0x0101


	//----- nvinfo : EIATTR_VRC_CTA_INIT_COUNT
	.align		4
        /*00a8*/ 	.byte	0x02, 0x4a
	.zero		1
	.zero		1


	//----- nvinfo : EIATTR_EXIT_INSTR_OFFSETS
	.align		4
        /*00ac*/ 	.byte	0x04, 0x1c
        /*00ae*/ 	.short	(.L_263 - .L_262)


	//   ....[0]....
.L_262:
        /*00b0*/ 	.word	0x00000030


	//   ....[1]....
        /*00b4*/ 	.word	0x00000070


	//   ....[2]....
        /*00b8*/ 	.word	0x000000d0


	//   ....[3]....
        /*00bc*/ 	.word	0x000032b0


	//   ....[4]....
        /*00c0*/ 	.word	0x00003d80


	//   ....[5]....
        /*00c4*/ 	.word	0x00003da0


	//----- nvinfo : EIATTR_CRS_STACK_SIZE
	.align		4
.L_263:
        /*00c8*/ 	.byte	0x04, 0x1e
        /*00ca*/ 	.short	(.L_265 - .L_264)
.L_264:
        /*00cc*/ 	.word	0x00000000


	//----- nvinfo : EIATTR_CBANK_PARAM_SIZE
	.align		4
.L_265:
        /*00d0*/ 	.byte	0x03, 0x19
        /*00d2*/ 	.short	0x0038


	//----- nvinfo : EIATTR_PARAM_CBANK
	.align		4
        /*00d4*/ 	.byte	0x04, 0x0a
        /*00d6*/ 	.short	(.L_267 - .L_266)
	.align		4
.L_266:
        /*00d8*/ 	.word	index@(.nv.constant0.alma_batch_tiled_f32_2x_tile128)
        /*00dc*/ 	.short	0x0380
        /*00de*/ 	.short	0x0038


	//----- nvinfo : EIATTR_SW_WAR
	.align		4
.L_267:
        /*00e0*/ 	.byte	0x04, 0x36
        /*00e2*/ 	.short	(.L_269 - .L_268)
.L_268:
        /*00e4*/ 	.word	0x00000008
.L_269:


//--------------------- .nv.info.alma_batch_tiled_f32_tile512 --------------------------
	.section	.nv.info.alma_batch_tiled_f32_tile512,"",@"SHT_CUDA_INFO"
	.sectionflags	@""
	.align	4


	//----- nvinfo : EIATTR_CUDA_API_VERSION
	.align		4
        /*0000*/ 	.byte	0x04, 0x37
        /*0002*/ 	.short	(.L_271 - .L_270)
.L_270:
        /*0004*/ 	.word	0x00000082


	//----- nvinfo : EIATTR_KPARAM_INFO
	.align		4
.L_271:
        /*0008*/ 	.byte	0x04, 0x17
        /*000a*/ 	.short	(.L_273 - .L_272)
.L_272:
        /*000c*/ 	.word	0x00000000
        /*0010*/ 	.short	0x0008
        /*0012*/ 	.short	0x0030
        /*0014*/ 	.byte	0x00, 0xf5, 0x21, 0x00


	//----- nvinfo : EIATTR_KPARAM_INFO
	.align		4
.L_273:
        /*0018*/ 	.byte	0x04, 0x17
        /*001a*/ 	.short	(.L_275 - .L_274)
.L_274:
        /*001c*/ 	.word	0x00000000
        /*0020*/ 	.short	0x0007
        /*0022*/ 	.short	0x002c
        /*0024*/ 	.byte	0x00, 0xf0, 0x11, 0x00


	//----- nvinfo : EIATTR_KPARAM_INFO
	.align		4
.L_275:
        /*0028*/ 	.byte	0x04, 0x17
        /*002a*/ 	.short	(.L_277 - .L_276)
.L_276:
        /*002c*/ 	.word	0x00000000
        /*0030*/ 	.short	0x0006
        /*0032*/ 	.short	0x0028
        /*0034*/ 	.byte	0x00, 0xf0, 0x11, 0x00


	//----- nvinfo : EIATTR_KPARAM_INFO
	.align		4
.L_277:
        /*0038*/ 	.byte	0x04, 0x17
        /*003a*/ 	.short	(.L_279 - .L_278)
.L_278:
        /*003c*/ 	.word	0x00000000
        /*0040*/ 	.short	0x0005
        /*0042*/ 	.short	0x0024
        /*0044*/ 	.byte	0x00, 0xf0, 0x11, 0x00


	//----- nvinfo : EIATTR_KPARAM_INFO
	.align		4
.L_279:
        /*0048*/ 	.byte	0x04, 0x17
        /*004a*/ 	.short	(.L_281 - .L_280)
.L_280:
        /*004c*/ 	.word	0x00000000
        /*0050*/ 	.short	0x0004
        /*0052*/ 	.short	0x0020
        /*0054*/ 	.byte	0x00, 0xf0, 0x11, 0x00


	//----- nvinfo : EIATTR_KPARAM_INFO
	.align		4
.L_281:
        /*0058*/ 	.byte	0x04, 0x17
        /*005a*/ 	.short	(.L_283 - .L_282)
.L_282:
        /*005c*/ 	.word	0x00000000
        /*0060*/ 	.short	0x0003
        /*0062*/ 	.short	0x0018
        /*0064*/ 	.byte	0x00, 0xf5, 0x21, 0x00


	//----- nvinfo : EIATTR_KPARAM_INFO
	.align		4
.L_283:
        /*0068*/ 	.byte	0x04, 0x17
        /*006a*/ 	.short	(.L_285 - .L_284)
.L_284:
        /*006c*/ 	.word	0x00000000
        /*0070*/ 	.short	0x0002
        /*0072*/ 	.short	0x0010
        /*0074*/ 	.byte	0x00, 0xf5, 0x21, 0x00


	//----- nvinfo : EIATTR_KPARAM_INFO
	.align		4
.L_285:
        /*0078*/ 	.byte	0x04, 0x17
        /*007a*/ 	.short	(.L_287 - .L_286)
.L_286:
        /*007c*/ 	.word	0x00000000
        /*0080*/ 	.short	0x0001
        /*0082*/ 	.short	0x0008
        /*0084*/ 	.byte	0x00, 0xf5, 0x21, 0x00


	//----- nvinfo : EIATTR_KPARAM_INFO
	.align		4
.L_287:
        /*0088*/ 	.byte	0x04, 0x17
        /*008a*/ 	.short	(.L_289 - .L_288)
.L_288:
        /*008c*/ 	.word	0x00000000
        /*0090*/ 	.short	0x0000
        /*0092*/ 	.short	0x0000
        /*0094*/ 	.byte	0x00, 0xf5, 0x21, 0x00


	//----- nvinfo : EIATTR_SPARSE_MMA_MASK
	.align		4
.L_289:
        /*0098*/ 	.byte	0x03, 0x50
        /*009a*/ 	.short	0x0000


	//----- nvinfo : EIATTR_MAXREG_COUNT
	.align		4
        /*009c*/ 	.byte	0x03, 0x1b
        /*009e*/ 	.short	0x00ff


	//----- nvinfo : EIATTR_NUM_BARRIERS
	.align		4
        /*00a0*/ 	.byte	0x02, 0x4c
        /*00a2*/ 	.byte	0x01
	.zero		1


	//----- nvinfo : EIATTR_MERCURY_ISA_VERSION
	.align		4
        /*00a4*/ 	.byte	0x03, 0x5f
        /*00a6*/ 	.short	0x0101


	//----- nvinfo : EIATTR_VRC_CTA_INIT_COUNT
	.align		4
        /*00a8*/ 	.byte	0x02, 0x4a
	.zero		1
	.zero		1


	//----- nvinfo : EIATTR_EXIT_INSTR_OFFSETS
	.align		4
        /*00ac*/ 	.byte	0x04, 0x1c
        /*00ae*/ 	.short	(.L_291 - .L_290)


	//   ....[0]....
.L_290:
        /*00b0*/ 	.word	0x00000030


	//   ....[1]....
        /*00b4*/ 	.word	0x00000070


	//   ....[2]....
        /*00b8*/ 	.word	0x000000d0


	//   ....[3]....
        /*00bc*/ 	.word	0x000032b0


	//   ....[4]....
        /*00c0*/ 	.word	0x00003650


	//----- nvinfo : EIATTR_CRS_STACK_SIZE
	.align		4
.L_291:
        /*00c4*/ 	.byte	0x04, 0x1e
        /*00c6*/ 	.short	(.L_293 - .L_292)
.L_292:
        /*00c8*/ 	.word	0x00000000


	//----- nvinfo : EIATTR_CBANK_PARAM_SIZE
	.align		4
.L_293:
        /*00cc*/ 	.byte	0x03, 0x19
        /*00ce*/ 	.short	0x0038


	//----- nvinfo : EIATTR_PARAM_CBANK
	.align		4
        /*00d0*/ 	.byte	0x04, 0x0a
        /*00d2*/ 	.short	(.L_295 - .L_294)
	.align		4
.L_294:
        /*00d4*/ 	.word	index@(.nv.constant0.alma_batch_tiled_f32_tile512)
        /*00d8*/ 	.short	0x0380
        /*00da*/ 	.short	0x0038


	//----- nvinfo : EIATTR_SW_WAR
	.align		4
.L_295:
        /*00dc*/ 	.byte	0x04, 0x36
        /*00de*/ 	.short	(.L_297 - .L_296)
.L_296:
        /*00e0*/ 	.word	0x00000008
.L_297:


//--------------------- .nv.info.alma_batch_tiled_f32_tile256 --------------------------
	.section	.nv.info.alma_batch_tiled_f32_tile256,"",@"SHT_CUDA_INFO"
	.sectionflags	@""
	.align	4


	//----- nvinfo : EIATTR_CUDA_API_VERSION
	.align		4
        /*0000*/ 	.byte	0x04, 0x37
        /*0002*/ 	.short	(.L_299 - .L_298)
.L_298:
        /*0004*/ 	.word	0x00000082


	//----- nvinfo : EIATTR_KPARAM_INFO
	.align		4
.L_299:
        /*0008*/ 	.byte	0x04, 0x17
        /*000a*/ 	.short	(.L_301 - .L_300)
.L_300:
        /*000c*/ 	.word	0x00000000
        /*0010*/ 	.short	0x0008
        /*0012*/ 	.short	0x0030
        /*0014*/ 	.byte	0x00, 0xf5, 0x21, 0x00


	//----- nvinfo : EIATTR_KPARAM_INFO
	.align		4
.L_301:
        /*0018*/ 	.byte	0x04, 0x17
        /*001a*/ 	.short	(.L_303 - .L_302)
.L_302:
        /*001c*/ 	.word	0x00000000
        /*0020*/ 	.short	0x0007
        /*0022*/ 	.short	0x002c
        /*0024*/ 	.byte	0x00, 0xf0, 0x11, 0x00


	//----- nvinfo : EIATTR_KPARAM_INFO
	.align		4
.L_303:
        /*0028*/ 	.byte	0x04, 0x17
        /*002a*/ 	.short	(.L_305 - .L_304)
.L_304:
        /*002c*/ 	.word	0x00000000
        /*0030*/ 	.short	0x0006
        /*0032*/ 	.short	0x0028
        /*0034*/ 	.byte	0x00, 0xf0, 0x11, 0x00


	//----- nvinfo : EIATTR_KPARAM_INFO
	.align		4
.L_305:
        /*0038*/ 	.byte	0x04, 0x17
        /*003a*/ 	.short	(.L_307 - .L_306)
.L_306:
        /*003c*/ 	.word	0x00000000
        /*0040*/ 	.short	0x0005
        /*0042*/ 	.short	0x0024
        /*0044*/ 	.byte	0x00, 0xf0, 0x11, 0x00


	//----- nvinfo : EIATTR_KPARAM_INFO
	.align		4
.L_307:
        /*0048*/ 	.byte	0x04, 0x17
        /*004a*/ 	.short	(.L_309 - .L_308)
.L_308:
        /*004c*/ 	.word	0x00000000
        /*0050*/ 	.short	0x0004
        /*0052*/ 	.short	0x0020
        /*0054*/ 	.byte	0x00, 0xf0, 0x11, 0x00


	//----- nvinfo : EIATTR_KPARAM_INFO
	.align		4
.L_309:
        /*0058*/ 	.byte	0x04, 0x17
        /*005a*/ 	.short	(.L_311 - .L_310)
.L_310:
        /*005c*/ 	.word	0x00000000
        /*0060*/ 	.short	0x0003
        /*0062*/ 	.short	0x0018
        /*0064*/ 	.byte	0x00, 0xf5, 0x21, 0x00


	//----- nvinfo : EIATTR_KPARAM_INFO
	.align		4
.L_311:
        /*0068*/ 	.byte	0x04, 0x17
        /*006a*/ 	.short	(.L_313 - .L_312)
.L_312:
        /*006c*/ 	.word	0x00000000
        /*0070*/ 	.short	0x0002
        /*0072*/ 	.short	0x0010
        /*0074*/ 	.byte	0x00, 0xf5, 0x21, 0x00


	//----- nvinfo : EIATTR_KPARAM_INFO
	.align		4
.L_313:
        /*0078*/ 	.byte	0x04, 0x17
        /*007a*/ 	.short	(.L_315 - .L_314)
.L_314:
        /*007c*/ 	.word	0x00000000
        /*0080*/ 	.short	0x0001
        /*0082*/ 	.short	0x0008
        /*0084*/ 	.byte	0x00, 0xf5, 0x21, 0x00


	//----- nvinfo : EIATTR_KPARAM_INFO
	.align		4
.L_315:
        /*0088*/ 	.byte	0x04, 0x17
        /*008a*/ 	.short	(.L_317 - .L_316)
.L_316:
        /*008c*/ 	.word	0x00000000
        /*0090*/ 	.short	0x0000
        /*0092*/ 	.short	0x0000
        /*0094*/ 	.byte	0x00, 0xf5, 0x21, 0x00


	//----- nvinfo : EIATTR_SPARSE_MMA_MASK
	.align		4
.L_317:
        /*0098*/ 	.byte	0x03, 0x50
        /*009a*/ 	.short	0x0000


	//----- nvinfo : EIATTR_MAXREG_COUNT
	.align		4
        /*009c*/ 	.byte	0x03, 0x1b
        /*009e*/ 	.short	0x00ff


	//----- nvinfo : EIATTR_NUM_BARRIERS
	.align		4
        /*00a0*/ 	.byte	0x02, 0x4c
        /*00a2*/ 	.byte	0x01
	.zero		1


	//----- nvinfo : EIATTR_MERCURY_ISA_VERSION
	.align		4
        /*00a4*/ 	.byte	0x03, 0x5f
        /*00a6*/ 	.short	0x0101


	//----- nvinfo : EIATTR_VRC_CTA_INIT_COUNT
	.align		4
        /*00a8*/ 	.byte	0x02, 0x4a
	.zero		1
	.zero		1


	//----- nvinfo : EIATTR_EXIT_INSTR_OFFSETS
	.align		4
        /*00ac*/ 	.byte	0x04, 0x1c
        /*00ae*/ 	.short	(.L_319 - .L_318)


	//   ....[0]....
.L_318:
        /*00b0*/ 	.word	0x00000030


	//   ....[1]....
        /*00b4*/ 	.word	0x00000070


	//   ....[2]....
        /*00b8*/ 	.word	0x000000d0


	//   ....[3]....
        /*00bc*/ 	.word	0x000032b0


	//   ....[4]....
        /*00c0*/ 	.word	0x00003650


	//----- nvinfo : EIATTR_CRS_STACK_SIZE
	.align		4
.L_319:
        /*00c4*/ 	.byte	0x04, 0x1e
        /*00c6*/ 	.short	(.L_321 - .L_320)
.L_320:
        /*00c8*/ 	.word	0x00000000


	//----- nvinfo : EIATTR_CBANK_PARAM_SIZE
	.align		4
.L_321:
        /*00cc*/ 	.byte	0x03, 0x19
        /*00ce*/ 	.short	0x0038


	//----- nvinfo : EIATTR_PARAM_CBANK
	.align		4
        /*00d0*/ 	.byte	0x04, 0x0a
        /*00d2*/ 	.short	(.L_323 - .L_322)
	.align		4
.L_322:
        /*00d4*/ 	.word	index@(.nv.constant0.alma_batch_tiled_f32_tile256)
        /*00d8*/ 	.short	0x0380
        /*00da*/ 	.short	0x0038


	//----- nvinfo : EIATTR_SW_WAR
	.align		4
.L_323:
        /*00dc*/ 	.byte	0x04, 0x36
        /*00de*/ 	.short	(.L_325 - .L_324)
.L_324:
        /*00e0*/ 	.word	0x00000008
.L_325:


//--------------------- .nv.info.alma_batch_tiled_f32_tile128 --------------------------
	.section	.nv.info.alma_batch_tiled_f32_tile128,"",@"SHT_CUDA_INFO"
	.sectionflags	@""
	.align	4


	//----- nvinfo : EIATTR_CUDA_API_VERSION
	.align		4
        /*0000*/ 	.byte	0x04, 0x37
        /*0002*/ 	.short	(.L_327 - .L_326)
.L_326:
        /*0004*/ 	.word	0x00000082


	//----- nvinfo : EIATTR_KPARAM_INFO
	.align		4
.L_327:
        /*0008*/ 	.byte	0x04, 0x17
        /*000a*/ 	.short	(.L_329 - .L_328)
.L_328:
        /*000c*/ 	.word	0x00000000
        /*0010*/ 	.short	0x0008
        /*0012*/ 	.short	0x0030
        /*0014*/ 	.byte	0x00, 0xf5, 0x21, 0x00


	//----- nvinfo : EIATTR_KPARAM_INFO
	.align		4
.L_329:
        /*0018*/ 	.byte	0x04, 0x17
        /*001a*/ 	.short	(.L_331 - .L_330)
.L_330:
        /*001c*/ 	.word	0x00000000
        /*0020*/ 	.short	0x0007
        /*0022*/ 	.short	0x002c
        /*0024*/ 	.byte	0x00, 0xf0, 0x11, 0x00


	//----- nvinfo : EIATTR_KPARAM_INFO
	.align		4
.L_331:
        /*0028*/ 	.byte	0x04, 0x17
        /*002a*/ 	.short	(.L_333 - .L_332)
.L_332:
        /*002c*/ 	.word	0x00000000
        /*0030*/ 	.short	0x0006
        /*0032*/ 	.short	0x0028
        /*0034*/ 	.byte	0x00, 0xf0, 0x11, 0x00


	//----- nvinfo : EIATTR_KPARAM_INFO
	.align		4
.L_333:
        /*0038*/ 	.byte	0x04, 0x17
        /*003a*/ 	.short	(.L_335 - .L_334)
.L_334:
        /*003c*/ 	.word	0x00000000
        /*0040*/ 	.short	0x0005
        /*0042*/ 	.short	0x0024
        /*0044*/ 	.byte	0x00, 0xf0, 0x11, 0x00


	//----- nvinfo : EIATTR_KPARAM_INFO
	.align		4
.L_335:
        /*0048*/ 	.byte	0x04, 0x17
        /*004a*/ 	.short	(.L_337 - .L_336)
.L_336:
        /*004c*/ 	.word	0x00000000
        /*0050*/ 	.short	0x0004
        /*0052*/ 	.short	0x0020
        /*0054*/ 	.byte	0x00, 0xf0, 0x11, 0x00


	//----- nvinfo : EIATTR_KPARAM_INFO
	.align		4
.L_337:
        /*0058*/ 	.byte	0x04, 0x17
        /*005a*/ 	.short	(.L_339 - .L_338)
.L_338:
        /*005c*/ 	.word	0x00000000
        /*0060*/ 	.short	0x0003
        /*0062*/ 	.short	0x0018
        /*0064*/ 	.byte	0x00, 0xf5, 0x21, 0x00


	//----- nvinfo : EIATTR_KPARAM_INFO
	.align		4
.L_339:
        /*0068*/ 	.byte	0x04, 0x17
        /*006a*/ 	.short	(.L_341 - .L_340)
.L_340:
        /*006c*/ 	.word	0x00000000
        /*0070*/ 	.short	0x0002
        /*0072*/ 	.short	0x0010
        /*0074*/ 	.byte	0x00, 0xf5, 0x21, 0x00


	//----- nvinfo : EIATTR_KPARAM_INFO
	.align		4
.L_341:
        /*0078*/ 	.byte	0x04, 0x17
        /*007a*/ 	.short	(.L_343 - .L_342)
.L_342:
        /*007c*/ 	.word	0x00000000
        /*0080*/ 	.short	0x0001
        /*0082*/ 	.short	0x0008
        /*0084*/ 	.byte	0x00, 0xf5, 0x21, 0x00


	//----- nvinfo : EIATTR_KPARAM_INFO
	.align		4
.L_343:
        /*0088*/ 	.byte	0x04, 0x17
        /*008a*/ 	.short	(.L_345 - .L_344)
.L_344:
        /*008c*/ 	.word	0x00000000
        /*0090*/ 	.short	0x0000
        /*0092*/ 	.short	0x0000
        /*0094*/ 	.byte	0x00, 0xf5, 0x21, 0x00


	//----- nvinfo : EIATTR_SPARSE_MMA_MASK
	.align		4
.L_345:
        /*0098*/ 	.byte	0x03, 0x50
        /*009a*/ 	.short	0x0000


	//----- nvinfo : EIATTR_MAXREG_COUNT
	.align		4
        /*009c*/ 	.byte	0x03, 0x1b
        /*009e*/ 	.short	0x00ff


	//----- nvinfo : EIATTR_NUM_BARRIERS
	.align		4
        /*00a0*/ 	.byte	0x02, 0x4c
        /*00a2*/ 	.byte	0x01
	.zero		1


	//----- nvinfo : EIATTR_MERCURY_ISA_VERSION
	.align		4
        /*00a4*/ 	.byte	0x03, 0x5f
        /*00a6*/ 	.short	0x0101


	//----- nvinfo : EIATTR_VRC_CTA_INIT_COUNT
	.align		4
        /*00a8*/ 	.byte	0x02, 0x4a
	.zero		1
	.zero		1


	//----- nvinfo : EIATTR_EXIT_INSTR_OFFSETS
	.align		4
        /*00ac*/ 	.byte	0x04, 0x1c
        /*00ae*/ 	.short	(.L_347 - .L_346)


	//   ....[0]....
.L_346:
        /*00b0*/ 	.word	0x00000030


	//   ....[1]....
        /*00b4*/ 	.word	0x00000070


	//   ....[2]....
        /*00b8*/ 	.word	0x000000d0


	//   ....[3]....
        /*00bc*/ 	.word	0x000032b0


	//   ....[4]....
        /*00c0*/ 	.word	0x00003650


	//----- nvinfo : EIATTR_CRS_STACK_SIZE
	.align		4
.L_347:
        /*00c4*/ 	.byte	0x04, 0x1e
        /*00c6*/ 	.short	(.L_349 - .L_348)
.L_348:
        /*00c8*/ 	.word	0x00000000


	//----- nvinfo : EIATTR_CBANK_PARAM_SIZE
	.align		4
.L_349:
        /*00cc*/ 	.byte	0x03, 0x19
        /*00ce*/ 	.short	0x0038


	//----- nvinfo : EIATTR_PARAM_CBANK
	.align		4
        /*00d0*/ 	.byte	0x04, 0x0a
        /*00d2*/ 	.short	(.L_351 - .L_350)
	.align		4
.L_350:
        /*00d4*/ 	.word	index@(.nv.constant0.alma_batch_tiled_f32_tile128)
        /*00d8*/ 	.short	0x0380
        /*00da*/ 	.short	0x0038


	//----- nvinfo : EIATTR_SW_WAR
	.align		4
.L_351:
        /*00dc*/ 	.byte	0x04, 0x36
        /*00de*/ 	.short	(.L_353 - .L_352)
.L_352:
        /*00e0*/ 	.word	0x00000008
.L_353:


//--------------------- .nv.info.alma_batch_f32   --------------------------
	.section	.nv.info.alma_batch_f32,"",@"SHT_CUDA_INFO"
	.sectionflags	@""
	.align	4


	//----- nvinfo : EIATTR_CUDA_API_VERSION
	.align		4
        /*0000*/ 	.byte	0x04, 0x37
        /*0002*/ 	.short	(.L_355 - .L_354)
.L_354:
        /*0004*/ 	.word	0x00000082


	//----- nvinfo : EIATTR_KPARAM_INFO
	.align		4
.L_355:
        /*0008*/ 	.byte	0x04, 0x17
        /*000a*/ 	.short	(.L_357 - .L_356)
.L_356:
        /*000c*/ 	.word	0x00000000
        /*0010*/ 	.short	0x0008
        /*0012*/ 	.short	0x0030
        /*0014*/ 	.byte	0x00, 0xf5, 0x21, 0x00


	//----- nvinfo : EIATTR_KPARAM_INFO
	.align		4
.L_357:
        /*0018*/ 	.byte	0x04, 0x17
        /*001a*/ 	.short	(.L_359 - .L_358)
.L_358:
        /*001c*/ 	.word	0x00000000
        /*0020*/ 	.short	0x0007
        /*0022*/ 	.short	0x002c
        /*0024*/ 	.byte	0x00, 0xf0, 0x11, 0x00


	//----- nvinfo : EIATTR_KPARAM_INFO
	.align		4
.L_359:
        /*0028*/ 	.byte	0x04, 0x17
        /*002a*/ 	.short	(.L_361 - .L_360)
.L_360:
        /*002c*/ 	.word	0x00000000
        /*0030*/ 	.short	0x0006
        /*0032*/ 	.short	0x0028
        /*0034*/ 	.byte	0x00, 0xf0, 0x11, 0x00


	//----- nvinfo : EIATTR_KPARAM_INFO
	.align		4
.L_361:
        /*0038*/ 	.byte	0x04, 0x17
        /*003a*/ 	.short	(.L_363 - .L_362)
.L_362:
        /*003c*/ 	.word	0x00000000
        /*0040*/ 	.short	0x0005
        /*0042*/ 	.short	0x0024
        /*0044*/ 	.byte	0x00, 0xf0, 0x11, 0x00


	//----- nvinfo : EIATTR_KPARAM_INFO
	.align		4
.L_363:
        /*0048*/ 	.byte	0x04, 0x17
        /*004a*/ 	.short	(.L_365 - .L_364)
.L_364:
        /*004c*/ 	.word	0x00000000
        /*0050*/ 	.short	0x0004
        /*0052*/ 	.short	0x0020
        /*0054*/ 	.byte	0x00, 0xf0, 0x11, 0x00


	//----- nvinfo : EIATTR_KPARAM_INFO
	.align		4
.L_365:
        /*0058*/ 	.byte	0x04, 0x17
        /*005a*/ 	.short	(.L_367 - .L_366)
.L_366:
        /*005c*/ 	.word	0x00000000
        /*0060*/ 	.short	0x0003
        /*0062*/ 	.short	0x0018
        /*0064*/ 	.byte	0x00, 0xf5, 0x21, 0x00


	//----- nvinfo : EIATTR_KPARAM_INFO
	.align		4
.L_367:
        /*0068*/ 	.byte	0x04, 0x17
        /*006a*/ 	.short	(.L_369 - .L_368)
.L_368:
        /*006c*/ 	.word	0x00000000
        /*0070*/ 	.short	0x0002
        /*0072*/ 	.short	0x0010
        /*0074*/ 	.byte	0x00, 0xf5, 0x21, 0x00


	//----- nvinfo : EIATTR_KPARAM_INFO
	.align		4
.L_369:
        /*0078*/ 	.byte	0x04, 0x17
        /*007a*/ 	.short	(.L_371 - .L_370)
.L_370:
        /*007c*/ 	.word	0x00000000
        /*0080*/ 	.short	0x0001
        /*0082*/ 	.short	0x0008
        /*0084*/ 	.byte	0x00, 0xf5, 0x21, 0x00


	//----- nvinfo : EIATTR_KPARAM_INFO
	.align		4
.L_371:
        /*0088*/ 	.byte	0x04, 0x17
        /*008a*/ 	.short	(.L_373 - .L_372)
.L_372:
        /*008c*/ 	.word	0x00000000
        /*0090*/ 	.short	0x0000
        /*0092*/ 	.short	0x0000
        /*0094*/ 	.byte	0x00, 0xf5, 0x21, 0x00


	//----- nvinfo : EIATTR_SPARSE_MMA_MASK
	.align		4
.L_373:
        /*0098*/ 	.byte	0x03, 0x50
        /*009a*/ 	.short	0x0000


	//----- nvinfo : EIATTR_MAXREG_COUNT
	.align		4
        /*009c*/ 	.byte	0x03, 0x1b
        /*009e*/ 	.short	0x00ff


	//----- nvinfo : EIATTR_NUM_BARRIERS
	.align		4
        /*00a0*/ 	.byte	0x02, 0x4c
        /*00a2*/ 	.byte	0x01
	.zero		1


	//----- nvinfo : EIATTR_MERCURY_ISA_VERSION
	.align		4
        /*00a4*/ 	.byte	0x03, 0x5f
        /*00a6*/ 	.short	0x0101


	//----- nvinfo : EIATTR_UNUSED_LOAD_BYTE_OFFSET
	.align		4
        /*00a8*/ 	.byte	0x04, 0x44
        /*00aa*/ 	.short	(.L_375 - .L_374)


	//   ....[0]....
.L_374:
        /*00ac*/ 	.word	0x00000610
        /*00b0*/ 	.word	0x00000fff


	//----- nvinfo : EIATTR_VRC_CTA_INIT_COUNT
	.align		4
.L_375:
        /*00b4*/ 	.byte	0x02, 0x4a
	.zero		1
	.zero		1


	//----- nvinfo : EIATTR_EXIT_INSTR_OFFSETS
	.align		4
        /*00b8*/ 	.byte	0x04, 0x1c
        /*00ba*/ 	.short	(.L_377 - .L_376)


	//   ....[0]....
.L_376:
        /*00bc*/ 	.word	0x00000040


	//   ....[1]....
        /*00c0*/ 	.word	0x00000230


	//   ....[2]....
        /*00c4*/ 	.word	0x00000720


	//----- nvinfo : EIATTR_CRS_STACK_SIZE
	.align		4
.L_377:
        /*00c8*/ 	.byte	0x04, 0x1e
        /*00ca*/ 	.short	(.L_379 - .L_378)
.L_378:
        /*00cc*/ 	.word	0x00000000


	//----- nvinfo : EIATTR_CBANK_PARAM_SIZE
	.align		4
.L_379:
        /*00d0*/ 	.byte	0x03, 0x19
        /*00d2*/ 	.short	0x0038


	//----- nvinfo : EIATTR_PARAM_CBANK
	.align		4
        /*00d4*/ 	.byte	0x04, 0x0a
        /*00d6*/ 	.short	(.L_381 - .L_380)
	.align		4
.L_380:
        /*00d8*/ 	.word	index@(.nv.constant0.alma_batch_f32)
        /*00dc*/ 	.short	0x0380
        /*00de*/ 	.short	0x0038


	//----- nvinfo : EIATTR_SW_WAR
	.align		4
.L_381:
        /*00e0*/ 	.byte	0x04, 0x36
        /*00e2*/ 	.short	(.L_383 - .L_382)
.L_382:
        /*00e4*/ 	.word	0x00000008
.L_383:


//--------------------- .nv.info.alma_batch_f32_onthefly --------------------------
	.section	.nv.info.alma_batch_f32_onthefly,"",@"SHT_CUDA_INFO"
	.sectionflags	@""
	.align	4


	//----- nvinfo : EIATTR_CUDA_API_VERSION
	.align		4
        /*0000*/ 	.byte	0x04, 0x37
        /*0002*/ 	.short	(.L_385 - .L_384)
.L_384:
        /*0004*/ 	.word	0x00000082


	//----- nvinfo : EIATTR_KPARAM_INFO
	.align		4
.L_385:
        /*0008*/ 	.byte	0x04, 0x17
        /*000a*/ 	.short	(.L_387 - .L_386)
.L_386:
        /*000c*/ 	.word	0x00000000
        /*0010*/ 	.short	0x0007
        /*0012*/ 	.short	0x0030
        /*0014*/ 	.byte	0x00, 0xf5, 0x21, 0x00


	//----- nvinfo : EIATTR_KPARAM_INFO
	.align		4
.L_387:
        /*0018*/ 	.byte	0x04, 0x17
        /*001a*/ 	.short	(.L_389 - .L_388)
.L_388:
        /*001c*/ 	.word	0x00000000
        /*0020*/ 	.short	0x0006
        /*0022*/ 	.short	0x0028
        /*0024*/ 	.byte	0x00, 0xf0, 0x11, 0x00


	//----- nvinfo : EIATTR_KPARAM_INFO
	.align		4
.L_389:
        /*0028*/ 	.byte	0x04, 0x17
        /*002a*/ 	.short	(.L_391 - .L_390)
.L_390:
        /*002c*/ 	.word	0x00000000
        /*0030*/ 	.short	0x0005
        /*0032*/ 	.short	0x0024
        /*0034*/ 	.byte	0x00, 0xf0, 0x11, 0x00


	//----- nvinfo : EIATTR_KPARAM_INFO
	.align		4
.L_391:
        /*0038*/ 	.byte	0x04, 0x17
        /*003a*/ 	.short	(.L_393 - .L_392)
.L_392:
        /*003c*/ 	.word	0x00000000
        /*0040*/ 	.short	0x0004
        /*0042*/ 	.short	0x0020
        /*0044*/ 	.byte	0x00, 0xf0, 0x11, 0x00


	//----- nvinfo : EIATTR_KPARAM_INFO
	.align		4
.L_393:
        /*0048*/ 	.byte	0x04, 0x17
        /*004a*/ 	.short	(.L_395 - .L_394)
.L_394:
        /*004c*/ 	.word	0x00000000
        /*0050*/ 	.short	0x0003
        /*0052*/ 	.short	0x0018
        /*0054*/ 	.byte	0x00, 0xf5, 0x21, 0x00


	//----- nvinfo : EIATTR_KPARAM_INFO
	.align		4
.L_395:
        /*0058*/ 	.byte	0x04, 0x17
        /*005a*/ 	.short	(.L_397 - .L_396)
.L_396:
        /*005c*/ 	.word	0x00000000
        /*0060*/ 	.short	0x0002
        /*0062*/ 	.short	0x0010
        /*0064*/ 	.byte	0x00, 0xf5, 0x21, 0x00


	//----- nvinfo : EIATTR_KPARAM_INFO
	.align		4
.L_397:
        /*0068*/ 	.byte	0x04, 0x17
        /*006a*/ 	.short	(.L_399 - .L_398)
.L_398:
        /*006c*/ 	.word	0x00000000
        /*0070*/ 	.short	0x0001
        /*0072*/ 	.short	0x0008
        /*0074*/ 	.byte	0x00, 0xf5, 0x21, 0x00


	//----- nvinfo : EIATTR_KPARAM_INFO
	.align		4
.L_399:
        /*0078*/ 	.byte	0x04, 0x17
        /*007a*/ 	.short	(.L_401 - .L_400)
.L_400:
        /*007c*/ 	.word	0x00000000
        /*0080*/ 	.short	0x0000
        /*0082*/ 	.short	0x0000
        /*0084*/ 	.byte	0x00, 0xf5, 0x21, 0x00


	//----- nvinfo : EIATTR_SPARSE_MMA_MASK
	.align		4
.L_401:
        /*0088*/ 	.byte	0x03, 0x50
        /*008a*/ 	.short	0x0000


	//----- nvinfo : EIATTR_MAXREG_COUNT
	.align		4
        /*008c*/ 	.byte	0x03, 0x1b
        /*008e*/ 	.short	0x00ff


	//----- nvinfo : EIATTR_NUM_BARRIERS
	.align		4
        /*0090*/ 	.byte	0x02, 0x4c
        /*0092*/ 	.byte	0x01
	.zero		1


	//----- nvinfo : EIATTR_MERCURY_ISA_VERSION
	.align		4
        /*0094*/ 	.byte	0x03, 0x5f
        /*0096*/ 	.short	0x0101


	//----- nvinfo : EIATTR_UNUSED_LOAD_BYTE_OFFSET
	.align		4
        /*0098*/ 	.byte	0x04, 0x44
        /*009a*/ 	.short	(.L_403 - .L_402)


	//   ....[0]....
.L_402:
        /*009c*/ 	.word	0x000001d0
        /*00a0*/ 	.word	0x00000fff


	//   ....[1]....
        /*00a4*/ 	.word	0x00000fd0
        /*00a8*/ 	.word	0x00000fff


	//----- nvinfo : EIATTR_COOP_GROUP_MASK_REGIDS
	.align		4
.L_403:
        /*00ac*/ 	.byte	0x04, 0x29
        /*00ae*/ 	.short	(.L_405 - .L_404)


	//   ....[0]....
.L_404:
        /*00b0*/ 	.word	0xffffffff


	//   ....[1]....
        /*00b4*/ 	.word	0xffffffff


	//   ....[2]....
        /*00b8*/ 	.word	0xffffffff


	//   ....[3]....
        /*00bc*/ 	.word	0xffffffff


	//   ....[4]....
        /*00c0*/ 	.word	0xffffffff


	//   ....[5]....
        /*00c4*/ 	.word	0xffffffff


	//   ....[6]....
        /*00c8*/ 	.word	0xffffffff


	//   ....[7]....
        /*00cc*/ 	.word	0xffffffff


	//   ....[8]....
        /*00d0*/ 	.word	0xffffffff


	//   ....[9]....
        /*00d4*/ 	.word	0xffffffff


	//   ....[10]....
        /*00d8*/ 	.word	0x05000008


	//   ....[11]....
        /*00dc*/ 	.word	0x05000008


	//   ....[12]....
        /*00e0*/ 	.word	0x05000008


	//   ....[13]....
        /*00e4*/ 	.word	0x05000008


	//   ....[14]....
        /*00e8*/ 	.word	0x05000008


	//----- nvinfo : EIATTR_COOP_GROUP_INSTR_OFFSETS
	.align		4
.L_405:
        /*00ec*/ 	.byte	0x04, 0x28
        /*00ee*/ 	.short	(.L_407 - .L_406)


	//   ....[0]....
.L_406:
        /*00f0*/ 	.word	0x00000570


	//   ....[1]....
        /*00f4*/ 	.word	0x00000590


	//   ....[2]....
        /*00f8*/ 	.word	0x000005b0


	//   ....[3]....
        /*00fc*/ 	.word	0x000005e0


	//   ....[4]....
        /*0100*/ 	.word	0x00000630


	//   ....[5]....
        /*0104*/ 	.word	0x00000790


	//   ....[6]....
        /*0108*/ 	.word	0x000007b0


	//   ....[7]....
        /*010c*/ 	.word	0x000007d0


	//   ....[8]....
        /*0110*/ 	.word	0x000007f0


	//   ....[9]....
        /*0114*/ 	.word	0x00000810


	//   ....[10]....
        /*0118*/ 	.word	0x00001130


	//   ....[11]....
        /*011c*/ 	.word	0x000011a0


	//   ....[12]....
        /*0120*/ 	.word	0x00001210


	//   ....[13]....
        /*0124*/ 	.word	0x00001280


	//   ....[14]....
        /*0128*/ 	.word	0x000012f0


	//----- nvinfo : EIATTR_VRC_CTA_INIT_COUNT
	.align		4
.L_407:
        /*012c*/ 	.byte	0x02, 0x4a
	.zero		1
	.zero		1


	//----- nvinfo : EIATTR_EXIT_INSTR_OFFSETS
	.align		4
        /*0130*/ 	.byte	0x04, 0x1c
        /*0132*/ 	.short	(.L_409 - .L_408)


	//   ....[0]....
.L_408:
        /*0134*/ 	.word	0x00000040


	//   ....[1]....
        /*0138*/ 	.word	0x00000b40


	//   ....[2]....
        /*013c*/ 	.word	0x00000c40


	//   ....[3]....
        /*0140*/ 	.word	0x000010e0


	//----- nvinfo : EIATTR_CRS_STACK_SIZE
	.align		4
.L_409:
        /*0144*/ 	.byte	0x04, 0x1e
        /*0146*/ 	.short	(.L_411 - .L_410)
.L_410:
        /*0148*/ 	.word	0x00000000


	//----- nvinfo : EIATTR_CBANK_PARAM_SIZE
	.align		4
.L_411:
        /*014c*/ 	.byte	0x03, 0x19
        /*014e*/ 	.short	0x0038


	//----- nvinfo : EIATTR_PARAM_CBANK
	.align		4
        /*0150*/ 	.byte	0x04, 0x0a
        /*0152*/ 	.short	(.L_413 - .L_412)
	.align		4
.L_412:
        /*0154*/ 	.word	index@(.nv.constant0.alma_batch_f32_onthefly)
        /*0158*/ 	.short	0x0380
        /*015a*/ 	.short	0x0038


	//----- nvinfo : EIATTR_SW_WAR
	.align		4
.L_413:
        /*015c*/ 	.byte	0x04, 0x36
        /*015e*/ 	.short	(.L_415 - .L_414)
.L_414:
        /*0160*/ 	.word	0x00000008
.L_415:


//--------------------- .nv.callgraph             --------------------------
	.section	.nv.callgraph,"",@"SHT_CUDA_CALLGRAPH"
	.align	4
	.sectionentsize	8
	.align		4
        /*0000*/ 	.word	0x00000000
	.align		4
        /*0004*/ 	.word	0xffffffff
	.align		4
        /*0008*/ 	.word	0x00000000
	.align		4
        /*000c*/ 	.word	0xfffffffe
	.align		4
        /*0010*/ 	.word	0x00000000
	.align		4
        /*0014*/ 	.word	0xfffffffd
	.align		4
        /*0018*/ 	.word	0x00000000
	.align		4
        /*001c*/ 	.word	0xfffffffc


//--------------------- .text.alma_ms1p_tiled_f32_tx128_ty4 --------------------------
	.section	.text.alma_ms1p_tiled_f32_tx128_ty4,"ax",@progbits
	.align	128
        .global         alma_ms1p_tiled_f32_tx128_ty4
        .type           alma_ms1p_tiled_f32_tx128_ty4,@function
        .size           alma_ms1p_tiled_f32_tx128_ty4,(.L_x_556 - alma_ms1p_tiled_f32_tx128_ty4)
        .other          alma_ms1p_tiled_f32_tx128_ty4,@"STO_CUDA_ENTRY STV_DEFAULT"
alma_ms1p_tiled_f32_tx128_ty4:
.text.alma_ms1p_tiled_f32_tx128_ty4:
[----:B------:R-:W-:Y:S01]  /*0000*/  LDC R1, c[0x0][0x37c] ;  /* 0x0000df00ff017b82 */ /* 0x000fe20000000800 */
[----:B------:R-:W0:Y:S07]  /*0010*/  S2R R22, SR_CTAID.X ;  /* 0x0000000000167919 */ /* 0x000e2e0000002500 */
[----:B------:R-:W1:Y:S08]  /*0020*/  S2UR UR4, SR_CTAID.Y ;  /* 0x00000000000479c3 */ /* 0x000e700000002600 */
[----:B------:R-:W2:Y:S01]  /*0030*/  LDC.64 R18, c[0x0][0x398] ;  /* 0x0000e600ff127b82 */ /* 0x000ea20000000a00 */
[----:B-1----:R-:W-:Y:S01]  /*0040*/  USHF.L.U32 UR4, UR4, 0x2, URZ ;  /* 0x0000000204047899 */ /* 0x002fe200080006ff */
[----:B0-----:R-:W-:-:S05]  /*0050*/  IMAD.SHL.U32 R22, R22, 0x80, RZ ;  /* 0x0000008016167824 */ /* 0x001fca00078e00ff */
[----:B--2---:R-:W-:-:S04]  /*0060*/  ISETP.LE.AND P0, PT, R18, UR4, PT ;  /* 0x0000000412007c0c */ /* 0x004fc8000bf03270 */
[----:B------:R-:W-:-:S13]  /*0070*/  ISETP.GE.OR P0, PT, R22, R19, P0 ;  /* 0x000000131600720c */ /* 0x000fda0000706670 */
[----:B------:R-:W-:Y:S05]  /*0080*/  @P0 EXIT ;  /* 0x000000000000094d */ /* 0x000fea0003800000 */
[----:B------:R-:W0:Y:S01]  /*0090*/  LDCU UR10, c[0x0][0x388] ;  /* 0x00007100ff0a77ac */ /* 0x000e220008000800 */
[----:B------:R-:W1:Y:S01]  /*00a0*/  LDC R0, c[0x0][0x390] ;  /* 0x0000e400ff007b82 */ /* 0x000e620000000800 */
[----:B------:R-:W-:Y:S01]  /*00b0*/  BSSY.RECONVERGENT B0, `(.L_x_0) ;  /* 0x00000c6000007945 */ /* 0x000fe20003800200 */
[----:B------:R-:W2:Y:S01]  /*00c0*/  LDCU.64 UR8, c[0x0][0x358] ;  /* 0x00006b00ff0877ac */ /* 0x000ea20008000a00 */
[----:B0-----:R-:W-:Y:S01]  /*00d0*/  ULOP3.LUT UP0, URZ, UR10, 0xf, URZ, 0xc0, !UPT ;  /* 0x0000000f0aff7892 */ /* 0x001fe2000f80c0ff */
[----:B-1----:R-:W-:-:S08]  /*00e0*/  VIADD R2, R0, 0x7f ;  /* 0x0000007f00027836 */ /* 0x002fd00000000000 */
[----:B--2---:R-:W-:Y:S05]  /*00f0*/  BRA.U UP0, `(.L_x_1) ;  /* 0x0000000900b47547 */ /* 0x004fea000b800000 */
[----:B------:R-:W0:Y:S01]  /*0100*/  S2R R3, SR_TID.Y ;  /* 0x0000000000037919 */ /* 0x000e220000002200 */
[----:B------:R-:W0:Y:S01]  /*0110*/  LDCU UR7, c[0x0][0x360] ;  /* 0x00006c00ff0777ac */ /* 0x000e220008000800 */
[----:B------:R-:W-:Y:S01]  /*0120*/  SHF.R.S32.HI R17, RZ, 0x2, R0 ;  /* 0x00000002ff117819 */ /* 0x000fe20000011400 */
[----:B------:R-:W-:Y:S01]  /*0130*/  BSSY.RECONVERGENT B1, `(.L_x_2) ;  /* 0x0000060000017945 */ /* 0x000fe20003800200 */
[----:B------:R-:W0:Y:S02]  /*0140*/  S2R R16, SR_TID.X ;  /* 0x0000000000107919 */ /* 0x000e240000002100 */
[----:B0-----:R-:W-:-:S05]  /*0150*/  IMAD R21, R3, UR7, R16 ;  /* 0x0000000703157c24 */ /* 0x001fca000f8e0210 */
[----:B------:R-:W-:-:S13]  /*0160*/  ISETP.GE.AND P0, PT, R21, R17, PT ;  /* 0x000000111500720c */ /* 0x000fda0003f06270 */
[----:B------:R-:W-:Y:S05]  /*0170*/  @P0 BRA `(.L_x_3) ;  /* 0x00000004006c0947 */ /* 0x000fea0003800000 */
[----:B------:R-:W0:Y:S01]  /*0180*/  LDC R6, c[0x0][0x364] ;  /* 0x0000d900ff067b82 */ /* 0x000e220000000800 */
[----:B------:R-:W-:Y:S01]  /*0190*/  BSSY.RECONVERGENT B2, `(.L_x_4) ;  /* 0x0000039000027945 */ /* 0x000fe20003800200 */
[----:B0-----:R-:W-:-:S04]  /*01a0*/  IMAD R20, R6, UR7, RZ ;  /* 0x0000000706147c24 */ /* 0x001fc8000f8e02ff */
[----:B------:R-:W0:Y:S01]  /*01b0*/  I2F.U32.RP R10, R20 ;  /* 0x00000014000a7306 */ /* 0x000e220000209000 */
[----:B------:R-:W-:Y:S01]  /*01c0*/  IMAD.IADD R8, R21, 0x1, R20 ;  /* 0x0000000115087824 */ /* 0x000fe200078e0214 */
[----:B------:R-:W-:Y:S02]  /*01d0*/  IADD3 R11, PT, PT, RZ, -R20, RZ ;  /* 0x80000014ff0b7210 */ /* 0x000fe40007ffe0ff */
[----:B------:R-:W-:Y:S02]  /*01e0*/  ISETP.NE.U32.AND P2, PT, R20, RZ, PT ;  /* 0x000000ff1400720c */ /* 0x000fe40003f45070 */
[----:B------:R-:W-:Y:S02]  /*01f0*/  ISETP.GE.U32.AND P0, PT, R8, R17, PT ;  /* 0x000000110800720c */ /* 0x000fe40003f06070 */
[----:B------:R-:W-:Y:S02]  /*0200*/  VIMNMX.U32 R7, PT, PT, R17, R8, !PT ;  /* 0x0000000811077248 */ /* 0x000fe40007fe0000 */
[----:B------:R-:W-:-:S04]  /*0210*/  SEL R9, RZ, 0x1, P0 ;  /* 0x00000001ff097807 */ /* 0x000fc80000000000 */
[----:B------:R-:W-:Y:S01]  /*0220*/  IADD3 R7, PT, PT, R7, -R8, -R9 ;  /* 0x8000000807077210 */ /* 0x000fe20007ffe809 */
[----:B0-----:R-:W0:Y:S02]  /*0230*/  MUFU.RCP R10, R10 ;  /* 0x0000000a000a7308 */ /* 0x001e240000001000 */
[----:B0-----:R-:W-:-:S06]  /*0240*/  VIADD R4, R10, 0xffffffe ;  /* 0x0ffffffe0a047836 */ /* 0x001fcc0000000000 */
[----:B------:R0:W1:Y:S02]  /*0250*/  F2I.FTZ.U32.TRUNC.NTZ R5, R4 ;  /* 0x0000000400057305 */ /* 0x000064000021f000 */
[----:B0-----:R-:W-:Y:S02]  /*0260*/  IMAD.MOV.U32 R4, RZ, RZ, RZ ;  /* 0x000000ffff047224 */ /* 0x001fe400078e00ff */
[----:B-1----:R-:W-:-:S04]  /*0270*/  IMAD R11, R11, R5, RZ ;  /* 0x000000050b0b7224 */ /* 0x002fc800078e02ff */
[----:B------:R-:W-:-:S06]  /*0280*/  IMAD.HI.U32 R10, R5, R11, R4 ;  /* 0x0000000b050a7227 */ /* 0x000fcc00078e0004 */
[----:B------:R-:W-:-:S05]  /*0290*/  IMAD.HI.U32 R10, R10, R7, RZ ;  /* 0x000000070a0a7227 */ /* 0x000fca00078e00ff */
[----:B------:R-:W-:-:S05]  /*02a0*/  IADD3 R4, PT, PT, -R10, RZ, RZ ;  /* 0x000000ff0a047210 */ /* 0x000fca0007ffe1ff */
[----:B------:R-:W-:-:S05]  /*02b0*/  IMAD R7, R20, R4, R7 ;  /* 0x0000000414077224 */ /* 0x000fca00078e0207 */
[----:B------:R-:W-:-:S13]  /*02c0*/  ISETP.GE.U32.AND P0, PT, R7, R20, PT ;  /* 0x000000140700720c */ /* 0x000fda0003f06070 */
[----:B------:R-:W-:Y:S02]  /*02d0*/  @P0 IMAD.IADD R7, R7, 0x1, -R20 ;  /* 0x0000000107070824 */ /* 0x000fe400078e0a14 */
[----:B------:R-:W-:-:S03]  /*02e0*/  @P0 VIADD R10, R10, 0x1 ;  /* 0x000000010a0a0836 */ /* 0x000fc60000000000 */
[----:B------:R-:W-:-:S13]  /*02f0*/  ISETP.GE.U32.AND P1, PT, R7, R20, PT ;  /* 0x000000140700720c */ /* 0x000fda0003f26070 */
[----:B------:R-:W-:Y:S02]  /*0300*/  @P1 IADD3 R10, PT, PT, R10, 0x1, RZ ;  /* 0x000000010a0a1810 */ /* 0x000fe40007ffe0ff */
[----:B------:R-:W-:-:S05]  /*0310*/  @!P2 LOP3.LUT R10, RZ, R20, RZ, 0x33, !PT ;  /* 0x00000014ff0aa212 */ /* 0x000fca00078e33ff */
[----:B------:R-:W-:-:S05]  /*0320*/  IMAD.IADD R7, R9, 0x1, R10 ;  /* 0x0000000109077824 */ /* 0x000fca00078e020a */
[C---:B------:R-:W-:Y:S02]  /*0330*/  LOP3.LUT R4, R7.reuse, 0x3, RZ, 0xc0, !PT ;  /* 0x0000000307047812 */ /* 0x040fe400078ec0ff */
[----:B------:R-:W-:Y:S02]  /*0340*/  ISETP.GE.U32.AND P0, PT, R7, 0x3, PT ;  /* 0x000000030700780c */ /* 0x000fe40003f06070 */
[----:B------:R-:W-:-:S13]  /*0350*/  ISETP.NE.AND P1, PT, R4, 0x3, PT ;  /* 0x000000030400780c */ /* 0x000fda0003f25270 */
[----:B------:R-:W-:Y:S05]  /*0360*/  @!P1 BRA `(.L_x_5) ;  /* 0x00000000006c9947 */ /* 0x000fea0003800000 */
[----:B------:R-:W0:Y:S01]  /*0370*/  S2UR UR6, SR_CgaCtaId ;  /* 0x00000000000679c3 */ /* 0x000e220000008800 */
[----:B------:R-:W1:Y:S01]  /*0380*/  LDCU UR11, c[0x0][0x38c] ;  /* 0x00007180ff0b77ac */ /* 0x000e620008000800 */
[----:B------:R-:W-:Y:S01]  /*0390*/  MOV R4, R16 ;  /* 0x0000001000047202 */ /* 0x000fe20000000f00 */
[----:B------:R-:W-:Y:S02]  /*03a0*/  IMAD.MOV.U32 R5, RZ, RZ, RZ ;  /* 0x000000ffff057224 */ /* 0x000fe400078e00ff */
[----:B------:R-:W-:Y:S01]  /*03b0*/  VIADD R7, R7, 0x1 ;  /* 0x0000000107077836 */ /* 0x000fe20000000000 */
[----:B------:R-:W-:Y:S01]  /*03c0*/  UMOV UR5, 0x400 ;  /* 0x0000040000057882 */ /* 0x000fe20000000000 */
[----:B------:R-:W-:-:S03]  /*03d0*/  IMAD.WIDE.U32 R4, R3, UR7, R4 ;  /* 0x0000000703047c25 */ /* 0x000fc6000f8e0004 */
[----:B------:R-:W-:Y:S01]  /*03e0*/  LOP3.LUT R7, R7, 0x3, RZ, 0xc0, !PT ;  /* 0x0000000307077812 */ /* 0x000fe200078ec0ff */
[----:B------:R-:W-:Y:S01]  /*03f0*/  IMAD.WIDE.U32 R8, R6, UR7, RZ ;  /* 0x0000000706087c25 */ /* 0x000fe2000f8e00ff */
[----:B------:R-:W-:-:S03]  /*0400*/  LEA R13, P1, R4, UR10, 0x4 ;  /* 0x0000000a040d7c11 */ /* 0x000fc6000f8220ff */
[----:B------:R-:W-:Y:S01]  /*0410*/  IMAD.MOV R10, RZ, RZ, -R7 ;  /* 0x000000ffff0a7224 */ /* 0x000fe200078e0a07 */
[----:B------:R-:W-:Y:S02]  /*0420*/  SHF.L.U64.HI R15, R8, 0x4, R9 ;  /* 0x00000004080f7819 */ /* 0x000fe40000010209 */
[----:B-1----:R-:W-:Y:S01]  /*0430*/  LEA.HI.X R12, R4, UR11, R5, 0x4, P1 ;  /* 0x0000000b040c7c11 */ /* 0x002fe200088f2405 */
[----:B------:R-:W-:Y:S01]  /*0440*/  IMAD R5, R7, R6, R3 ;  /* 0x0000000607057224 */ /* 0x000fe200078e0203 */
[----:B0-----:R-:W-:-:S06]  /*0450*/  ULEA UR5, UR6, UR5, 0x18 ;  /* 0x0000000506057291 */ /* 0x001fcc000f8ec0ff */
[----:B------:R-:W-:Y:S01]  /*0460*/  LEA R11, R21, UR5, 0x4 ;  /* 0x00000005150b7c11 */ /* 0x000fe2000f8e20ff */
[----:B------:R-:W-:-:S07]  /*0470*/  IMAD R21, R5, UR7, R16 ;  /* 0x0000000705157c24 */ /* 0x000fce000f8e0210 */
.L_x_6:
[----:B------:R-:W-:Y:S01]  /*0480*/  MOV R4, R13 ;  /* 0x0000000d00047202 */ /* 0x000fe20000000f00 */
[----:B------:R-:W-:-:S06]  /*0490*/  IMAD.MOV.U32 R5, RZ, RZ, R12 ;  /* 0x000000ffff057224 */ /* 0x000fcc00078e000c */
[----:B------:R-:W2:Y:S01]  /*04a0*/  LDG.E.128 R4, desc[UR8][R4.64] ;  /* 0x0000000804047981 */ /* 0x000ea2000c1e1d00 */
[----:B------:R-:W-:Y:S01]  /*04b0*/  VIADD R10, R10, 0x1 ;  /* 0x000000010a0a7836 */ /* 0x000fe20000000000 */
[----:B------:R-:W-:-:S04]  /*04c0*/  LEA R13, P2, R8, R13, 0x4 ;  /* 0x0000000d080d7211 */ /* 0x000fc800078420ff */
[----:B------:R-:W-:Y:S02]  /*04d0*/  ISETP.NE.AND P1, PT, R10, RZ, PT ;  /* 0x000000ff0a00720c */ /* 0x000fe40003f25270 */
[----:B------:R-:W-:Y:S01]  /*04e0*/  IADD3.X R12, PT, PT, R12, R15, RZ, P2, !PT ;  /* 0x0000000f0c0c7210 */ /* 0x000fe200017fe4ff */
[----:B--2---:R0:W-:Y:S02]  /*04f0*/  STS.128 [R11], R4 ;  /* 0x000000040b007388 */ /* 0x0041e40000000c00 */
[----:B0-----:R-:W-:-:S08]  /*0500*/  IMAD R11, R20, 0x10, R11 ;  /* 0x00000010140b7824 */ /* 0x001fd000078e020b */
[----:B------:R-:W-:Y:S05]  /*0510*/  @P1 BRA `(.L_x_6) ;  /* 0xfffffffc00d81947 */ /* 0x000fea000383ffff */
.L_x_5:
[----:B------:R-:W-:Y:S05]  /*0520*/  BSYNC.RECONVERGENT B2 ;  /* 0x0000000000027941 */ /* 0x000fea0003800200 */
.L_x_4:
[----:B------:R-:W-:Y:S05]  /*0530*/  @!P0 BRA `(.L_x_3) ;  /* 0x00000000007c8947 */ /* 0x000fea0003800000 */
[----:B------:R-:W0:Y:S01]  /*0540*/  S2UR UR6, SR_CgaCtaId ;  /* 0x00000000000679c3 */ /* 0x000e220000008800 */
[----:B------:R-:W-:Y:S01]  /*0550*/  UMOV UR5, 0x400 ;  /* 0x0000040000057882 */ /* 0x000fe20000000000 */
[C-C-:B------:R-:W-:Y:S01]  /*0560*/  IMAD R26, R20.reuse, 0x2, R21.reuse ;  /* 0x00000002141a7824 */ /* 0x140fe200078e0215 */
[----:B------:R-:W-:Y:S01]  /*0570*/  IADD3 R24, PT, PT, R21, R20, RZ ;  /* 0x0000001415187210 */ /* 0x000fe20007ffe0ff */
[----:B------:R-:W-:-:S04]  /*0580*/  IMAD R23, R20, 0x3, R21 ;  /* 0x0000000314177824 */ /* 0x000fc800078e0215 */
[----:B------:R-:W1:Y:S01]  /*0590*/  LDC.64 R28, c[0x0][0x388] ;  /* 0x0000e200ff1c7b82 */ /* 0x000e620000000a00 */
[----:B0-----:R-:W-:-:S06]  /*05a0*/  ULEA UR5, UR6, UR5, 0x18 ;  /* 0x0000000506057291 */ /* 0x001fcc000f8ec0ff */
[----:B------:R-:W-:-:S07]  /*05b0*/  LEA R25, R21, UR5, 0x4 ;  /* 0x0000000515197c11 */ /* 0x000fce000f8e20ff */
.L_x_7:
[----:B01----:R-:W-:-:S06]  /*05c0*/  IMAD.WIDE.U32 R10, R21, 0x10, R28 ;  /* 0x00000010150a7825 */ /* 0x003fcc00078e001c */
[----:B------:R-:W2:Y:S01]  /*05d0*/  LDG.E.128 R8, desc[UR8][R10.64] ;  /* 0x000000080a087981 */ /* 0x000ea2000c1e1d00 */
[----:B------:R-:W-:-:S04]  /*05e0*/  IMAD.WIDE.U32 R4, R24, 0x10, R28 ;  /* 0x0000001018047825 */ /* 0x000fc800078e001c */
[--C-:B------:R-:W-:Y:S02]  /*05f0*/  IMAD.WIDE.U32 R12, R23, 0x10, R28.reuse ;  /* 0x00000010170c7825 */ /* 0x100fe400078e001c */
[----:B------:R-:W3:Y:S04]  /*0600*/  LDG.E.128 R4, desc[UR8][R4.64] ;  /* 0x0000000804047981 */ /* 0x000ee8000c1e1d00 */
[----:B------:R-:W4:Y:S04]  /*0610*/  LDG.E.128 R12, desc[UR8][R12.64] ;  /* 0x000000080c0c7981 */ /* 0x000f28000c1e1d00 */
[----:B--2---:R0:W-:Y:S02]  /*0620*/  STS.128 [R25], R8 ;  /* 0x0000000819007388 */ /* 0x0041e40000000c00 */
[----:B0-----:R-:W-:-:S06]  /*0630*/  IMAD.WIDE.U32 R8, R26, 0x10, R28 ;  /* 0x000000101a087825 */ /* 0x001fcc00078e001c */
[----:B------:R-:W2:Y:S01]  /*0640*/  LDG.E.128 R8, desc[UR8][R8.64] ;  /* 0x0000000808087981 */ /* 0x000ea2000c1e1d00 */
[C---:B------:R-:W-:Y:S01]  /*0650*/  IMAD R27, R20.reuse, 0x10, R25 ;  /* 0x00000010141b7824 */ /* 0x040fe200078e0219 */
[----:B------:R-:W-:-:S04]  /*0660*/  IADD3 R21, PT, PT, R20, R21, R20 ;  /* 0x0000001514157210 */ /* 0x000fc80007ffe014 */
[----:B---3--:R0:W-:Y:S01]  /*0670*/  STS.128 [R27], R4 ;  /* 0x000000041b007388 */ /* 0x0081e20000000c00 */
[----:B------:R-:W-:-:S04]  /*0680*/  IADD3 R21, PT, PT, R20, R21, R20 ;  /* 0x0000001514157210 */ /* 0x000fc80007ffe014 */
[----:B------:R-:W-:Y:S01]  /*0690*/  ISETP.GE.AND P0, PT, R21, R17, PT ;  /* 0x000000111500720c */ /* 0x000fe20003f06270 */
[C-C-:B0-----:R-:W-:Y:S02]  /*06a0*/  IMAD R6, R20.reuse, 0x20, R25.reuse ;  /* 0x0000002014067824 */ /* 0x141fe400078e0219 */
[C---:B------:R-:W-:Y:S01]  /*06b0*/  IMAD R7, R20.reuse, 0x30, R25 ;  /* 0x0000003014077824 */ /* 0x040fe200078e0219 */
[C---:B------:R-:W-:Y:S01]  /*06c0*/  LEA R26, R20.reuse, R26, 0x2 ;  /* 0x0000001a141a7211 */ /* 0x040fe200078e10ff */
[C---:B------:R-:W-:Y:S01]  /*06d0*/  IMAD R23, R20.reuse, 0x4, R23 ;  /* 0x0000000414177824 */ /* 0x040fe200078e0217 */
[C---:B------:R-:W-:Y:S01]  /*06e0*/  LEA R25, R20.reuse, R25, 0x6 ;  /* 0x0000001914197211 */ /* 0x040fe200078e30ff */
[----:B------:R-:W-:Y:S01]  /*06f0*/  IMAD R24, R20, 0x4, R24 ;  /* 0x0000000414187824 */ /* 0x000fe200078e0218 */
[----:B--2---:R0:W-:Y:S04]  /*0700*/  STS.128 [R6], R8 ;  /* 0x0000000806007388 */ /* 0x0041e80000000c00 */
[----:B----4-:R0:W-:Y:S01]  /*0710*/  STS.128 [R7], R12 ;  /* 0x0000000c07007388 */ /* 0x0101e20000000c00 */
[----:B------:R-:W-:Y:S05]  /*0720*/  @!P0 BRA `(.L_x_7) ;  /* 0xfffffffc00a48947 */ /* 0x000fea000383ffff */
.L_x_3:
[----:B------:R-:W-:Y:S05]  /*0730*/  BSYNC.RECONVERGENT B1 ;  /* 0x0000000000017941 */ /* 0x000fea0003800200 */
.L_x_2:
[----:B------:R-:W-:Y:S02]  /*0740*/  LOP3.LUT P0, RZ, R16, R3, RZ, 0xfc, !PT ;  /* 0x0000000310ff7212 */ /* 0x000fe4000780fcff */
[----:B0-----:R-:W-:-:S04]  /*0750*/  LOP3.LUT P1, R8, R0, 0x3, RZ, 0xc0, !PT ;  /* 0x0000000300087812 */ /* 0x001fc8000782c0ff */
[----:B------:R-:W-:-:S13]  /*0760*/  PLOP3.LUT P0, PT, P0, P1, PT, 0xf2, 0x2f ;  /* 0x00000000002f781c */ /* 0x000fda0000703e72 */
[----:B------:R-:W-:Y:S05]  /*0770*/  @P0 BRA `(.L_x_8) ;  /* 0x0000000400640947 */ /* 0x000fea0003800000 */
[----:B------:R-:W0:Y:S01]  /*0780*/  LDC.64 R4, c[0x0][0x388] ;  /* 0x0000e200ff047b82 */ /* 0x000e220000000a00 */
[----:B------:R-:W-:-:S05]  /*0790*/  LOP3.LUT R17, R0, 0xfffffffc, RZ, 0xc0, !PT ;  /* 0xfffffffc00117812 */ /* 0x000fca00078ec0ff */
[----:B0-----:R-:W-:-:S06]  /*07a0*/  IMAD.WIDE R6, R17, 0x4, R4 ;  /* 0x0000000411067825 */ /* 0x001fcc00078e0204 */
[----:B------:R-:W2:Y:S01]  /*07b0*/  LDG.E R6, desc[UR8][R6.64] ;  /* 0x0000000806067981 */ /* 0x000ea2000c1e1900 */
[----:B------:R-:W0:Y:S01]  /*07c0*/  S2UR UR6, SR_CgaCtaId ;  /* 0x00000000000679c3 */ /* 0x000e220000008800 */
[----:B------:R-:W-:Y:S01]  /*07d0*/  IADD3 R10, PT, PT, -R8, 0x1, RZ ;  /* 0x00000001080a7810 */ /* 0x000fe20007ffe1ff */
[----:B------:R-:W-:Y:S01]  /*07e0*/  UMOV UR5, 0x400 ;  /* 0x0000040000057882 */ /* 0x000fe20000000000 */
[----:B------:R-:W-:Y:S02]  /*07f0*/  IMAD.SHL.U32 R9, R0, 0x4, RZ ;  /* 0x0000000400097824 */ /* 0x000fe400078e00ff */
[----:B------:R-:W-:-:S03]  /*0800*/  ISETP.NE.AND P0, PT, R10, RZ, PT ;  /* 0x000000ff0a00720c */ /* 0x000fc60003f05270 */
[----:B------:R-:W-:Y:S01]  /*0810*/  LOP3.LUT R9, R9, 0xfffffff0, RZ, 0xc0, !PT ;  /* 0xfffffff009097812 */ /* 0x000fe200078ec0ff */
[----:B0-----:R-:W-:-:S06]  /*0820*/  ULEA UR5, UR6, UR5, 0x18 ;  /* 0x0000000506057291 */ /* 0x001fcc000f8ec0ff */
[----:B------:R-:W-:-:S03]  /*0830*/  VIADD R8, R9, UR5 ;  /* 0x0000000509087c36 */ /* 0x000fc60008000000 */
[----:B--2---:R0:W-:Y:S01]  /*0840*/  STS [R9+UR5], R6 ;  /* 0x0000000609007988 */ /* 0x0041e20008000805 */
[----:B------:R-:W-:Y:S05]  /*0850*/  @!P0 BRA `(.L_x_8) ;  /* 0x00000004002c8947 */ /* 0x000fea0003800000 */
[----:B0-----:R-:W-:Y:S01]  /*0860*/  MOV R6, R10 ;  /* 0x0000000a00067202 */ /* 0x001fe20000000f00 */
[----:B------:R-:W-:Y:S02]  /*0870*/  VIADD R7, R8, 0x4 ;  /* 0x0000000408077836 */ /* 0x000fe40000000000 */
[----:B------:R-:W-:Y:S01]  /*0880*/  VIADD R17, R17, 0x1 ;  /* 0x0000000111117836 */ /* 0x000fe20000000000 */
[----:B------:R-:W-:-:S13]  /*0890*/  ISETP.GE.AND P0, PT, R6, RZ, PT ;  /* 0x000000ff0600720c */ /* 0x000fda0003f06270 */
[----:B------:R-:W-:Y:S05]  /*08a0*/  @P0 BRA `(.L_x_9) ;  /* 0x0000000000a40947 */ /* 0x000fea0003800000 */
[----:B------:R-:W-:Y:S02]  /*08b0*/  IADD3 R8, PT, PT, -R6, RZ, RZ ;  /* 0x000000ff06087210 */ /* 0x000fe40007ffe1ff */
[----:B------:R-:W-:Y:S02]  /*08c0*/  PLOP3.LUT P0, PT, PT, PT, PT, 0x80, 0x8 ;  /* 0x000000000008781c */ /* 0x000fe40003f0f070 */
[----:B------:R-:W-:-:S13]  /*08d0*/  ISETP.GT.AND P1, PT, R8, 0x3, PT ;  /* 0x000000030800780c */ /* 0x000fda0003f24270 */
[----:B------:R-:W-:Y:S05]  /*08e0*/  @!P1 BRA `(.L_x_10) ;  /* 0x0000000000549947 */ /* 0x000fea0003800000 */
[----:B------:R-:W-:-:S13]  /*08f0*/  PLOP3.LUT P0, PT, PT, PT, PT, 0x8, 0x80 ;  /* 0x000000000080781c */ /* 0x000fda0003f0e170 */
.L_x_11:
[C---:B------:R-:W-:Y:S01]  /*0900*/  IADD3 R9, PT, PT, R17.reuse, 0x3, RZ ;  /* 0x0000000311097810 */ /* 0x040fe20007ffe0ff */
[C---:B------:R-:W-:Y:S02]  /*0910*/  VIADD R13, R17.reuse, 0x1 ;  /* 0x00000001110d7836 */ /* 0x040fe40000000000 */
[C---:B------:R-:W-:Y:S02]  /*0920*/  VIADD R11, R17.reuse, 0x2 ;  /* 0x00000002110b7836 */ /* 0x040fe40000000000 */
[----:B------:R-:W-:-:S04]  /*0930*/  IMAD.WIDE R14, R17, 0x4, R4 ;  /* 0x00000004110e7825 */ /* 0x000fc800078e0204 */
[--C-:B------:R-:W-:Y:S02]  /*0940*/  IMAD.WIDE R12, R13, 0x4, R4.reuse ;  /* 0x000000040d0c7825 */ /* 0x100fe400078e0204 */
[----:B------:R-:W2:Y:S02]  /*0950*/  LDG.E R14, desc[UR8][R14.64] ;  /* 0x000000080e0e7981 */ /* 0x000ea4000c1e1900 */
[--C-:B------:R-:W-:Y:S02]  /*0960*/  IMAD.WIDE R10, R11, 0x4, R4.reuse ;  /* 0x000000040b0a7825 */ /* 0x100fe400078e0204 */
[----:B------:R-:W3:Y:S02]  /*0970*/  LDG.E R12, desc[UR8][R12.64] ;  /* 0x000000080c0c7981 */ /* 0x000ee4000c1e1900 */
[----:B------:R-:W-:Y:S02]  /*0980*/  IMAD.WIDE R8, R9, 0x4, R4 ;  /* 0x0000000409087825 */ /* 0x000fe400078e0204 */
[----:B------:R-:W4:Y:S04]  /*0990*/  LDG.E R10, desc[UR8][R10.64] ;  /* 0x000000080a0a7981 */ /* 0x000f28000c1e1900 */
[----:B------:R-:W5:Y:S01]  /*09a0*/  LDG.E R8, desc[UR8][R8.64] ;  /* 0x0000000808087981 */ /* 0x000f62000c1e1900 */
[----:B------:R-:W-:-:S05]  /*09b0*/  VIADD R6, R6, 0x4 ;  /* 0x0000000406067836 */ /* 0x000fca0000000000 */
[----:B------:R-:W-:Y:S01]  /*09c0*/  ISETP.GE.AND P1, PT, R6, -0x3, PT ;  /* 0xfffffffd0600780c */ /* 0x000fe20003f26270 */
[----:B------:R-:W-:Y:S01]  /*09d0*/  VIADD R17, R17, 0x4 ;  /* 0x0000000411117836 */ /* 0x000fe20000000000 */
[----:B--2---:R-:W-:Y:S04]  /*09e0*/  STS [R7], R14 ;  /* 0x0000000e07007388 */ /* 0x004fe80000000800 */
[----:B---3--:R-:W-:Y:S04]  /*09f0*/  STS [R7+0x4], R12 ;  /* 0x0000040c07007388 */ /* 0x008fe80000000800 */
[----:B----4-:R-:W-:Y:S04]  /*0a00*/  STS [R7+0x8], R10 ;  /* 0x0000080a07007388 */ /* 0x010fe80000000800 */
[----:B-----5:R0:W-:Y:S02]  /*0a10*/  STS [R7+0xc], R8 ;  /* 0x00000c0807007388 */ /* 0x0201e40000000800 */
[----:B0-----:R-:W-:Y:S01]  /*0a20*/  IADD3 R7, PT, PT, R7, 0x10, RZ ;  /* 0x0000001007077810 */ /* 0x001fe20007ffe0ff */
[----:B------:R-:W-:Y:S06]  /*0a30*/  @!P1 BRA `(.L_x_11) ;  /* 0xfffffffc00b09947 */ /* 0x000fec000383ffff */
.L_x_10:
[----:B------:R-:W-:-:S05]  /*0a40*/  IMAD.MOV R8, RZ, RZ, -R6 ;  /* 0x000000ffff087224 */ /* 0x000fca00078e0a06 */
[----:B------:R-:W-:-:S13]  /*0a50*/  ISETP.GT.AND P1, PT, R8, 0x1, PT ;  /* 0x000000010800780c */ /* 0x000fda0003f24270 */
[----:B------:R-:W-:Y:S05]  /*0a60*/  @!P1 BRA `(.L_x_12) ;  /* 0x00000000002c9947 */ /* 0x000fea0003800000 */
[C---:B------:R-:W-:Y:S02]  /*0a70*/  VIADD R11, R17.reuse, 0x1 ;  /* 0x00000001110b7836 */ /* 0x040fe40000000000 */
[----:B------:R-:W-:-:S04]  /*0a80*/  IMAD.WIDE R8, R17, 0x4, R4 ;  /* 0x0000000411087825 */ /* 0x000fc800078e0204 */
[----:B------:R-:W-:Y:S02]  /*0a90*/  IMAD.WIDE R10, R11, 0x4, R4 ;  /* 0x000000040b0a7825 */ /* 0x000fe400078e0204 */
[----:B------:R-:W2:Y:S04]  /*0aa0*/  LDG.E R8, desc[UR8][R8.64] ;  /* 0x0000000808087981 */ /* 0x000ea8000c1e1900 */
[----:B------:R-:W3:Y:S01]  /*0ab0*/  LDG.E R10, desc[UR8][R10.64] ;  /* 0x000000080a0a7981 */ /* 0x000ee2000c1e1900 */
[----:B------:R-:W-:Y:S01]  /*0ac0*/  PLOP3.LUT P0, PT, PT, PT, PT, 0x8, 0x80 ;  /* 0x000000000080781c */ /* 0x000fe20003f0e170 */
[----:B------:R-:W-:Y:S01]  /*0ad0*/  VIADD R17, R17, 0x2 ;  /* 0x0000000211117836 */ /* 0x000fe20000000000 */
[----:B------:R-:W-:Y:S01]  /*0ae0*/  IADD3 R6, PT, PT, R6, 0x2, RZ ;  /* 0x0000000206067810 */ /* 0x000fe20007ffe0ff */
[----:B--2---:R-:W-:Y:S04]  /*0af0*/  STS [R7], R8 ;  /* 0x0000000807007388 */ /* 0x004fe80000000800 */
[----:B---3--:R0:W-:Y:S02]  /*0b00*/  STS [R7+0x4], R10 ;  /* 0x0000040a07007388 */ /* 0x0081e40000000800 */
[----:B0-----:R-:W-:-:S07]  /*0b10*/  VIADD R7, R7, 0x8 ;  /* 0x0000000807077836 */ /* 0x001fce0000000000 */
.L_x_12:
[----:B------:R-:W-:-:S13]  /*0b20*/  ISETP.EQ.AND P1, PT, R6, RZ, PT ;  /* 0x000000ff0600720c */ /* 0x000fda0003f22270 */
[----:B------:R-:W-:Y:S05]  /*0b30*/  @!P0 BRA P1, `(.L_x_8) ;  /* 0x0000000000748947 */ /* 0x000fea0000800000 */
.L_x_9:
[----:B------:R-:W-:-:S06]  /*0b40*/  IMAD.WIDE R8, R17, 0x4, R4 ;  /* 0x0000000411087825 */ /* 0x000fcc00078e0204 */
[----:B------:R-:W2:Y:S01]  /*0b50*/  LDG.E R8, desc[UR8][R8.64] ;  /* 0x0000000808087981 */ /* 0x000ea2000c1e1900 */
[----:B------:R-:W-:Y:S01]  /*0b60*/  IADD3 R6, PT, PT, R6, 0x1, RZ ;  /* 0x0000000106067810 */ /* 0x000fe20007ffe0ff */
[----:B------:R-:W-:-:S03]  /*0b70*/  VIADD R17, R17, 0x1 ;  /* 0x0000000111117836 */ /* 0x000fc60000000000 */
[----:B------:R-:W-:Y:S01]  /*0b80*/  ISETP.NE.AND P0, PT, R6, RZ, PT ;  /* 0x000000ff0600720c */ /* 0x000fe20003f05270 */
[----:B--2---:R0:W-:Y:S02]  /*0b90*/  STS [R7], R8 ;  /* 0x0000000807007388 */ /* 0x0041e40000000800 */
[----:B0-----:R-:W-:-:S10]  /*0ba0*/  VIADD R7, R7, 0x4 ;  /* 0x0000000407077836 */ /* 0x001fd40000000000 */
[----:B------:R-:W-:Y:S05]  /*0bb0*/  @P0 BRA `(.L_x_9) ;  /* 0xfffffffc00e00947 */ /* 0x000fea000383ffff */
[----:B------:R-:W-:Y:S05]  /*0bc0*/  BRA `(.L_x_8) ;  /* 0x0000000000507947 */ /* 0x000fea0003800000 */
.L_x_1:
[----:B------:R-:W0:Y:S01]  /*0bd0*/  S2R R3, SR_TID.Y ;  /* 0x0000000000037919 */ /* 0x000e220000002200 */
[----:B------:R-:W0:Y:S01]  /*0be0*/  LDCU UR5, c[0x0][0x360] ;  /* 0x00006c00ff0577ac */ /* 0x000e220008000800 */
[----:B------:R-:W0:Y:S02]  /*0bf0*/  S2R R16, SR_TID.X ;  /* 0x0000000000107919 */ /* 0x000e240000002100 */
[----:B0-----:R-:W-:-:S05]  /*0c00*/  IMAD R7, R3, UR5, R16 ;  /* 0x0000000503077c24 */ /* 0x001fca000f8e0210 */
[----:B------:R-:W-:-:S13]  /*0c10*/  ISETP.GE.AND P0, PT, R7, R0, PT ;  /* 0x000000000700720c */ /* 0x000fda0003f06270 */
[----:B------:R-:W-:Y:S05]  /*0c20*/  @P0 BRA `(.L_x_8) ;  /* 0x0000000000380947 */ /* 0x000fea0003800000 */
[----:B------:R-:W0:Y:S01]  /*0c30*/  S2R R9, SR_CgaCtaId ;  /* 0x0000000000097919 */ /* 0x000e220000008800 */
[----:B------:R-:W1:Y:S01]  /*0c40*/  LDC R8, c[0x0][0x364] ;  /* 0x0000d900ff087b82 */ /* 0x000e620000000800 */
[----:B------:R-:W-:-:S07]  /*0c50*/  MOV R6, 0x400 ;  /* 0x0000040000067802 */ /* 0x000fce0000000f00 */
[----:B------:R-:W2:Y:S01]  /*0c60*/  LDC.64 R4, c[0x0][0x388] ;  /* 0x0000e200ff047b82 */ /* 0x000ea20000000a00 */
[----:B-1----:R-:W-:Y:S01]  /*0c70*/  IMAD R8, R8, UR5, RZ ;  /* 0x0000000508087c24 */ /* 0x002fe2000f8e02ff */
[----:B0-----:R-:W-:Y:S02]  /*0c80*/  LEA R10, R9, R6, 0x18 ;  /* 0x00000006090a7211 */ /* 0x001fe400078ec0ff */
[----:B------:R-:W-:-:S07]  /*0c90*/  MOV R9, R7 ;  /* 0x0000000700097202 */ /* 0x000fce0000000f00 */
.L_x_13:
[----:B-12---:R-:W-:-:S06]  /*0ca0*/  IMAD.WIDE R6, R9, 0x4, R4 ;  /* 0x0000000409067825 */ /* 0x006fcc00078e0204 */
[----:B------:R-:W2:Y:S01]  /*0cb0*/  LDG.E R6, desc[UR8][R6.64] ;  /* 0x0000000806067981 */ /* 0x000ea2000c1e1900 */
[----:B------:R-:W-:Y:S02]  /*0cc0*/  IMAD R11, R9, 0x4, R10 ;  /* 0x00000004090b7824 */ /* 0x000fe400078e020a */
[----:B------:R-:W-:-:S05]  /*0cd0*/  IMAD.IADD R9, R8, 0x1, R9 ;  /* 0x0000000108097824 */ /* 0x000fca00078e0209 */
[----:B------:R-:W-:Y:S01]  /*0ce0*/  ISETP.GE.AND P0, PT, R9, R0, PT ;  /* 0x000000000900720c */ /* 0x000fe20003f06270 */
[----:B--2---:R1:W-:-:S12]  /*0cf0*/  STS [R11], R6 ;  /* 0x000000060b007388 */ /* 0x0043d80000000800 */
[----:B------:R-:W-:Y:S05]  /*0d00*/  @!P0 BRA `(.L_x_13) ;  /* 0xfffffffc00e48947 */ /* 0x000fea000383ffff */
.L_x_8:
[----:B------:R-:W-:Y:S05]  /*0d10*/  BSYNC.RECONVERGENT B0 ;  /* 0x0000000000007941 */ /* 0x000fea0003800200 */
.L_x_0:
[----:B------:R-:W-:Y:S01]  /*0d20*/  BAR.SYNC.DEFER_BLOCKING 0x0 ;  /* 0x0000000000007b1d */ /* 0x000fe20000010000 */
[----:B------:R-:W-:Y:S02]  /*0d30*/  ISETP.GE.AND P0, PT, R16, R2, PT ;  /* 0x000000021000720c */ /* 0x000fe40003f06270 */
[----:B-1----:R-:W-:-:S03]  /*0d40*/  LEA R11, R0, 0xf, 0x2 ;  /* 0x0000000f000b7811 */ /* 0x002fc600078e10ff */
[----:B------:R-:W-:Y:S01]  /*0d50*/  BSSY.RECONVERGENT B0, `(.L_x_14) ;  /* 0x0000030000007945 */ /* 0x000fe20003800200 */
[----:B------:R-:W-:-:S07]  /*0d60*/  LOP3.LUT R11, R11, 0xfffffff0, RZ, 0xc0, !PT ;  /* 0xfffffff00b0b7812 */ /* 0x000fce00078ec0ff */
[----:B------:R-:W-:Y:S05]  /*0d70*/  @P0 BRA `(.L_x_15) ;  /* 0x0000000000b40947 */ /* 0x000fea0003800000 */
[----:B------:R-:W1:Y:S01]  /*0d80*/  S2UR UR6, SR_CgaCtaId ;  /* 0x00000000000679c3 */ /* 0x000e620000008800 */
[----:B------:R-:W-:Y:S01]  /*0d90*/  UMOV UR5, 0x400 ;  /* 0x0000040000057882 */ /* 0x000fe20000000000 */
[C---:B------:R-:W-:Y:S01]  /*0da0*/  LOP3.LUT P1, RZ, R3.reuse, 0x3, R18, 0xf8, !PT ;  /* 0x0000000303ff7812 */ /* 0x040fe2000782f812 */
[----:B------:R-:W-:Y:S01]  /*0db0*/  VIADD R15, R3, UR4 ;  /* 0x00000004030f7c36 */ /* 0x000fe20008000000 */
[----:B------:R-:W-:Y:S01]  /*0dc0*/  IADD3 R18, PT, PT, R22, 0x1, -R0 ;  /* 0x0000000116127810 */ /* 0x000fe20007ffe800 */
[----:B------:R-:W-:Y:S01]  /*0dd0*/  IMAD.MOV.U32 R13, RZ, RZ, R16 ;  /* 0x000000ffff0d7224 */ /* 0x000fe200078e0010 */
[----:B------:R-:W-:Y:S02]  /*0de0*/  SHF.L.U32 R14, R2, 0x2, RZ ;  /* 0x00000002020e7819 */ /* 0x000fe400000006ff */
[----:B------:R-:W2:Y:S08]  /*0df0*/  LDC R10, c[0x0][0x360] ;  /* 0x0000d800ff0a7b82 */ /* 0x000eb00000000800 */
[----:B------:R-:W3:Y:S08]  /*0e00*/  LDC R19, c[0x0][0x39c] ;  /* 0x0000e700ff137b82 */ /* 0x000ef00000000800 */
[----:B------:R-:W4:Y:S01]  /*0e10*/  LDC R12, c[0x0][0x398] ;  /* 0x0000e600ff0c7b82 */ /* 0x000f220000000800 */
[----:B-1----:R-:W-:-:S06]  /*0e20*/  ULEA UR5, UR6, UR5, 0x18 ;  /* 0x0000000506057291 */ /* 0x002fcc000f8ec0ff */
[----:B------:R-:W-:Y:S01]  /*0e30*/  IADD3 R0, PT, PT, R11, UR5, RZ ;  /* 0x000000050b007c10 */ /* 0x000fe2000fffe0ff */
[----:B0-----:R-:W0:Y:S06]  /*0e40*/  LDC.64 R8, c[0x0][0x380] ;  /* 0x0000e000ff087b82 */ /* 0x001e2c0000000a00 */
.L_x_22:
[----:B---3--:R-:W-:Y:S01]  /*0e50*/  IMAD.IADD R6, R18, 0x1, R13 ;  /* 0x0000000112067824 */ /* 0x008fe200078e020d */
[----:B------:R-:W-:Y:S04]  /*0e60*/  BSSY.RECONVERGENT B1, `(.L_x_16) ;  /* 0x000001b000017945 */ /* 0x000fe80003800200 */
[----:B---3--:R-:W-:-:S04]  /*0e70*/  ISETP.GE.AND P0, PT, R6, R19, PT ;  /* 0x000000130600720c */ /* 0x008fc80003f06270 */
[----:B------:R-:W-:-:S13]  /*0e80*/  ISETP.LT.OR P0, PT, R6, RZ, P0 ;  /* 0x000000ff0600720c */ /* 0x000fda0000701670 */
[----:B-1----:R-:W-:Y:S05]  /*0e90*/  @P0 BRA `(.L_x_17) ;  /* 0x00000000004c0947 */ /* 0x002fea0003800000 */
[----:B------:R-:W-:Y:S05]  /*0ea0*/  @P1 BRA `(.L_x_18) ;  /* 0x0000000000181947 */ /* 0x000fea0003800000 */
[----:B----4-:R-:W-:-:S04]  /*0eb0*/  IMAD R5, R6, R12, UR4 ;  /* 0x0000000406057e24 */ /* 0x010fc8000f8e020c */
[----:B0-----:R-:W-:-:S06]  /*0ec0*/  IMAD.WIDE.U32 R4, R5, 0x4, R8 ;  /* 0x0000000405047825 */ /* 0x001fcc00078e0008 */
[----:B------:R-:W3:Y:S01]  /*0ed0*/  LDG.E.128.CONSTANT R4, desc[UR8][R4.64] ;  /* 0x0000000804047981 */ /* 0x000ee2000c1e9d00 */
[----:B------:R-:W-:-:S05]  /*0ee0*/  IMAD R17, R13, 0x10, R0 ;  /* 0x000000100d117824 */ /* 0x000fca00078e0200 */
[----:B---3--:R3:W-:Y:S01]  /*0ef0*/  STS.128 [R17], R4 ;  /* 0x0000000411007388 */ /* 0x0087e20000000c00 */
[----:B------:R-:W-:Y:S05]  /*0f00*/  BRA `(.L_x_19) ;  /* 0x0000000000407947 */ /* 0x000fea0003800000 */
.L_x_18:
[----:B----4-:R-:W-:Y:S01]  /*0f10*/  ISETP.GE.U32.AND P0, PT, R15, R12, PT ;  /* 0x0000000c0f00720c */ /* 0x010fe20003f06070 */
[----:B------:R-:W-:Y:S01]  /*0f20*/  BSSY.RECONVERGENT B2, `(.L_x_20) ;  /* 0x0000008000027945 */ /* 0x000fe20003800200 */
[----:B------:R-:W-:Y:S01]  /*0f30*/  LEA R5, R13, R3, 0x2 ;  /* 0x000000030d057211 */ /* 0x000fe200078e10ff */
[----:B------:R-:W-:-:S04]  /*0f40*/  IMAD.MOV.U32 R4, RZ, RZ, RZ ;  /* 0x000000ffff047224 */ /* 0x000fc800078e00ff */
[----:B------:R-:W-:-:S06]  /*0f50*/  IMAD R7, R5, 0x4, R0 ;  /* 0x0000000405077824 */ /* 0x000fcc00078e0200 */
[----:B------:R-:W-:Y:S05]  /*0f60*/  @P0 BRA `(.L_x_21) ;  /* 0x00000000000c0947 */ /* 0x000fea0003800000 */
[----:B------:R-:W-:-:S04]  /*0f70*/  IMAD R5, R6, R12, R15 ;  /* 0x0000000c06057224 */ /* 0x000fc800078e020f */
[----:B0-----:R-:W-:-:S06]  /*0f80*/  IMAD.WIDE.U32 R4, R5, 0x4, R8 ;  /* 0x0000000405047825 */ /* 0x001fcc00078e0008 */
[----:B------:R1:W5:Y:S02]  /*0f90*/  LDG.E.CONSTANT R4, desc[UR8][R4.64] ;  /* 0x0000000804047981 */ /* 0x000364000c1e9900 */
.L_x_21:
[----:B------:R-:W-:Y:S05]  /*0fa0*/  BSYNC.RECONVERGENT B2 ;  /* 0x0000000000027941 */ /* 0x000fea0003800200 */
.L_x_20:
[----:B-----5:R3:W-:Y:S01]  /*0fb0*/  STS [R7], R4 ;  /* 0x0000000407007388 */ /* 0x0207e20000000800 */
[----:B------:R-:W-:Y:S05]  /*0fc0*/  BRA `(.L_x_19) ;  /* 0x0000000000107947 */ /* 0x000fea0003800000 */
.L_x_17:
[----:B------:R-:W-:-:S04]  /*0fd0*/  LEA R5, R13, R3, 0x2 ;  /* 0x000000030d057211 */ /* 0x000fc800078e10ff */
[----:B------:R-:W-:-:S13]  /*0fe0*/  ISETP.GE.AND P0, PT, R5, R14, PT ;  /* 0x0000000e0500720c */ /* 0x000fda0003f06270 */
[----:B------:R-:W-:-:S05]  /*0ff0*/  @!P0 IMAD R4, R5, 0x4, R0 ;  /* 0x0000000405048824 */ /* 0x000fca00078e0200 */
[----:B------:R1:W-:Y:S02]  /*1000*/  @!P0 STS [R4], RZ ;  /* 0x000000ff04008388 */ /* 0x0003e40000000800 */
.L_x_19:
[----:B------:R-:W-:Y:S05]  /*1010*/  BSYNC.RECONVERGENT B1 ;  /* 0x0000000000017941 */ /* 0x000fea0003800200 */
.L_x_16:
[----:B--2---:R-:W-:-:S05]  /*1020*/  IMAD.IADD R13, R10, 0x1, R13 ;  /* 0x000000010a0d7824 */ /* 0x004fca00078e020d */
[----:B------:R-:W-:-:S13]  /*1030*/  ISETP.GE.AND P0, PT, R13, R2, PT ;  /* 0x000000020d00720c */ /* 0x000fda0003f06270 */
[----:B------:R-:W-:Y:S05]  /*1040*/  @!P0 BRA `(.L_x_22) ;  /* 0xfffffffc00808947 */ /* 0x000fea000383ffff */
.L_x_15:
[----:B------:R-:W-:Y:S05]  /*1050*/  BSYNC.RECONVERGENT B0 ;  /* 0x0000000000007941 */ /* 0x000fea0003800200 */
.L_x_14:
[----:B------:R-:W0:Y:S01]  /*1060*/  S2R R0, SR_TID.Y ;  /* 0x0000000000007919 */ /* 0x000e220000002200 */
[----:B------:R-:W2:Y:S01]  /*1070*/  LDCU UR5, c[0x0][0x398] ;  /* 0x00007300ff0577ac */ /* 0x000ea20008000800 */
[----:B------:R-:W-:Y:S01]  /*1080*/  IADD3 R2, PT, PT, R22, R16, RZ ;  /* 0x0000001016027210 */ /* 0x000fe20007ffe0ff */
[----:B------:R-:W-:Y:S03]  /*1090*/  BAR.SYNC.DEFER_BLOCKING 0x0 ;  /* 0x0000000000007b1d */ /* 0x000fe60000010000 */
[----:B------:R-:W-:Y:S01]  /*10a0*/  ISETP.GE.AND P0, PT, R2, R19, PT ;  /* 0x000000130200720c */ /* 0x000fe20003f06270 */
[----:B0-----:R-:W-:-:S05]  /*10b0*/  VIADD R9, R0, UR4 ;  /* 0x0000000400097c36 */ /* 0x001fca0008000000 */
[----:B--2---:R-:W-:-:S13]  /*10c0*/  ISETP.GE.OR P0, PT, R9, UR5, P0 ;  /* 0x0000000509007c0c */ /* 0x004fda0008706670 */
[----:B------:R-:W-:Y:S05]  /*10d0*/  @P0 EXIT ;  /* 0x000000000000094d */ /* 0x000fea0003800000 */
[----:B-1-3--:R-:W0:Y:S08]  /*10e0*/  LDC.64 R4, c[0x0][0x3a0] ;  /* 0x0000e800ff047b82 */ /* 0x00ae300000000a00 */
[----:B------:R-:W1:Y:S01]  /*10f0*/  LDC R13, c[0x0][0x390] ;  /* 0x0000e400ff0d7b82 */ /* 0x000e620000000800 */
[----:B0-----:R-:W-:-:S06]  /*1100*/  IMAD.WIDE.U32 R4, R9, 0x4, R4 ;  /* 0x0000000409047825 */ /* 0x001fcc00078e0004 */
[----:B------:R-:W1:Y:S02]  /*1110*/  LDG.E.CONSTANT R4, desc[UR8][R4.64] ;  /* 0x0000000804047981 */ /* 0x000e64000c1e9900 */
[----:B-1----:R-:W-:-:S04]  /*1120*/  IADD3 R3, PT, PT, R4, -0x1, R13 ;  /* 0xffffffff04037810 */ /* 0x002fc80007ffe00d */
[C---:B------:R-:W-:Y:S01]  /*1130*/  ISETP.GE.AND P0, PT, R2.reuse, R3, PT ;  /* 0x000000030200720c */ /* 0x040fe20003f06270 */
[----:B------:R-:W-:-:S12]  /*1140*/  IMAD R2, R2, UR5, R9 ;  /* 0x0000000502027c24 */ /* 0x000fd8000f8e0209 */
[----:B------:R-:W0:Y:S01]  /*1150*/  @!P0 LDC.64 R6, c[0x0][0x3a8] ;  /* 0x0000ea00ff068b82 */ /* 0x000e220000000a00 */
[----:B------:R-:W-:Y:S02]  /*1160*/  @!P0 IMAD.MOV.U32 R3, RZ, RZ, 0x7fc00000 ;  /* 0x7fc00000ff038424 */ /* 0x000fe400078e00ff */
[----:B0-----:R-:W-:-:S05]  /*1170*/  @!P0 IMAD.WIDE R6, R2, 0x4, R6 ;  /* 0x0000000402068825 */ /* 0x001fca00078e0206 */
[----:B------:R0:W-:Y:S01]  /*1180*/  @!P0 STG.E desc[UR8][R6.64], R3 ;  /* 0x0000000306008986 */ /* 0x0001e2000c101908 */
[----:B------:R-:W-:Y:S05]  /*1190*/  @!P0 EXIT ;  /* 0x000000000000894d */ /* 0x000fea0003800000 */
[----:B------:R-:W-:Y:S01]  /*11a0*/  ISETP.GE.AND P0, PT, R13, 0x1, PT ;  /* 0x000000010d00780c */ /* 0x000fe20003f06270 */
[----:B0-----:R-:W-:-:S12]  /*11b0*/  HFMA2 R3, -RZ, RZ, 0, 0 ;  /* 0x00000000ff037431 */ /* 0x001fd800000001ff */
[----:B------:R-:W-:Y:S05]  /*11c0*/  @!P0 BRA `(.L_x_23) ;  /* 0x0000000000bc8947 */ /* 0x000fea0003800000 */
[C---:B------:R-:W-:Y:S01]  /*11d0*/  ISETP.GE.U32.AND P0, PT, R13.reuse, 0x4, PT ;  /* 0x000000040d00780c */ /* 0x040fe20003f06070 */
[----:B------:R-:W-:Y:S01]  /*11e0*/  IMAD.MOV.U32 R3, RZ, RZ, RZ ;  /* 0x000000ffff037224 */ /* 0x000fe200078e00ff */
[----:B------:R-:W-:Y:S01]  /*11f0*/  LOP3.LUT R8, R13, 0x3, RZ, 0xc0, !PT ;  /* 0x000000030d087812 */ /* 0x000fe200078ec0ff */
[----:B------:R-:W-:-:S03]  /*1200*/  IMAD.MOV.U32 R9, RZ, RZ, RZ ;  /* 0x000000ffff097224 */ /* 0x000fc600078e00ff */
[----:B------:R-:W-:-:S07]  /*1210*/  ISETP.NE.AND P1, PT, R8, RZ, PT ;  /* 0x000000ff0800720c */ /* 0x000fce0003f25270 */
[----:B------:R-:W-:Y:S06]  /*1220*/  @!P0 BRA `(.L_x_24) ;  /* 0x00000000005c8947 */ /* 0x000fec0003800000 */
[----:B------:R-:W0:Y:S01]  /*1230*/  S2R R5, SR_CgaCtaId ;  /* 0x0000000000057919 */ /* 0x000e220000008800 */
[----:B------:R-:W-:Y:S02]  /*1240*/  MOV R4, 0x400 ;  /* 0x0000040000047802 */ /* 0x000fe40000000f00 */
[----:B------:R-:W-:Y:S02]  /*1250*/  LEA R3, R16, R11, 0x4 ;  /* 0x0000000b10037211 */ /* 0x000fe400078e20ff */
[----:B------:R-:W-:-:S04]  /*1260*/  LOP3.LUT R9, R13, 0x7ffffffc, RZ, 0xc0, !PT ;  /* 0x7ffffffc0d097812 */ /* 0x000fc800078ec0ff */
[----:B------:R-:W-:Y:S02]  /*1270*/  IADD3 R10, PT, PT, -R9, RZ, RZ ;  /* 0x000000ff090a7210 */ /* 0x000fe40007ffe1ff */
[----:B0-----:R-:W-:Y:S01]  /*1280*/  LEA R13, R5, R4, 0x18 ;  /* 0x00000004050d7211 */ /* 0x001fe200078ec0ff */
[----:B------:R-:W-:Y:S02]  /*1290*/  IMAD R4, R0, 0x4, R3 ;  /* 0x0000000400047824 */ /* 0x000fe400078e0203 */
[----:B------:R-:W-:-:S03]  /*12a0*/  IMAD.MOV.U32 R3, RZ, RZ, RZ ;  /* 0x000000ffff037224 */ /* 0x000fc600078e00ff */
[----:B----4-:R-:W-:-:S07]  /*12b0*/  IADD3 R12, PT, PT, R4, 0x20, R13 ;  /* 0x00000020040c7810 */ /* 0x010fce0007ffe00d */
.L_x_25:
[----:B------:R-:W-:Y:S01]  /*12c0*/  LDS R14, [R12+-0x20] ;  /* 0xffffe0000c0e7984 */ /* 0x000fe20000000800 */
[----:B------:R-:W-:-:S03]  /*12d0*/  VIADD R10, R10, 0x4 ;  /* 0x000000040a0a7836 */ /* 0x000fc60000000000 */
[----:B------:R0:W1:Y:S02]  /*12e0*/  LDS.128 R4, [R13] ;  /* 0x000000000d047984 */ /* 0x0000640000000c00 */
[----:B------:R-:W-:Y:S02]  /*12f0*/  ISETP.NE.AND P0, PT, R10, RZ, PT ;  /* 0x000000ff0a00720c */ /* 0x000fe40003f05270 */
[----:B------:R-:W2:Y:S04]  /*1300*/  LDS R15, [R12+-0x10] ;  /* 0xfffff0000c0f7984 */ /* 0x000ea80000000800 */
[----:B------:R-:W3:Y:S01]  /*1310*/  LDS R17, [R12] ;  /* 0x000000000c117984 */ /* 0x000ee20000000800 */
[----:B0-----:R-:W-:-:S03]  /*1320*/  VIADD R13, R13, 0x10 ;  /* 0x000000100d0d7836 */ /* 0x001fc60000000000 */
[----:B------:R0:W4:Y:S02]  /*1330*/  LDS R18, [R12+0x10] ;  /* 0x000010000c127984 */ /* 0x0001240000000800 */
[----:B0-----:R-:W-:Y:S01]  /*1340*/  IADD3 R12, PT, PT, R12, 0x40, RZ ;  /* 0x000000400c0c7810 */ /* 0x001fe20007ffe0ff */
[----:B-1----:R-:W-:-:S04]  /*1350*/  FFMA R4, R14, R4, R3 ;  /* 0x000000040e047223 */ /* 0x002fc80000000003 */
[----:B--2---:R-:W-:-:S04]  /*1360*/  FFMA R5, R5, R15, R4 ;  /* 0x0000000f05057223 */ /* 0x004fc80000000004 */
[----:B---3--:R-:W-:-:S04]  /*1370*/  FFMA R6, R6, R17, R5 ;  /* 0x0000001106067223 */ /* 0x008fc80000000005 */
[----:B----4-:R-:W-:Y:S01]  /*1380*/  FFMA R3, R7, R18, R6 ;  /* 0x0000001207037223 */ /* 0x010fe20000000006 */
[----:B------:R-:W-:Y:S06]  /*1390*/  @P0 BRA `(.L_x_25) ;  /* 0xfffffffc00c80947 */ /* 0x000fec000383ffff */
.L_x_24:
[----:B------:R-:W-:Y:S05]  /*13a0*/  @!P1 BRA `(.L_x_23) ;  /* 0x0000000000449947 */ /* 0x000fea0003800000 */
[----:B------:R-:W0:Y:S01]  /*13b0*/  S2R R5, SR_CgaCtaId ;  /* 0x0000000000057919 */ /* 0x000e220000008800 */
[----:B------:R-:W-:Y:S01]  /*13c0*/  IMAD.IADD R16, R16, 0x1, R9 ;  /* 0x0000000110107824 */ /* 0x000fe200078e0209 */
[----:B------:R-:W-:Y:S01]  /*13d0*/  MOV R4, 0x400 ;  /* 0x0000040000047802 */ /* 0x000fe20000000f00 */
[----:B------:R-:W-:Y:S02]  /*13e0*/  IMAD.MOV R8, RZ, RZ, -R8 ;  /* 0x000000ffff087224 */ /* 0x000fe400078e0a08 */
[----:B------:R-:W-:-:S05]  /*13f0*/  IMAD.U32 R11, R16, 0x10, R11 ;  /* 0x00000010100b7824 */ /* 0x000fca00078e000b */
[----:B------:R-:W-:Y:S02]  /*1400*/  LEA R11, R0, R11, 0x2 ;  /* 0x0000000b000b7211 */ /* 0x000fe400078e10ff */
[----:B0-----:R-:W-:-:S04]  /*1410*/  LEA R4, R5, R4, 0x18 ;  /* 0x0000000405047211 */ /* 0x001fc800078ec0ff */
[----:B------:R-:W-:Y:S01]  /*1420*/  IADD3 R11, PT, PT, R4, R11, RZ ;  /* 0x0000000b040b7210 */ /* 0x000fe20007ffe0ff */
[----:B------:R-:W-:-:S07]  /*1430*/  IMAD R9, R9, 0x4, R4 ;  /* 0x0000000409097824 */ /* 0x000fce00078e0204 */
.L_x_26:
[----:B------:R0:W-:Y:S01]  /*1440*/  LDS R0, [R11] ;  /* 0x000000000b007984 */ /* 0x0001e20000000800 */
[----:B------:R-:W-:-:S03]  /*1450*/  VIADD R8, R8, 0x1 ;  /* 0x0000000108087836 */ /* 0x000fc60000000000 */
[----:B------:R1:W2:Y:S02]  /*1460*/  LDS R4, [R9] ;  /* 0x0000000009047984 */ /* 0x0002a40000000800 */
[----:B------:R-:W-:Y:S01]  /*1470*/  ISETP.NE.AND P0, PT, R8, RZ, PT ;  /* 0x000000ff0800720c */ /* 0x000fe20003f05270 */
[----:B0-----:R-:W-:Y:S01]  /*1480*/  VIADD R11, R11, 0x10 ;  /* 0x000000100b0b7836 */ /* 0x001fe20000000000 */
[----:B-1----:R-:W-:Y:S01]  /*1490*/  IADD3 R9, PT, PT, R9, 0x4, RZ ;  /* 0x0000000409097810 */ /* 0x002fe20007ffe0ff */
[----:B--2---:R-:W-:-:S10]  /*14a0*/  FFMA R3, R0, R4, R3 ;  /* 0x0000000400037223 */ /* 0x004fd40000000003 */
[----:B------:R-:W-:Y:S05]  /*14b0*/  @P0 BRA `(.L_x_26) ;  /* 0xfffffffc00e00947 */ /* 0x000fea000383ffff */
.L_x_23:
[----:B------:R-:W0:Y:S02]  /*14c0*/  LDC.64 R4, c[0x0][0x3a8] ;  /* 0x0000ea00ff047b82 */ /* 0x000e240000000a00 */
[----:B0-----:R-:W-:-:S05]  /*14d0*/  IMAD.WIDE R4, R2, 0x4, R4 ;  /* 0x0000000402047825 */ /* 0x001fca00078e0204 */
[----:B------:R-:W-:Y:S01]  /*14e0*/  STG.E desc[UR8][R4.64], R3 ;  /* 0x0000000304007986 */ /* 0x000fe2000c101908 */
[----:B------:R-:W-:Y:S05]  /*14f0*/  EXIT ;  /* 0x000000000000794d */ /* 0x000fea0003800000 */
.L_x_27:
[----:B------:R-:W-:-:S00]  /*1500*/  BRA `(.L_x_27) ;  /* 0xfffffffc00fc7947 */ /* 0x000fc0000383ffff */
[----:B------:R-:W-:-:S00]  /*1510*/  NOP ;  /* 0x0000000000007918 */ /* 0x000fc00000000000 */
        /* <DEDUP_REMOVED lines=14> */
.L_x_556:


//--------------------- .text.alma_ms1p_tiled_f32_tx128_ty2 --------------------------
	.section	.text.alma_ms1p_tiled_f32_tx128_ty2,"ax",@progbits
	.align	128
        .global         alma_ms1p_tiled_f32_tx128_ty2
        .type           alma_ms1p_tiled_f32_tx128_ty2,@function
        .size           alma_ms1p_tiled_f32_tx128_ty2,(.L_x_557 - alma_ms1p_tiled_f32_tx128_ty2)
        .other          alma_ms1p_tiled_f32_tx128_ty2,@"STO_CUDA_ENTRY STV_DEFAULT"
alma_ms1p_tiled_f32_tx128_ty2:
.text.alma_ms1p_tiled_f32_tx128_ty2:
        /* <DEDUP_REMOVED lines=41> */
[----:B------:R-:W-:-:S04]  /*0290*/  IMAD.HI.U32 R4, R5, R8, RZ ;  /* 0x0000000805047227 */ /* 0x000fc800078e00ff */
[----:B------:R-:W-:-:S04]  /*02a0*/  IMAD.MOV R5, RZ, RZ, -R4 ;  /* 0x000000ffff057224 */ /* 0x000fc800078e0a04 */
[----:B------:R-:W-:-:S05]  /*02b0*/  IMAD R8, R3, R5, R8 ;  /* 0x0000000503087224 */ /* 0x000fca00078e0208 */
[----:B------:R-:W-:-:S13]  /*02c0*/  ISETP.GE.U32.AND P0, PT, R8, R3, PT ;  /* 0x000000030800720c */ /* 0x000fda0003f06070 */
[----:B------:R-:W-:Y:S01]  /*02d0*/  @P0 IADD3 R8, PT, PT, -R3, R8, RZ ;  /* 0x0000000803080210 */ /* 0x000fe20007ffe1ff */
[----:B------:R-:W-:-:S03]  /*02e0*/  @P0 VIADD R4, R4, 0x1 ;  /* 0x0000000104040836 */ /* 0x000fc60000000000 */
[----:B------:R-:W-:-:S13]  /*02f0*/  ISETP.GE.U32.AND P1, PT, R8, R3, PT ;  /* 0x000000030800720c */ /* 0x000fda0003f26070 */
[----:B------:R-:W-:Y:S01]  /*0300*/  @P1 VIADD R4, R4, 0x1 ;  /* 0x0000000104041836 */ /* 0x000fe20000000000 */
        /* <DEDUP_REMOVED lines=8> */
[----:B------:R-:W-:Y:S01]  /*0390*/  IADD3 R7, PT, PT, R4, 0x1, RZ ;  /* 0x0000000104077810 */ /* 0x000fe20007ffe0ff */
[----:B------:R-:W-:Y:S02]  /*03a0*/  IMAD.MOV.U32 R4, RZ, RZ, R18 ;  /* 0x000000ffff047224 */ /* 0x000fe400078e0012 */
[----:B------:R-:W-:Y:S01]  /*03b0*/  IMAD.MOV.U32 R5, RZ, RZ, RZ ;  /* 0x000000ffff057224 */ /* 0x000fe200078e00ff */
[----:B------:R-:W-:Y:S01]  /*03c0*/  UMOV UR5, 0x400 ;  /* 0x0000040000057882 */ /* 0x000fe20000000000 */
[----:B------:R-:W-:Y:S01]  /*03d0*/  LOP3.LUT R7, R7, 0x3, RZ, 0xc0, !PT ;  /* 0x0000000307077812 */ /* 0x000fe200078ec0ff */
[----:B------:R-:W-:-:S04]  /*03e0*/  IMAD.WIDE.U32 R8, R6, UR7, RZ ;  /* 0x0000000706087c25 */ /* 0x000fc8000f8e00ff */
[----:B------:R-:W-:Y:S01]  /*03f0*/  IMAD.WIDE.U32 R4, R19, UR7, R4 ;  /* 0x0000000713047c25 */ /* 0x000fe2000f8e0004 */
[----:B------:R-:W-:-:S03]  /*0400*/  SHF.L.U64.HI R15, R8, 0x4, R9 ;  /* 0x00000004080f7819 */ /* 0x000fc60000010209 */
[----:B------:R-:W-:Y:S01]  /*0410*/  IMAD.MOV R11, RZ, RZ, -R7 ;  /* 0x000000ffff0b7224 */ /* 0x000fe200078e0a07 */
[----:B------:R-:W-:-:S04]  /*0420*/  LEA R13, P1, R4, UR10, 0x4 ;  /* 0x0000000a040d7c11 */ /* 0x000fc8000f8220ff */
[----:B-1----:R-:W-:Y:S01]  /*0430*/  LEA.HI.X R12, R4, UR11, R5, 0x4, P1 ;  /* 0x0000000b040c7c11 */ /* 0x002fe200088f2405 */
[----:B------:R-:W-:Y:S01]  /*0440*/  IMAD R5, R7, R6, R19 ;  /* 0x0000000607057224 */ /* 0x000fe200078e0213 */
[----:B0-----:R-:W-:-:S06]  /*0450*/  ULEA UR5, UR6, UR5, 0x18 ;  /* 0x0000000506057291 */ /* 0x001fcc000f8ec0ff */
[----:B------:R-:W-:Y:S01]  /*0460*/  LEA R10, R2, UR5, 0x4 ;  /* 0x00000005020a7c11 */ /* 0x000fe2000f8e20ff */
[----:B------:R-:W-:-:S07]  /*0470*/  IMAD R2, R5, UR7, R18 ;  /* 0x0000000705027c24 */ /* 0x000fce000f8e0212 */
.L_x_34:
[----:B------:R-:W-:Y:S01]  /*0480*/  MOV R4, R13 ;  /* 0x0000000d00047202 */ /* 0x000fe20000000f00 */
[----:B------:R-:W-:-:S06]  /*0490*/  IMAD.MOV.U32 R5, RZ, RZ, R12 ;  /* 0x000000ffff057224 */ /* 0x000fcc00078e000c */
[----:B------:R-:W2:Y:S01]  /*04a0*/  LDG.E.128 R4, desc[UR8][R4.64] ;  /* 0x0000000804047981 */ /* 0x000ea2000c1e1d00 */
[----:B------:R-:W-:Y:S01]  /*04b0*/  VIADD R11, R11, 0x1 ;  /* 0x000000010b0b7836 */ /* 0x000fe20000000000 */
[----:B------:R-:W-:-:S04]  /*04c0*/  LEA R13, P2, R8, R13, 0x4 ;  /* 0x0000000d080d7211 */ /* 0x000fc800078420ff */
[----:B------:R-:W-:Y:S01]  /*04d0*/  ISETP.NE.AND P1, PT, R11, RZ, PT ;  /* 0x000000ff0b00720c */ /* 0x000fe20003f25270 */
[----:B------:R-:W-:Y:S01]  /*04e0*/  IMAD.X R12, R12, 0x1, R15, P2 ;  /* 0x000000010c0c7824 */ /* 0x000fe200010e060f */
[----:B--2---:R0:W-:Y:S02]  /*04f0*/  STS.128 [R10], R4 ;  /* 0x000000040a007388 */ /* 0x0041e40000000c00 */
[----:B0-----:R-:W-:-:S09]  /*0500*/  LEA R10, R3, R10, 0x4 ;  /* 0x0000000a030a7211 */ /* 0x001fd200078e20ff */
[----:B------:R-:W-:Y:S05]  /*0510*/  @P1 BRA `(.L_x_34) ;  /* 0xfffffffc00d81947 */ /* 0x000fea000383ffff */
.L_x_33:
[----:B------:R-:W-:Y:S05]  /*0520*/  BSYNC.RECONVERGENT B2 ;  /* 0x0000000000027941 */ /* 0x000fea0003800200 */
.L_x_32:
[----:B------:R-:W-:Y:S05]  /*0530*/  @!P0 BRA `(.L_x_31) ;  /* 0x00000000007c8947 */ /* 0x000fea0003800000 */
[----:B------:R-:W0:Y:S01]  /*0540*/  S2UR UR6, SR_CgaCtaId ;  /* 0x00000000000679c3 */ /* 0x000e220000008800 */
[----:B------:R-:W-:Y:S01]  /*0550*/  UMOV UR5, 0x400 ;  /* 0x0000040000057882 */ /* 0x000fe20000000000 */
[C-C-:B------:R-:W-:Y:S02]  /*0560*/  IMAD R22, R3.reuse, 0x2, R2.reuse ;  /* 0x0000000203167824 */ /* 0x140fe400078e0202 */
[----:B------:R-:W-:Y:S02]  /*0570*/  IMAD R23, R3, 0x3, R2 ;  /* 0x0000000303177824 */ /* 0x000fe400078e0202 */
[----:B------:R-:W-:Y:S02]  /*0580*/  IMAD.IADD R24, R2, 0x1, R3 ;  /* 0x0000000102187824 */ /* 0x000fe400078e0203 */
[----:B------:R-:W1:Y:S01]  /*0590*/  LDC.64 R26, c[0x0][0x388] ;  /* 0x0000e200ff1a7b82 */ /* 0x000e620000000a00 */
[----:B0-----:R-:W-:-:S06]  /*05a0*/  ULEA UR5, UR6, UR5, 0x18 ;  /* 0x0000000506057291 */ /* 0x001fcc000f8ec0ff */
[----:B------:R-:W-:-:S07]  /*05b0*/  LEA R25, R2, UR5, 0x4 ;  /* 0x0000000502197c11 */ /* 0x000fce000f8e20ff */
.L_x_35:
[----:B01----:R-:W-:-:S05]  /*05c0*/  IMAD.WIDE.U32 R28, R2, 0x10, R26 ;  /* 0x00000010021c7825 */ /* 0x003fca00078e001a */
        /* <DEDUP_REMOVED lines=8> */
[C---:B------:R-:W-:Y:S01]  /*0650*/  LEA R28, R3.reuse, R25, 0x4 ;  /* 0x00000019031c7211 */ /* 0x040fe200078e20ff */
[C---:B------:R-:W-:Y:S01]  /*0660*/  IMAD R29, R3.reuse, 0x20, R25 ;  /* 0x00000020031d7824 */ /* 0x040fe200078e0219 */
[----:B------:R-:W-:-:S03]  /*0670*/  IADD3 R2, PT, PT, R3, R2, R3 ;  /* 0x0000000203027210 */ /* 0x000fc60007ffe003 */
[----:B---3--:R0:W-:Y:S01]  /*0680*/  STS.128 [R28], R4 ;  /* 0x000000041c007388 */ /* 0x0081e20000000c00 */
[----:B------:R-:W-:-:S04]  /*0690*/  IADD3 R2, PT, PT, R3, R2, R3 ;  /* 0x0000000203027210 */ /* 0x000fc80007ffe003 */
[----:B------:R-:W-:Y:S01]  /*06a0*/  ISETP.GE.AND P0, PT, R2, R16, PT ;  /* 0x000000100200720c */ /* 0x000fe20003f06270 */
[C-C-:B0-----:R-:W-:Y:S01]  /*06b0*/  IMAD R6, R3.reuse, 0x30, R25.reuse ;  /* 0x0000003003067824 */ /* 0x141fe200078e0219 */
[C---:B------:R-:W-:Y:S01]  /*06c0*/  LEA R23, R3.reuse, R23, 0x2 ;  /* 0x0000001703177211 */ /* 0x040fe200078e10ff */
[C---:B------:R-:W-:Y:S02]  /*06d0*/  IMAD R22, R3.reuse, 0x4, R22 ;  /* 0x0000000403167824 */ /* 0x040fe400078e0216 */
[C---:B------:R-:W-:Y:S02]  /*06e0*/  IMAD R24, R3.reuse, 0x4, R24 ;  /* 0x0000000403187824 */ /* 0x040fe400078e0218 */
[----:B------:R-:W-:Y:S01]  /*06f0*/  IMAD R25, R3, 0x40, R25 ;  /* 0x0000004003197824 */ /* 0x000fe200078e0219 */
[----:B--2---:R0:W-:Y:S04]  /*0700*/  STS.128 [R29], R8 ;  /* 0x000000081d007388 */ /* 0x0041e80000000c00 */
[----:B----4-:R0:W-:Y:S01]  /*0710*/  STS.128 [R6], R12 ;  /* 0x0000000c06007388 */ /* 0x0101e20000000c00 */
[----:B------:R-:W-:Y:S05]  /*0720*/  @!P0 BRA `(.L_x_35) ;  /* 0xfffffffc00a48947 */ /* 0x000fea000383ffff */
.L_x_31:
[----:B------:R-:W-:Y:S05]  /*0730*/  BSYNC.RECONVERGENT B1 ;  /* 0x0000000000017941 */ /* 0x000fea0003800200 */
.L_x_30:
        /* <DEDUP_REMOVED lines=11> */
[----:B------:R-:W-:Y:S02]  /*07f0*/  SHF.L.U32 R7, R21, 0x2, RZ ;  /* 0x0000000215077819 */ /* 0x000fe400000006ff */
[----:B------:R-:W-:Y:S02]  /*0800*/  ISETP.NE.AND P0, PT, R10, RZ, PT ;  /* 0x000000ff0a00720c */ /* 0x000fe40003f05270 */
[----:B------:R-:W-:Y:S01]  /*0810*/  LOP3.LUT R7, R7, 0xfffffff0, RZ, 0xc0, !PT ;  /* 0xfffffff007077812 */ /* 0x000fe200078ec0ff */
[----:B0-----:R-:W-:-:S06]  /*0820*/  ULEA UR5, UR6, UR5, 0x18 ;  /* 0x0000000506057291 */ /* 0x001fcc000f8ec0ff */
[----:B------:R-:W-:-:S03]  /*0830*/  VIADD R11, R7, UR5 ;  /* 0x00000005070b7c36 */ /* 0x000fc60008000000 */
[----:B--2---:R0:W-:Y:S01]  /*0840*/  STS [R7+UR5], R4 ;  /* 0x0000000407007988 */ /* 0x0041e20008000805 */
[----:B------:R-:W-:Y:S05]  /*0850*/  @!P0 BRA `(.L_x_36) ;  /* 0x0000000400288947 */ /* 0x000fea0003800000 */
[----:B------:R-:W-:Y:S01]  /*0860*/  ISETP.GE.AND P0, PT, R10, RZ, PT ;  /* 0x000000ff0a00720c */ /* 0x000fe20003f06270 */
[----:B------:R-:W-:Y:S01]  /*0870*/  VIADD R11, R11, 0x4 ;  /* 0x000000040b0b7836 */ /* 0x000fe20000000000 */
[----:B------:R-:W-:-:S11]  /*0880*/  IADD3 R15, PT, PT, R15, 0x1, RZ ;  /* 0x000000010f0f7810 */ /* 0x000fd60007ffe0ff */
[----:B------:R-:W-:Y:S05]  /*0890*/  @P0 BRA `(.L_x_37) ;  /* 0x0000000000a40947 */ /* 0x000fea0003800000 */
[----:B0-----:R-:W-:Y:S01]  /*08a0*/  IMAD.MOV R4, RZ, RZ, -R10 ;  /* 0x000000ffff047224 */ /* 0x001fe200078e0a0a */
[----:B------:R-:W-:-:S04]  /*08b0*/  PLOP3.LUT P0, PT, PT, PT, PT, 0x80, 0x8 ;  /* 0x000000000008781c */ /* 0x000fc80003f0f070 */
[----:B------:R-:W-:-:S13]  /*08c0*/  ISETP.GT.AND P1, PT, R4, 0x3, PT ;  /* 0x000000030400780c */ /* 0x000fda0003f24270 */
[----:B------:R-:W-:Y:S05]  /*08d0*/  @!P1 BRA `(.L_x_38) ;  /* 0x0000000000549947 */ /* 0x000fea0003800000 */
[----:B------:R-:W-:-:S13]  /*08e0*/  PLOP3.LUT P0, PT, PT, PT, PT, 0x8, 0x80 ;  /* 0x000000000080781c */ /* 0x000fda0003f0e170 */
.L_x_39:
        /* <DEDUP_REMOVED lines=12> */
[----:B------:R-:W-:Y:S02]  /*09b0*/  ISETP.GE.AND P1, PT, R10, -0x3, PT ;  /* 0xfffffffd0a00780c */ /* 0x000fe40003f26270 */
[----:B------:R-:W-:Y:S01]  /*09c0*/  IADD3 R15, PT, PT, R15, 0x4, RZ ;  /* 0x000000040f0f7810 */ /* 0x000fe20007ffe0ff */
[----:B--2---:R-:W-:Y:S04]  /*09d0*/  STS [R11], R12 ;  /* 0x0000000c0b007388 */ /* 0x004fe80000000800 */
[----:B---3--:R-:W-:Y:S04]  /*09e0*/  STS [R11+0x4], R8 ;  /* 0x000004080b007388 */ /* 0x008fe80000000800 */
[----:B----4-:R-:W-:Y:S04]  /*09f0*/  STS [R11+0x8], R6 ;  /* 0x000008060b007388 */ /* 0x010fe80000000800 */
[----:B-----5:R0:W-:Y:S02]  /*0a00*/  STS [R11+0xc], R4 ;  /* 0x00000c040b007388 */ /* 0x0201e40000000800 */
[----:B0-----:R-:W-:Y:S01]  /*0a10*/  VIADD R11, R11, 0x10 ;  /* 0x000000100b0b7836 */ /* 0x001fe20000000000 */
[----:B------:R-:W-:Y:S06]  /*0a20*/  @!P1 BRA `(.L_x_39) ;  /* 0xfffffffc00b09947 */ /* 0x000fec000383ffff */
.L_x_38:
[----:B------:R-:W-:-:S05]  /*0a30*/  IMAD.MOV R4, RZ, RZ, -R10 ;  /* 0x000000ffff047224 */ /* 0x000fca00078e0a0a */
[----:B------:R-:W-:-:S13]  /*0a40*/  ISETP.GT.AND P1, PT, R4, 0x1, PT ;  /* 0x000000010400780c */ /* 0x000fda0003f24270 */
[----:B------:R-:W-:Y:S05]  /*0a50*/  @!P1 BRA `(.L_x_40) ;  /* 0x00000000002c9947 */ /* 0x000fea0003800000 */
[C---:B------:R-:W-:Y:S01]  /*0a60*/  IADD3 R7, PT, PT, R15.reuse, 0x1, RZ ;  /* 0x000000010f077810 */ /* 0x040fe20007ffe0ff */
[----:B------:R-:W-:-:S04]  /*0a70*/  IMAD.WIDE R4, R15, 0x4, R2 ;  /* 0x000000040f047825 */ /* 0x000fc800078e0202 */
[----:B------:R-:W-:Y:S02]  /*0a80*/  IMAD.WIDE R6, R7, 0x4, R2 ;  /* 0x0000000407067825 */ /* 0x000fe400078e0202 */
[----:B------:R-:W2:Y:S04]  /*0a90*/  LDG.E R4, desc[UR8][R4.64] ;  /* 0x0000000804047981 */ /* 0x000ea8000c1e1900 */
[----:B------:R-:W3:Y:S01]  /*0aa0*/  LDG.E R6, desc[UR8][R6.64] ;  /* 0x0000000806067981 */ /* 0x000ee2000c1e1900 */
[----:B------:R-:W-:Y:S01]  /*0ab0*/  PLOP3.LUT P0, PT, PT, PT, PT, 0x8, 0x80 ;  /* 0x000000000080781c */ /* 0x000fe20003f0e170 */
[----:B------:R-:W-:Y:S02]  /*0ac0*/  VIADD R10, R10, 0x2 ;  /* 0x000000020a0a7836 */ /* 0x000fe40000000000 */
[----:B------:R-:W-:Y:S01]  /*0ad0*/  VIADD R15, R15, 0x2 ;  /* 0x000000020f0f7836 */ /* 0x000fe20000000000 */
[----:B--2---:R-:W-:Y:S04]  /*0ae0*/  STS [R11], R4 ;  /* 0x000000040b007388 */ /* 0x004fe80000000800 */
[----:B---3--:R0:W-:Y:S02]  /*0af0*/  STS [R11+0x4], R6 ;  /* 0x000004060b007388 */ /* 0x0081e40000000800 */
[----:B0-----:R-:W-:-:S07]  /*0b00*/  IADD3 R11, PT, PT, R11, 0x8, RZ ;  /* 0x000000080b0b7810 */ /* 0x001fce0007ffe0ff */
.L_x_40:
[----:B------:R-:W-:-:S13]  /*0b10*/  ISETP.EQ.AND P1, PT, R10, RZ, PT ;  /* 0x000000ff0a00720c */ /* 0x000fda0003f22270 */
[----:B------:R-:W-:Y:S05]  /*0b20*/  @!P0 BRA P1, `(.L_x_36) ;  /* 0x0000000000748947 */ /* 0x000fea0000800000 */
.L_x_37:
[----:B0-----:R-:W-:-:S06]  /*0b30*/  IMAD.WIDE R4, R15, 0x4, R2 ;  /* 0x000000040f047825 */ /* 0x001fcc00078e0202 */
[----:B------:R-:W2:Y:S01]  /*0b40*/  LDG.E R4, desc[UR8][R4.64] ;  /* 0x0000000804047981 */ /* 0x000ea2000c1e1900 */
[----:B------:R-:W-:Y:S02]  /*0b50*/  VIADD R10, R10, 0x1 ;  /* 0x000000010a0a7836 */ /* 0x000fe40000000000 */
[----:B------:R-:W-:-:S03]  /*0b60*/  VIADD R15, R15, 0x1 ;  /* 0x000000010f0f7836 */ /* 0x000fc60000000000 */
[----:B------:R-:W-:Y:S01]  /*0b70*/  ISETP.NE.AND P0, PT, R10, RZ, PT ;  /* 0x000000ff0a00720c */ /* 0x000fe20003f05270 */
[----:B--2---:R0:W-:Y:S02]  /*0b80*/  STS [R11], R4 ;  /* 0x000000040b007388 */ /* 0x0041e40000000800 */
[----:B0-----:R-:W-:-:S10]  /*0b90*/  IADD3 R11, PT, PT, R11, 0x4, RZ ;  /* 0x000000040b0b7810 */ /* 0x001fd40007ffe0ff */
[----:B------:R-:W-:Y:S05]  /*0ba0*/  @P0 BRA `(.L_x_37) ;  /* 0xfffffffc00e00947 */ /* 0x000fea000383ffff */
[----:B------:R-:W-:Y:S05]  /*0bb0*/  BRA `(.L_x_36) ;  /* 0x0000000000507947 */ /* 0x000fea0003800000 */
.L_x_29:
        /* <DEDUP_REMOVED lines=11> */
[----:B0-----:R-:W-:Y:S01]  /*0c70*/  LEA R11, R6, R5, 0x18 ;  /* 0x00000005060b7211 */ /* 0x001fe200078ec0ff */
[----:B------:R-:W-:-:S07]  /*0c80*/  IMAD.MOV.U32 R6, RZ, RZ, R4 ;  /* 0x000000ffff067224 */ /* 0x000fce00078e0004 */
.L_x_41:
[----:B-12---:R-:W-:-:S06]  /*0c90*/  IMAD.WIDE R4, R6, 0x4, R2 ;  /* 0x0000000406047825 */ /* 0x006fcc00078e0202 */
[----:B------:R-:W2:Y:S01]  /*0ca0*/  LDG.E R4, desc[UR8][R4.64] ;  /* 0x0000000804047981 */ /* 0x000ea2000c1e1900 */
[----:B------:R-:W-:Y:S01]  /*0cb0*/  IMAD R9, R6, 0x4, R11 ;  /* 0x0000000406097824 */ /* 0x000fe200078e020b */
[----:B------:R-:W-:-:S04]  /*0cc0*/  IADD3 R6, PT, PT, R7, R6, RZ ;  /* 0x0000000607067210 */ /* 0x000fc80007ffe0ff */
[----:B------:R-:W-:Y:S01]  /*0cd0*/  ISETP.GE.AND P0, PT, R6, R21, PT ;  /* 0x000000150600720c */ /* 0x000fe20003f06270 */
[----:B--2---:R1:W-:-:S12]  /*0ce0*/  STS [R9], R4 ;  /* 0x0000000409007388 */ /* 0x0043d80000000800 */
[----:B------:R-:W-:Y:S05]  /*0cf0*/  @!P0 BRA `(.L_x_41) ;  /* 0xfffffffc00e48947 */ /* 0x000fea000383ffff */
.L_x_36:
[----:B------:R-:W-:Y:S05]  /*0d00*/  BSYNC.RECONVERGENT B0 ;  /* 0x0000000000007941 */ /* 0x000fea0003800200 */
.L_x_28:
[----:B------:R-:W-:Y:S01]  /*0d10*/  BAR.SYNC.DEFER_BLOCKING 0x0 ;  /* 0x0000000000007b1d */ /* 0x000fe20000010000 */
[----:B------:R-:W-:Y:S02]  /*0d20*/  ISETP.GE.AND P0, PT, R18, R20, PT ;  /* 0x000000141200720c */ /* 0x000fe40003f06270 */
[----:B------:R-:W-:-:S03]  /*0d30*/  LEA R3, R21, 0xf, 0x2 ;  /* 0x0000000f15037811 */ /* 0x000fc600078e10ff */
[----:B------:R-:W-:Y:S01]  /*0d40*/  BSSY.RECONVERGENT B0, `(.L_x_42) ;  /* 0x0000028000007945 */ /* 0x000fe20003800200 */
[----:B------:R-:W-:-:S07]  /*0d50*/  LOP3.LUT R3, R3, 0xfffffff0, RZ, 0xc0, !PT ;  /* 0xfffffff003037812 */ /* 0x000fce00078ec0ff */
[----:B------:R-:W-:Y:S05]  /*0d60*/  @P0 BRA `(.L_x_43) ;  /* 0x0000000000940947 */ /* 0x000fea0003800000 */
[----:B------:R-:W2:Y:S01]  /*0d70*/  S2UR UR6, SR_CgaCtaId ;  /* 0x00000000000679c3 */ /* 0x000ea20000008800 */
[----:B------:R-:W-:Y:S01]  /*0d80*/  UMOV UR5, 0x400 ;  /* 0x0000040000057882 */ /* 0x000fe20000000000 */
[----:B------:R-:W-:Y:S01]  /*0d90*/  IADD3 R21, PT, PT, R0, 0x1, -R21 ;  /* 0x0000000100157810 */ /* 0x000fe20007ffe815 */
[----:B------:R-:W-:Y:S01]  /*0da0*/  IMAD.SHL.U32 R8, R20, 0x2, RZ ;  /* 0x0000000214087824 */ /* 0x000fe200078e00ff */
[----:B------:R-:W-:Y:S01]  /*0db0*/  MOV R10, R18 ;  /* 0x00000012000a7202 */ /* 0x000fe20000000f00 */
[----:B-1----:R-:W-:-:S03]  /*0dc0*/  VIADD R9, R19, UR4 ;  /* 0x0000000413097c36 */ /* 0x002fc60008000000 */
[----:B------:R-:W1:Y:S08]  /*0dd0*/  LDC R13, c[0x0][0x360] ;  /* 0x0000d800ff0d7b82 */ /* 0x000e700000000800 */
[----:B------:R-:W3:Y:S08]  /*0de0*/  LDC R17, c[0x0][0x39c] ;  /* 0x0000e700ff117b82 */ /* 0x000ef00000000800 */
[----:B------:R-:W4:Y:S01]  /*0df0*/  LDC R14, c[0x0][0x398] ;  /* 0x0000e600ff0e7b82 */ /* 0x000f220000000800 */
[----:B--2---:R-:W-:-:S06]  /*0e00*/  ULEA UR5, UR6, UR5, 0x18 ;  /* 0x0000000506057291 */ /* 0x004fcc000f8ec0ff */
[----:B------:R-:W-:Y:S01]  /*0e10*/  VIADD R2, R3, UR5 ;  /* 0x0000000503027c36 */ /* 0x000fe20008000000 */
[----:B0-----:R-:W0:Y:S06]  /*0e20*/  LDC.64 R4, c[0x0][0x380] ;  /* 0x0000e000ff047b82 */ /* 0x001e2c0000000a00 */
.L_x_49:
[----:B------:R-:W-:Y:S01]  /*0e30*/  IMAD.IADD R12, R21, 0x1, R10 ;  /* 0x00000001150c7824 */ /* 0x000fe200078e020a */
[----:B------:R-:W-:Y:S04]  /*0e40*/  BSSY.RECONVERGENT B1, `(.L_x_44) ;  /* 0x0000014000017945 */ /* 0x000fe80003800200 */
[----:B---3--:R-:W-:-:S04]  /*0e50*/  ISETP.GE.AND P0, PT, R12, R17, PT ;  /* 0x000000110c00720c */ /* 0x008fc80003f06270 */
[----:B------:R-:W-:-:S13]  /*0e60*/  ISETP.LT.OR P0, PT, R12, RZ, P0 ;  /* 0x000000ff0c00720c */ /* 0x000fda0000701670 */
[----:B--2---:R-:W-:Y:S05]  /*0e70*/  @P0 BRA `(.L_x_45) ;  /* 0x0000000000300947 */ /* 0x004fea0003800000 */
        /* <DEDUP_REMOVED lines=9> */
.L_x_47:
[----:B------:R-:W-:Y:S05]  /*0f10*/  BSYNC.RECONVERGENT B2 ;  /* 0x0000000000027941 */ /* 0x000fea0003800200 */
.L_x_46:
[----:B-----5:R3:W-:Y:S01]  /*0f20*/  STS [R11], R6 ;  /* 0x000000060b007388 */ /* 0x0207e20000000800 */
[----:B------:R-:W-:Y:S05]  /*0f30*/  BRA `(.L_x_48) ;  /* 0x0000000000107947 */ /* 0x000fea0003800000 */
.L_x_45:
[----:B------:R-:W-:-:S04]  /*0f40*/  LEA R7, R10, R19, 0x1 ;  /* 0x000000130a077211 */ /* 0x000fc800078e08ff */
[----:B------:R-:W-:-:S13]  /*0f50*/  ISETP.GE.AND P0, PT, R7, R8, PT ;  /* 0x000000080700720c */ /* 0x000fda0003f06270 */
[----:B------:R-:W-:-:S05]  /*0f60*/  @!P0 IMAD R6, R7, 0x4, R2 ;  /* 0x0000000407068824 */ /* 0x000fca00078e0202 */
[----:B------:R2:W-:Y:S02]  /*0f70*/  @!P0 STS [R6], RZ ;  /* 0x000000ff06008388 */ /* 0x0005e40000000800 */
.L_x_48:
[----:B------:R-:W-:Y:S05]  /*0f80*/  BSYNC.RECONVERGENT B1 ;  /* 0x0000000000017941 */ /* 0x000fea0003800200 */
.L_x_44:
[----:B-1----:R-:W-:-:S05]  /*0f90*/  IMAD.IADD R10, R13, 0x1, R10 ;  /* 0x000000010d0a7824 */ /* 0x002fca00078e020a */
[----:B------:R-:W-:-:S13]  /*0fa0*/  ISETP.GE.AND P0, PT, R10, R20, PT ;  /* 0x000000140a00720c */ /* 0x000fda0003f06270 */
[----:B------:R-:W-:Y:S05]  /*0fb0*/  @!P0 BRA `(.L_x_49) ;  /* 0xfffffffc009c8947 */ /* 0x000fea000383ffff */
.L_x_43:
[----:B------:R-:W-:Y:S05]  /*0fc0*/  BSYNC.RECONVERGENT B0 ;  /* 0x0000000000007941 */ /* 0x000fea0003800200 */
.L_x_42:
[----:B------:R-:W1:Y:S01]  /*0fd0*/  S2R R2, SR_TID.Y ;  /* 0x0000000000027919 */ /* 0x000e620000002200 */
[----:B------:R-:W5:Y:S01]  /*0fe0*/  LDCU UR5, c[0x0][0x398] ;  /* 0x00007300ff0577ac */ /* 0x000f620008000800 */
[----:B------:R-:W-:Y:S01]  /*0ff0*/  IADD3 R0, PT, PT, R0, R18, RZ ;  /* 0x0000001200007210 */ /* 0x000fe20007ffe0ff */
[----:B------:R-:W-:Y:S03]  /*1000*/  BAR.SYNC.DEFER_BLOCKING 0x0 ;  /* 0x0000000000007b1d */ /* 0x000fe60000010000 */
[----:B------:R-:W-:Y:S01]  /*1010*/  ISETP.GE.AND P0, PT, R0, R17, PT ;  /* 0x000000110000720c */ /* 0x000fe20003f06270 */
[----:B-1----:R-:W-:-:S05]  /*1020*/  VIADD R9, R2, UR4 ;  /* 0x0000000402097c36 */ /* 0x002fca0008000000 */
[----:B-----5:R-:W-:-:S13]  /*1030*/  ISETP.GE.OR P0, PT, R9, UR5, P0 ;  /* 0x0000000509007c0c */ /* 0x020fda0008706670 */
[----:B------:R-:W-:Y:S05]  /*1040*/  @P0 EXIT ;  /* 0x000000000000094d */ /* 0x000fea0003800000 */
[----:B0-----:R-:W0:Y:S08]  /*1050*/  LDC.64 R4, c[0x0][0x3a0] ;  /* 0x0000e800ff047b82 */ /* 0x001e300000000a00 */
[----:B---3--:R-:W2:Y:S01]  /*1060*/  LDC R11, c[0x0][0x390] ;  /* 0x0000e400ff0b7b82 */ /* 0x008ea20000000800 */
[----:B0-----:R-:W-:-:S06]  /*1070*/  IMAD.WIDE.U32 R4, R9, 0x4, R4 ;  /* 0x0000000409047825 */ /* 0x001fcc00078e0004 */
[----:B------:R-:W2:Y:S02]  /*1080*/  LDG.E.CONSTANT R4, desc[UR8][R4.64] ;  /* 0x0000000804047981 */ /* 0x000ea4000c1e9900 */
[----:B--2---:R-:W-:-:S04]  /*1090*/  IADD3 R7, PT, PT, R4, -0x1, R11 ;  /* 0xffffffff04077810 */ /* 0x004fc80007ffe00b */
        /* <DEDUP_REMOVED lines=10> */
[C---:B------:R-:W-:Y:S02]  /*1140*/  ISETP.GE.U32.AND P0, PT, R11.reuse, 0x4, PT ;  /* 0x000000040b00780c */ /* 0x040fe40003f06070 */
[----:B------:R-:W-:Y:S02]  /*1150*/  CS2R R8, SRZ ;  /* 0x0000000000087805 */ /* 0x000fe4000001ff00 */
[----:B------:R-:W-:-:S04]  /*1160*/  LOP3.LUT R10, R11, 0x3, RZ, 0xc0, !PT ;  /* 0x000000030b0a7812 */ /* 0x000fc800078ec0ff */
[----:B------:R-:W-:-:S05]  /*1170*/  ISETP.NE.AND P1, PT, R10, RZ, PT ;  /* 0x000000ff0a00720c */ /* 0x000fca0003f25270 */
[----:B------:R-:W-:Y:S08]  /*1180*/  @!P0 BRA `(.L_x_51) ;  /* 0x00000000005c8947 */ /* 0x000ff00003800000 */
[----:B------:R-:W0:Y:S01]  /*1190*/  S2R R7, SR_CgaCtaId ;  /* 0x0000000000077919 */ /* 0x000e220000008800 */
[----:B------:R-:W-:Y:S01]  /*11a0*/  IMAD R5, R18, 0x8, R3 ;  /* 0x0000000812057824 */ /* 0x000fe200078e0203 */
[----:B------:R-:W-:Y:S02]  /*11b0*/  MOV R12, 0x400 ;  /* 0x00000400000c7802 */ /* 0x000fe40000000f00 */
[----:B------:R-:W-:Y:S01]  /*11c0*/  LOP3.LUT R8, R11, 0x7ffffffc, RZ, 0xc0, !PT ;  /* 0x7ffffffc0b087812 */ /* 0x000fe200078ec0ff */
[----:B------:R-:W-:Y:S01]  /*11d0*/  IMAD R5, R2, 0x4, R5 ;  /* 0x0000000402057824 */ /* 0x000fe200078e0205 */
[----:B------:R-:W-:-:S03]  /*11e0*/  MOV R9, RZ ;  /* 0x000000ff00097202 */ /* 0x000fc60000000f00 */
[----:B------:R-:W-:Y:S01]  /*11f0*/  IMAD.MOV R11, RZ, RZ, -R8 ;  /* 0x000000ffff0b7224 */ /* 0x000fe200078e0a08 */
[----:B0-----:R-:W-:-:S04]  /*1200*/  LEA R12, R7, R12, 0x18 ;  /* 0x0000000c070c7211 */ /* 0x001fc800078ec0ff */
[----:B------:R-:W-:-:S07]  /*1210*/  IADD3 R13, PT, PT, R5, 0x10, R12 ;  /* 0x00000010050d7810 */ /* 0x000fce0007ffe00c */
.L_x_52:
[----:B----4-:R-:W-:Y:S01]  /*1220*/  LDS R14, [R13+-0x10] ;  /* 0xfffff0000d0e7984 */ /* 0x010fe20000000800 */
[----:B------:R-:W-:-:S03]  /*1230*/  VIADD R11, R11, 0x4 ;  /* 0x000000040b0b7836 */ /* 0x000fc60000000000 */
[----:B------:R0:W1:Y:S02]  /*1240*/  LDS.128 R4, [R12] ;  /* 0x000000000c047984 */ /* 0x0000640000000c00 */
[----:B------:R-:W-:Y:S02]  /*1250*/  ISETP.NE.AND P0, PT, R11, RZ, PT ;  /* 0x000000ff0b00720c */ /* 0x000fe40003f05270 */
[----:B------:R-:W2:Y:S04]  /*1260*/  LDS R15, [R13+-0x8] ;  /* 0xfffff8000d0f7984 */ /* 0x000ea80000000800 */
[----:B------:R-:W3:Y:S01]  /*1270*/  LDS R16, [R13] ;  /* 0x000000000d107984 */ /* 0x000ee20000000800 */
[----:B0-----:R-:W-:-:S03]  /*1280*/  IADD3 R12, PT, PT, R12, 0x10, RZ ;  /* 0x000000100c0c7810 */ /* 0x001fc60007ffe0ff */
[----:B------:R0:W4:Y:S02]  /*1290*/  LDS R17, [R13+0x8] ;  /* 0x000008000d117984 */ /* 0x0001240000000800 */
[----:B0-----:R-:W-:Y:S02]  /*12a0*/  VIADD R13, R13, 0x20 ;  /* 0x000000200d0d7836 */ /* 0x001fe40000000000 */
[----:B-1----:R-:W-:-:S04]  /*12b0*/  FFMA R4, R14, R4, R9 ;  /* 0x000000040e047223 */ /* 0x002fc80000000009 */
[----:B--2---:R-:W-:-:S04]  /*12c0*/  FFMA R5, R5, R15, R4 ;  /* 0x0000000f05057223 */ /* 0x004fc80000000004 */
[----:B---3--:R-:W-:-:S04]  /*12d0*/  FFMA R6, R6, R16, R5 ;  /* 0x0000001006067223 */ /* 0x008fc80000000005 */
[----:B----4-:R-:W-:Y:S01]  /*12e0*/  FFMA R9, R7, R17, R6 ;  /* 0x0000001107097223 */ /* 0x010fe20000000006 */
[----:B------:R-:W-:Y:S06]  /*12f0*/  @P0 BRA `(.L_x_52) ;  /* 0xfffffffc00c80947 */ /* 0x000fec000383ffff */
.L_x_51:
[----:B------:R-:W-:Y:S05]  /*1300*/  @!P1 BRA `(.L_x_50) ;  /* 0x0000000000449947 */ /* 0x000fea0003800000 */
[----:B------:R-:W0:Y:S01]  /*1310*/  S2R R5, SR_CgaCtaId ;  /* 0x0000000000057919 */ /* 0x000e220000008800 */
[----:B------:R-:W-:Y:S01]  /*1320*/  IMAD R3, R18, 0x8, R3 ;  /* 0x0000000812037824 */ /* 0x000fe200078e0203 */
[----:B------:R-:W-:Y:S01]  /*1330*/  MOV R4, 0x400 ;  /* 0x0000040000047802 */ /* 0x000fe20000000f00 */
[----:B------:R-:W-:-:S03]  /*1340*/  IMAD.MOV R10, RZ, RZ, -R10 ;  /* 0x000000ffff0a7224 */ /* 0x000fc600078e0a0a */
[----:B------:R-:W-:-:S05]  /*1350*/  LEA R3, R8, R3, 0x3 ;  /* 0x0000000308037211 */ /* 0x000fca00078e18ff */
[----:B------:R-:W-:Y:S01]  /*1360*/  IMAD R3, R2, 0x4, R3 ;  /* 0x0000000402037824 */ /* 0x000fe200078e0203 */
[----:B0-----:R-:W-:-:S04]  /*1370*/  LEA R4, R5, R4, 0x18 ;  /* 0x0000000405047211 */ /* 0x001fc800078ec0ff */
[----:B------:R-:W-:Y:S01]  /*1380*/  LEA R8, R8, R4, 0x2 ;  /* 0x0000000408087211 */ /* 0x000fe200078e10ff */
[----:B------:R-:W-:-:S07]  /*1390*/  IMAD.IADD R3, R4, 0x1, R3 ;  /* 0x0000000104037824 */ /* 0x000fce00078e0203 */
.L_x_53:
[----:B------:R0:W-:Y:S01]  /*13a0*/  LDS R2, [R3] ;  /* 0x0000000003027984 */ /* 0x0001e20000000800 */
[----:B------:R-:W-:-:S03]  /*13b0*/  VIADD R10, R10, 0x1 ;  /* 0x000000010a0a7836 */ /* 0x000fc60000000000 */
[----:B------:R1:W2:Y:S02]  /*13c0*/  LDS R4, [R8] ;  /* 0x0000000008047984 */ /* 0x0002a40000000800 */
[----:B------:R-:W-:Y:S02]  /*13d0*/  ISETP.NE.AND P0, PT, R10, RZ, PT ;  /* 0x000000ff0a00720c */ /* 0x000fe40003f05270 */
[----:B0-----:R-:W-:Y:S01]  /*13e0*/  IADD3 R3, PT, PT, R3, 0x8, RZ ;  /* 0x0000000803037810 */ /* 0x001fe20007ffe0ff */
[----:B-1----:R-:W-:Y:S02]  /*13f0*/  VIADD R8, R8, 0x4 ;  /* 0x0000000408087836 */ /* 0x002fe40000000000 */
[----:B--2---:R-:W-:-:S08]  /*1400*/  FFMA R9, R2, R4, R9 ;  /* 0x0000000402097223 */ /* 0x004fd00000000009 */
[----:B------:R-:W-:Y:S05]  /*1410*/  @P0 BRA `(.L_x_53) ;  /* 0xfffffffc00e00947 */ /* 0x000fea000383ffff */
.L_x_50:
[----:B------:R-:W0:Y:S02]  /*1420*/  LDC.64 R2, c[0x0][0x3a8] ;  /* 0x0000ea00ff027b82 */ /* 0x000e240000000a00 */
[----:B0-----:R-:W-:-:S05]  /*1430*/  IMAD.WIDE R2, R0, 0x4, R2 ;  /* 0x0000000400027825 */ /* 0x001fca00078e0202 */
[----:B------:R-:W-:Y:S01]  /*1440*/  STG.E desc[UR8][R2.64], R9 ;  /* 0x0000000902007986 */ /* 0x000fe2000c101908 */
[----:B------:R-:W-:Y:S05]  /*1450*/  EXIT ;  /* 0x000000000000794d */ /* 0x000fea0003800000 */
.L_x_54:
        /* <DEDUP_REMOVED lines=10> */
.L_x_557:


//--------------------- .text.alma_precompute_weights_f32 --------------------------
	.section	.text.alma_precompute_weights_f32,"ax",@progbits
	.align	128
        .global         alma_precompute_weights_f32
        .type           alma_precompute_weights_f32,@function
        .size           alma_precompute_weights_f32,(.L_x_553 - alma_precompute_weights_f32)
        .other          alma_precompute_weights_f32,@"STO_CUDA_ENTRY STV_DEFAULT"
alma_precompute_weights_f32:
.text.alma_precompute_weights_f32:
[----:B------:R-:W-:Y:S01]  /*0000*/  LDC R1, c[0x0][0x37c] ;  /* 0x0000df00ff017b82 */ /* 0x000fe20000000800 */
[----:B------:R-:W0:Y:S01]  /*0010*/  S2R R4, SR_CTAID.X ;  /* 0x0000000000047919 */ /* 0x000e220000002500 */
[----:B------:R-:W0:Y:S02]  /*0020*/  LDCU UR4, c[0x0][0x398] ;  /* 0x00007300ff0477ac */ /* 0x000e240008000800 */
[----:B0-----:R-:W-:-:S13]  /*0030*/  ISETP.GE.AND P0, PT, R4, UR4, PT ;  /* 0x0000000404007c0c */ /* 0x001fda000bf06270 */
[----:B------:R-:W-:Y:S05]  /*0040*/  @P0 EXIT ;  /* 0x000000000000094d */ /* 0x000fea0003800000 */
[----:B------:R-:W0:Y:S01]  /*0050*/  LDC.64 R8, c[0x0][0x390] ;  /* 0x0000e400ff087b82 */ /* 0x000e220000000a00 */
[----:B------:R-:W1:Y:S07]  /*0060*/  LDCU.64 UR6, c[0x0][0x358] ;  /* 0x00006b00ff0677ac */ /* 0x000e6e0008000a00 */
[----:B------:R-:W2:Y:S08]  /*0070*/  LDC.64 R2, c[0x0][0x380] ;  /* 0x0000e000ff027b82 */ /* 0x000eb00000000a00 */
[----:B------:R-:W3:Y:S01]  /*0080*/  LDC.64 R6, c[0x0][0x388] ;  /* 0x0000e200ff067b82 */ /* 0x000ee20000000a00 */
[----:B0-----:R-:W-:-:S06]  /*0090*/  IMAD.WIDE.U32 R8, R4, 0x4, R8 ;  /* 0x0000000404087825 */ /* 0x001fcc00078e0008 */
[----:B-1----:R-:W4:Y:S01]  /*00a0*/  LDG.E.CONSTANT R8, desc[UR6][R8.64] ;  /* 0x0000000608087981 */ /* 0x002f22000c1e9900 */
[----:B--2---:R-:W-:-:S05]  /*00b0*/  IMAD.WIDE.U32 R2, R4, 0x4, R2 ;  /* 0x0000000404027825 */ /* 0x004fca00078e0002 */
[----:B------:R-:W2:Y:S01]  /*00c0*/  LDG.E.CONSTANT R5, desc[UR6][R2.64] ;  /* 0x0000000602057981 */ /* 0x000ea2000c1e9900 */
[----:B---3--:R-:W-:-:S06]  /*00d0*/  IMAD.WIDE.U32 R6, R4, 0x4, R6 ;  /* 0x0000000404067825 */ /* 0x008fcc00078e0006 */
[----:B------:R-:W3:Y:S01]  /*00e0*/  LDG.E.CONSTANT R6, desc[UR6][R6.64] ;  /* 0x0000000606067981 */ /* 0x000ee2000c1e9900 */
[----:B----4-:R-:W-:-:S04]  /*00f0*/  FMNMX R11, R8, 9.9999999747524270788e-07, !PT ;  /* 0x358637bd080b7809 */ /* 0x010fc80007800000 */
[----:B------:R-:W0:Y:S01]  /*0100*/  MUFU.RCP R10, R11 ;  /* 0x0000000b000a7308 */ /* 0x000e220000001000 */
[----:B--2---:R-:W-:Y:S01]  /*0110*/  I2FP.F32.S32 R0, R5 ;  /* 0x0000000500007245 */ /* 0x004fe20000201400 */
[----:B------:R-:W-:-:S06]  /*0120*/  VIADD R8, R5, 0xffffffff ;  /* 0xffffffff05087836 */ /* 0x000fcc0000000000 */
[----:B------:R-:W1:Y:S01]  /*0130*/  FCHK P0, R0, R11 ;  /* 0x0000000b00007302 */ /* 0x000e620000000000 */
[----:B------:R-:W-:-:S05]  /*0140*/  I2FP.F32.S32 R3, R8 ;  /* 0x0000000800037245 */ /* 0x000fca0000201400 */
[----:B---3--:R-:W-:Y:S01]  /*0150*/  FMUL R2, R6, R3 ;  /* 0x0000000306027220 */ /* 0x008fe20000400000 */
[----:B0-----:R-:W-:-:S04]  /*0160*/  FFMA R13, -R11, R10, 1 ;  /* 0x3f8000000b0d7423 */ /* 0x001fc8000000010a */
[----:B------:R-:W-:-:S04]  /*0170*/  FFMA R13, R10, R13, R10 ;  /* 0x0000000d0a0d7223 */ /* 0x000fc8000000000a */
[----:B------:R-:W-:-:S04]  /*0180*/  FFMA R10, R0, R13, RZ ;  /* 0x0000000d000a7223 */ /* 0x000fc800000000ff */
[----:B------:R-:W-:-:S04]  /*0190*/  FFMA R8, -R11, R10, R0 ;  /* 0x0000000a0b087223 */ /* 0x000fc80000000100 */
[----:B------:R-:W-:Y:S01]  /*01a0*/  FFMA R3, R13, R8, R10 ;  /* 0x000000080d037223 */ /* 0x000fe2000000000a */
[----:B-1----:R-:W-:Y:S06]  /*01b0*/  @!P0 BRA `(.L_x_55) ;  /* 0x0000000000108947 */ /* 0x002fec0003800000 */
[----:B------:R-:W-:Y:S01]  /*01c0*/  IMAD.MOV.U32 R3, RZ, RZ, R11 ;  /* 0x000000ffff037224 */ /* 0x000fe200078e000b */
[----:B------:R-:W-:-:S07]  /*01d0*/  MOV R12, 0x1f0 ;  /* 0x000001f0000c7802 */ /* 0x000fce0000000f00 */
[----:B------:R-:W-:Y:S05]  /*01e0*/  CALL.REL.NOINC `($__internal_1_$__cuda_sm3x_div_rn_noftz_f32_slowpath) ;  /* 0x0000000c008c7944 */ /* 0x000fea0003c00000 */
[----:B------:R-:W-:-:S07]  /*01f0*/  IMAD.MOV.U32 R3, RZ, RZ, R0 ;  /* 0x000000ffff037224 */ /* 0x000fce00078e0000 */
.L_x_55:
[----:B------:R-:W0:Y:S01]  /*0200*/  S2R R6, SR_TID.X ;  /* 0x0000000000067919 */ /* 0x000e220000002100 */
[----:B------:R-:W-:Y:S01]  /*0210*/  BSSY.RECONVERGENT B0, `(.L_x_56) ;  /* 0x0000028000007945 */ /* 0x000fe20003800200 */
[----:B------:R-:W-:Y:S01]  /*0220*/  IMAD.MOV.U32 R8, RZ, RZ, RZ ;  /* 0x000000ffff087224 */ /* 0x000fe200078e00ff */
[----:B0-----:R-:W-:-:S13]  /*0230*/  ISETP.GE.AND P0, PT, R6, R5, PT ;  /* 0x000000050600720c */ /* 0x001fda0003f06270 */
[----:B------:R-:W-:Y:S05]  /*0240*/  @P0 BRA `(.L_x_57) ;  /* 0x0000000000900947 */ /* 0x000fea0003800000 */
[----:B------:R-:W0:Y:S01]  /*0250*/  S2R R9, SR_CgaCtaId ;  /* 0x0000000000097919 */ /* 0x000e220000008800 */
[----:B------:R-:W1:Y:S01]  /*0260*/  LDC R7, c[0x0][0x360] ;  /* 0x0000d800ff077b82 */ /* 0x000e620000000800 */
[----:B------:R-:W-:Y:S01]  /*0270*/  MOV R8, 0x400 ;  /* 0x0000040000087802 */ /* 0x000fe20000000f00 */
[----:B------:R-:W-:Y:S01]  /*0280*/  FADD R0, R3, R3 ;  /* 0x0000000303007221 */ /* 0x000fe20000000000 */
[----:B------:R-:W-:Y:S02]  /*0290*/  IMAD.MOV.U32 R10, RZ, RZ, R6 ;  /* 0x000000ffff0a7224 */ /* 0x000fe400078e0006 */
[----:B------:R-:W-:Y:S01]  /*02a0*/  IADD3 R8, PT, PT, R8, 0x90, RZ ;  /* 0x0000009008087810 */ /* 0x000fe20007ffe0ff */
[----:B------:R-:W-:-:S03]  /*02b0*/  FMUL R3, R0, R3 ;  /* 0x0000000300037220 */ /* 0x000fc60000400000 */
[----:B0-----:R-:W-:Y:S01]  /*02c0*/  LEA R9, R9, R8, 0x18 ;  /* 0x0000000809097211 */ /* 0x001fe200078ec0ff */
[----:B------:R-:W-:-:S07]  /*02d0*/  IMAD.MOV.U32 R8, RZ, RZ, RZ ;  /* 0x000000ffff087224 */ /* 0x000fce00078e00ff */
.L_x_60:
[----:B0-----:R-:W0:Y:S01]  /*02e0*/  MUFU.RCP R12, R3 ;  /* 0x00000003000c7308 */ /* 0x001e220000001000 */
[----:B------:R-:W-:Y:S01]  /*02f0*/  I2FP.F32.S32 R11, R10 ;  /* 0x0000000a000b7245 */ /* 0x000fe20000201400 */
[----:B------:R-:W-:Y:S04]  /*0300*/  BSSY.RECONVERGENT B1, `(.L_x_58) ;  /* 0x000000d000017945 */ /* 0x000fe80003800200 */
[----:B------:R-:W-:-:S04]  /*0310*/  FADD R11, -R2, R11 ;  /* 0x0000000b020b7221 */ /* 0x000fc80000000100 */
[----:B------:R-:W-:-:S04]  /*0320*/  FMUL R0, R11, R11 ;  /* 0x0000000b0b007220 */ /* 0x000fc80000400000 */
[----:B------:R-:W2:Y:S01]  /*0330*/  FCHK P0, R0, R3 ;  /* 0x0000000300007302 */ /* 0x000ea20000000000 */
[----:B0-----:R-:W-:-:S04]  /*0340*/  FFMA R13, -R3, R12, 1 ;  /* 0x3f800000030d7423 */ /* 0x001fc8000000010c */
[----:B------:R-:W-:-:S04]  /*0350*/  FFMA R13, R12, R13, R12 ;  /* 0x0000000d0c0d7223 */ /* 0x000fc8000000000c */
[----:B------:R-:W-:-:S04]  /*0360*/  FFMA R12, R0, R13, RZ ;  /* 0x0000000d000c7223 */ /* 0x000fc800000000ff */
[----:B------:R-:W-:-:S04]  /*0370*/  FFMA R11, -R3, R12, R0 ;  /* 0x0000000c030b7223 */ /* 0x000fc80000000100 */
[----:B------:R-:W-:Y:S01]  /*0380*/  FFMA R11, R13, R11, R12 ;  /* 0x0000000b0d0b7223 */ /* 0x000fe2000000000c */
[----:B--2---:R-:W-:Y:S06]  /*0390*/  @!P0 BRA `(.L_x_59) ;  /* 0x00000000000c8947 */ /* 0x004fec0003800000 */
[----:B------:R-:W-:-:S07]  /*03a0*/  MOV R12, 0x3c0 ;  /* 0x000003c0000c7802 */ /* 0x000fce0000000f00 */
[----:B-1----:R-:W-:Y:S05]  /*03b0*/  CALL.REL.NOINC `($__internal_1_$__cuda_sm3x_div_rn_noftz_f32_slowpath) ;  /* 0x0000000c00187944 */ /* 0x002fea0003c00000 */
[----:B------:R-:W-:-:S07]  /*03c0*/  IMAD.MOV.U32 R11, RZ, RZ, R0 ;  /* 0x000000ffff0b7224 */ /* 0x000fce00078e0000 */
.L_x_59:
[----:B------:R-:W-:Y:S05]  /*03d0*/  BSYNC.RECONVERGENT B1 ;  /* 0x0000000000017941 */ /* 0x000fea0003800200 */
.L_x_58:
[----:B------:R-:W-:Y:S01]  /*03e0*/  FMUL R11, R11, -1.4426950216293334961 ;  /* 0xbfb8aa3b0b0b7820 */ /* 0x000fe20000400000 */
[----:B------:R-:W-:Y:S01]  /*03f0*/  LEA R0, R10, R9, 0x2 ;  /* 0x000000090a007211 */ /* 0x000fe200078e10ff */
[----:B-1----:R-:W-:-:S03]  /*0400*/  IMAD.IADD R10, R7, 0x1, R10 ;  /* 0x00000001070a7824 */ /* 0x002fc600078e020a */
[----:B------:R-:W-:-:S13]  /*0410*/  FSETP.GEU.AND P0, PT, R11, -126, PT ;  /* 0xc2fc00000b00780b */ /* 0x000fda0003f0e000 */
[----:B------:R-:W-:-:S04]  /*0420*/  @!P0 FMUL R11, R11, 0.5 ;  /* 0x3f0000000b0b8820 */ /* 0x000fc80000400000 */
[----:B------:R-:W0:Y:S02]  /*0430*/  MUFU.EX2 R13, R11 ;  /* 0x0000000b000d7308 */ /* 0x000e240000000800 */
[----:B0-----:R-:W-:Y:S01]  /*0440*/  @!P0 FMUL R13, R13, R13 ;  /* 0x0000000d0d0d8220 */ /* 0x001fe20000400000 */
[----:B------:R-:W-:-:S03]  /*0450*/  ISETP.GE.AND P0, PT, R10, R5, PT ;  /* 0x000000050a00720c */ /* 0x000fc60003f06270 */
[----:B------:R-:W-:Y:S01]  /*0460*/  FADD R8, R13, R8 ;  /* 0x000000080d087221 */ /* 0x000fe20000000000 */
[----:B------:R0:W-:Y:S09]  /*0470*/  STS [R0], R13 ;  /* 0x0000000d00007388 */ /* 0x0001f20000000800 */
[----:B------:R-:W-:Y:S05]  /*0480*/  @!P0 BRA `(.L_x_60) ;  /* 0xfffffffc00948947 */ /* 0x000fea000383ffff */
.L_x_57:
[----:B------:R-:W-:Y:S05]  /*0490*/  BSYNC.RECONVERGENT B0 ;  /* 0x0000000000007941 */ /* 0x000fea0003800200 */
.L_x_56:
[----:B------:R-:W1:Y:S01]  /*04a0*/  SHFL.DOWN PT, R3, R8, 0x10, 0x1f ;  /* 0x0a001f0008037f89 */ /* 0x000e6200000e0000 */
[C---:B------:R-:W-:Y:S02]  /*04b0*/  LOP3.LUT P0, R10, R6.reuse, 0x1f, RZ, 0xc0, !PT ;  /* 0x0000001f060a7812 */ /* 0x040fe4000780c0ff */
[----:B------:R-:W-:-:S11]  /*04c0*/  ISETP.GT.U32.AND P1, PT, R6, 0x1f, PT ;  /* 0x0000001f0600780c */ /* 0x000fd60003f24070 */
[----:B------:R-:W2:Y:S01]  /*04d0*/  @!P0 S2R R11, SR_CgaCtaId ;  /* 0x00000000000b8919 */ /* 0x000ea20000008800 */
[----:B-1----:R-:W-:Y:S01]  /*04e0*/  FADD R3, R3, R8 ;  /* 0x0000000803037221 */ /* 0x002fe20000000000 */
[----:B------:R-:W-:-:S04]  /*04f0*/  @!P0 MOV R8, 0x400 ;  /* 0x0000040000088802 */ /* 0x000fc80000000f00 */
[----:B0-----:R-:W0:Y:S01]  /*0500*/  SHFL.DOWN PT, R0, R3, 0x8, 0x1f ;  /* 0x09001f0003007f89 */ /* 0x001e2200000e0000 */
[----:B------:R-:W-:Y:S02]  /*0510*/  @!P0 VIADD R8, R8, 0x4 ;  /* 0x0000000408088836 */ /* 0x000fe40000000000 */
[----:B0-----:R-:W-:-:S03]  /*0520*/  FADD R0, R3, R0 ;  /* 0x0000000003007221 */ /* 0x001fc60000000000 */
[----:B--2---:R-:W-:Y:S02]  /*0530*/  @!P0 LEA R3, R11, R8, 0x18 ;  /* 0x000000080b038211 */ /* 0x004fe400078ec0ff */
[----:B------:R-:W0:Y:S02]  /*0540*/  SHFL.DOWN PT, R7, R0, 0x4, 0x1f ;  /* 0x08801f0000077f89 */ /* 0x000e2400000e0000 */
[----:B------:R-:W-:Y:S01]  /*0550*/  @!P0 LEA.HI R3, R6, R3, RZ, 0x1d ;  /* 0x0000000306038211 */ /* 0x000fe200078fe8ff */
[----:B0-----:R-:W-:-:S05]  /*0560*/  FADD R7, R0, R7 ;  /* 0x0000000700077221 */ /* 0x001fca0000000000 */
[----:B------:R-:W0:Y:S02]  /*0570*/  SHFL.DOWN PT, R2, R7, 0x2, 0x1f ;  /* 0x08401f0007027f89 */ /* 0x000e2400000e0000 */
[----:B0-----:R-:W-:-:S05]  /*0580*/  FADD R2, R7, R2 ;  /* 0x0000000207027221 */ /* 0x001fca0000000000 */
[----:B------:R-:W0:Y:S02]  /*0590*/  SHFL.DOWN PT, R9, R2, 0x1, 0x1f ;  /* 0x08201f0002097f89 */ /* 0x000e2400000e0000 */
[----:B0-----:R-:W-:-:S05]  /*05a0*/  FADD R0, R2, R9 ;  /* 0x0000000902007221 */ /* 0x001fca0000000000 */
[----:B------:R0:W-:Y:S01]  /*05b0*/  @!P0 STS [R3], R0 ;  /* 0x0000000003008388 */ /* 0x0001e20000000800 */
[----:B------:R-:W-:Y:S01]  /*05c0*/  BAR.SYNC.DEFER_BLOCKING 0x0 ;  /* 0x0000000000007b1d */ /* 0x000fe20000010000 */
[----:B------:R-:W-:-:S05]  /*05d0*/  PLOP3.LUT P0, PT, PT, PT, PT, 0x8, 0x80 ;  /* 0x000000000080781c */ /* 0x000fca0003f0e170 */
[----:B------:R-:W-:Y:S08]  /*05e0*/  @P1 BRA `(.L_x_61) ;  /* 0x0000000000b41947 */ /* 0x000ff00003800000 */
[----:B------:R-:W1:Y:S02]  /*05f0*/  LDCU UR4, c[0x0][0x360] ;  /* 0x00006c00ff0477ac */ /* 0x000e640008000800 */
[----:B-1----:R-:W-:-:S04]  /*0600*/  UIADD3 UR4, UPT, UPT, UR4, 0x1f, URZ ;  /* 0x0000001f04047890 */ /* 0x002fc8000fffe0ff */
[----:B------:R-:W-:-:S06]  /*0610*/  USHF.R.U32.HI UR4, URZ, 0x5, UR4 ;  /* 0x00000005ff047899 */ /* 0x000fcc0008011604 */
[----:B------:R-:W-:Y:S01]  /*0620*/  ISETP.GE.U32.AND P1, PT, R10, UR4, PT ;  /* 0x000000040a007c0c */ /* 0x000fe2000bf26070 */
[----:B------:R-:W-:-:S12]  /*0630*/  UMOV UR4, 0xffffffff ;  /* 0xffffffff00047882 */ /* 0x000fd80000000000 */
[----:B0-----:R-:W0:Y:S01]  /*0640*/  @!P1 S2R R3, SR_CgaCtaId ;  /* 0x0000000000039919 */ /* 0x001e220000008800 */
[----:B------:R-:W-:-:S05]  /*0650*/  @!P1 MOV R0, 0x400 ;  /* 0x0000040000009802 */ /* 0x000fca0000000f00 */
[----:B------:R-:W-:-:S05]  /*0660*/  @!P1 VIADD R0, R0, 0x4 ;  /* 0x0000000400009836 */ /* 0x000fca0000000000 */
[----:B0-----:R-:W-:Y:S01]  /*0670*/  @!P1 LEA R3, R3, R0, 0x18 ;  /* 0x0000000003039211 */ /* 0x001fe200078ec0ff */
[----:B------:R-:W-:-:S04]  /*0680*/  HFMA2 R0, -RZ, RZ, 0, 0 ;  /* 0x00000000ff007431 */ /* 0x000fc800000001ff */
[----:B------:R-:W-:-:S05]  /*0690*/  @!P1 IMAD R2, R10, 0x4, R3 ;  /* 0x000000040a029824 */ /* 0x000fca00078e0203 */
[----:B------:R0:W1:Y:S01]  /*06a0*/  @!P1 LDS R0, [R2] ;  /* 0x0000000002009984 */ /* 0x0000620000000800 */
[----:B------:R-:W-:Y:S05]  /*06b0*/  BRA.DIV UR4, `(.L_x_62) ;  /* 0x0000000204f87947 */ /* 0x000fea000b800000 */
[----:B-1----:R-:W1:Y:S02]  /*06c0*/  SHFL.DOWN PT, R3, R0, 0x10, 0x1f ;  /* 0x0a001f0000037f89 */ /* 0x002e6400000e0000 */
[----:B-1----:R-:W-:-:S05]  /*06d0*/  FADD R3, R3, R0 ;  /* 0x0000000003037221 */ /* 0x002fca0000000000 */
[----:B0-----:R-:W0:Y:S02]  /*06e0*/  SHFL.DOWN PT, R2, R3, 0x8, 0x1f ;  /* 0x09001f0003027f89 */ /* 0x001e2400000e0000 */
[----:B0-----:R-:W-:-:S05]  /*06f0*/  FADD R2, R3, R2 ;  /* 0x0000000203027221 */ /* 0x001fca0000000000 */
[----:B------:R-:W0:Y:S02]  /*0700*/  SHFL.DOWN PT, R7, R2, 0x4, 0x1f ;  /* 0x08801f0002077f89 */ /* 0x000e2400000e0000 */
[----:B0-----:R-:W-:-:S05]  /*0710*/  FADD R7, R2, R7 ;  /* 0x0000000702077221 */ /* 0x001fca0000000000 */
[----:B------:R-:W0:Y:S02]  /*0720*/  SHFL.DOWN PT, R8, R7, 0x2, 0x1f ;  /* 0x08401f0007087f89 */ /* 0x000e2400000e0000 */
[----:B0-----:R-:W-:-:S05]  /*0730*/  FADD R8, R7, R8 ;  /* 0x0000000807087221 */ /* 0x001fca0000000000 */
[----:B------:R0:W1:Y:S02]  /*0740*/  SHFL.DOWN PT, R9, R8, 0x1, 0x1f ;  /* 0x08201f0008097f89 */ /* 0x00006400000e0000 */
.L_x_74:
[----:B------:R-:W-:Y:S01]  /*0750*/  ISETP.NE.AND P1, PT, R6, RZ, PT ;  /* 0x000000ff0600720c */ /* 0x000fe20003f25270 */
[----:B-1----:R-:W-:-:S12]  /*0760*/  FADD R9, R8, R9 ;  /* 0x0000000908097221 */ /* 0x002fd80000000000 */
[----:B------:R-:W-:Y:S05]  /*0770*/  @P1 BRA `(.L_x_61) ;  /* 0x0000000000501947 */ /* 0x000fea0003800000 */
[----:B------:R-:W-:Y:S01]  /*0780*/  FMNMX R9, R9, 9.999999682655225389e-21, !PT ;  /* 0x1e3ce50809097809 */ /* 0x000fe20007800000 */
[----:B------:R-:W-:Y:S04]  /*0790*/  BSSY.RECONVERGENT B0, `(.L_x_63) ;  /* 0x000000d000007945 */ /* 0x000fe80003800200 */
[----:B------:R-:W-:-:S05]  /*07a0*/  VIADD R0, R9, 0x1800000 ;  /* 0x0180000009007836 */ /* 0x000fca0000000000 */
[----:B------:R-:W-:-:S04]  /*07b0*/  LOP3.LUT R0, R0, 0x7f800000, RZ, 0xc0, !PT ;  /* 0x7f80000000007812 */ /* 0x000fc800078ec0ff */
[----:B------:R-:W-:-:S13]  /*07c0*/  ISETP.GT.U32.AND P0, PT, R0, 0x1ffffff, PT ;  /* 0x01ffffff0000780c */ /* 0x000fda0003f04070 */
[----:B------:R-:W-:Y:S05]  /*07d0*/  @P0 BRA `(.L_x_64) ;  /* 0x0000000000100947 */ /* 0x000fea0003800000 */
[----:B0-----:R-:W-:-:S07]  /*07e0*/  MOV R8, 0x800 ;  /* 0x0000080000087802 */ /* 0x001fce0000000f00 */
[----:B------:R-:W-:Y:S05]  /*07f0*/  CALL.REL.NOINC `($__internal_0_$__cuda_sm20_rcp_rn_f32_slowpath) ;  /* 0x0000000400347944 */ /* 0x000fea0003c00000 */
[----:B------:R-:W-:Y:S01]  /*0800*/  IMAD.MOV.U32 R0, RZ, RZ, R3 ;  /* 0x000000ffff007224 */ /* 0x000fe200078e0003 */
[----:B------:R-:W-:Y:S06]  /*0810*/  BRA `(.L_x_65) ;  /* 0x0000000000107947 */ /* 0x000fec0003800000 */
.L_x_64:
[----:B------:R-:W1:Y:S02]  /*0820*/  MUFU.RCP R0, R9 ;  /* 0x0000000900007308 */ /* 0x000e640000001000 */
[----:B-1----:R-:W-:-:S04]  /*0830*/  FFMA R2, R9, R0, -1 ;  /* 0xbf80000009027423 */ /* 0x002fc80000000000 */
[----:B------:R-:W-:-:S04]  /*0840*/  FADD.FTZ R3, -R2, -RZ ;  /* 0x800000ff02037221 */ /* 0x000fc80000010100 */
[----:B------:R-:W-:-:S07]  /*0850*/  FFMA R0, R0, R3, R0 ;  /* 0x0000000300007223 */ /* 0x000fce0000000000 */
.L_x_65:
[----:B------:R-:W-:Y:S05]  /*0860*/  BSYNC.RECONVERGENT B0 ;  /* 0x0000000000007941 */ /* 0x000fea0003800200 */
.L_x_63:
[----:B------:R-:W1:Y:S01]  /*0870*/  S2UR UR5, SR_CgaCtaId ;  /* 0x00000000000579c3 */ /* 0x000e620000008800 */
[----:B------:R-:W-:Y:S01]  /*0880*/  UMOV UR4, 0x400 ;  /* 0x0000040000047882 */ /* 0x000fe20000000000 */
[----:B------:R-:W-:Y:S01]  /*0890*/  PLOP3.LUT P0, PT, PT, PT, PT, 0x80, 0x8 ;  /* 0x000000000008781c */ /* 0x000fe20003f0f070 */
[----:B-1----:R-:W-:-:S09]  /*08a0*/  ULEA UR4, UR5, UR4, 0x18 ;  /* 0x0000000405047291 */ /* 0x002fd2000f8ec0ff */
[----:B------:R1:W-:Y:S03]  /*08b0*/  STS [UR4], R0 ;  /* 0x00000000ff007988 */ /* 0x0003e60008000804 */
.L_x_61:
[----:B------:R-:W-:Y:S01]  /*08c0*/  ISETP.GE.AND P1, PT, R6, R5, PT ;  /* 0x000000050600720c */ /* 0x000fe20003f26270 */
[----:B------:R-:W-:Y:S05]  /*08d0*/  WARPSYNC.ALL ;  /* 0x0000000000007948 */ /* 0x000fea0003800000 */
[----:B------:R-:W-:Y:S06]  /*08e0*/  BAR.SYNC.DEFER_BLOCKING 0x0 ;  /* 0x0000000000007b1d */ /* 0x000fec0000010000 */
[----:B------:R-:W-:Y:S04]  /*08f0*/  BSSY.RECONVERGENT B0, `(.L_x_66) ;  /* 0x0000014000007945 */ /* 0x000fe80003800200 */
[----:B------:R-:W-:Y:S05]  /*0900*/  @P1 BRA `(.L_x_67) ;  /* 0x0000000000481947 */ /* 0x000fea0003800000 */
[----:B0-----:R-:W1:Y:S01]  /*0910*/  S2R R8, SR_CgaCtaId ;  /* 0x0000000000087919 */ /* 0x001e620000008800 */
[----:B------:R-:W-:Y:S01]  /*0920*/  MOV R7, 0x400 ;  /* 0x0000040000077802 */ /* 0x000fe20000000f00 */
[----:B------:R-:W0:Y:S08]  /*0930*/  LDC R13, c[0x0][0x360] ;  /* 0x0000d800ff0d7b82 */ /* 0x000e300000000800 */
[----:B------:R-:W2:Y:S08]  /*0940*/  LDC R15, c[0x0][0x39c] ;  /* 0x0000e700ff0f7b82 */ /* 0x000eb00000000800 */
[----:B------:R-:W3:Y:S01]  /*0950*/  LDC.64 R2, c[0x0][0x3a0] ;  /* 0x0000e800ff027b82 */ /* 0x000ee20000000a00 */
[----:B-1----:R-:W-:-:S02]  /*0960*/  LEA R0, R8, R7, 0x18 ;  /* 0x0000000708007211 */ /* 0x002fc400078ec0ff */
[----:B------:R-:W-:-:S04]  /*0970*/  IADD3 R7, PT, PT, R7, 0x90, RZ ;  /* 0x0000009007077810 */ /* 0x000fc80007ffe0ff */
[----:B------:R-:W1:Y:S01]  /*0980*/  LDS R0, [R0] ;  /* 0x0000000000007984 */ /* 0x000e620000000800 */
[----:B------:R-:W-:-:S07]  /*0990*/  LEA R17, R8, R7, 0x18 ;  /* 0x0000000708117211 */ /* 0x000fce00078ec0ff */
.L_x_68:
[----:B------:R-:W-:Y:S02]  /*09a0*/  IMAD R7, R6, 0x4, R17 ;  /* 0x0000000406077824 */ /* 0x000fe400078e0211 */
[--C-:B--2-4-:R-:W-:Y:S02]  /*09b0*/  IMAD R9, R4, R15, R6.reuse ;  /* 0x0000000f04097224 */ /* 0x114fe400078e0206 */
[----:B0-----:R-:W-:Y:S02]  /*09c0*/  IMAD.IADD R6, R13, 0x1, R6 ;  /* 0x000000010d067824 */ /* 0x001fe400078e0206 */
[----:B------:R-:W1:Y:S01]  /*09d0*/  LDS R7, [R7] ;  /* 0x0000000007077984 */ /* 0x000e620000000800 */
[----:B---3--:R-:W-:Y:S02]  /*09e0*/  IMAD.WIDE R8, R9, 0x4, R2 ;  /* 0x0000000409087825 */ /* 0x008fe400078e0202 */
[----:B------:R-:W-:Y:S02]  /*09f0*/  ISETP.GE.AND P1, PT, R6, R5, PT ;  /* 0x000000050600720c */ /* 0x000fe40003f26270 */
[----:B-1----:R-:W-:-:S05]  /*0a00*/  FMUL R11, R0, R7 ;  /* 0x00000007000b7220 */ /* 0x002fca0000400000 */
[----:B------:R4:W-:Y:S06]  /*0a10*/  STG.E desc[UR6][R8.64], R11 ;  /* 0x0000000b08007986 */ /* 0x0009ec000c101906 */
[----:B------:R-:W-:Y:S05]  /*0a20*/  @!P1 BRA `(.L_x_68) ;  /* 0xfffffffc00dc9947 */ /* 0x000fea000383ffff */
.L_x_67:
[----:B------:R-:W-:Y:S05]  /*0a30*/  BSYNC.RECONVERGENT B0 ;  /* 0x0000000000007941 */ /* 0x000fea0003800200 */
.L_x_66:
[----:B------:R-:W-:Y:S05]  /*0a40*/  @!P0 EXIT ;  /* 0x000000000000894d */ /* 0x000fea0003800000 */
[----:B0-----:R-:W0:Y:S01]  /*0a50*/  LDC.64 R2, c[0x0][0x3a8] ;  /* 0x0000ea00ff027b82 */ /* 0x001e220000000a00 */
[----:B------:R-:W-:Y:S02]  /*0a60*/  IMAD.MOV.U32 R7, RZ, RZ, 0x3f800000 ;  /* 0x3f800000ff077424 */ /* 0x000fe400078e00ff */
[----:B0-----:R-:W-:-:S05]  /*0a70*/  IMAD.WIDE.U32 R4, R4, 0x4, R2 ;  /* 0x0000000404047825 */ /* 0x001fca00078e0002 */
[----:B------:R-:W-:Y:S01]  /*0a80*/  STG.E desc[UR6][R4.64], R7 ;  /* 0x0000000704007986 */ /* 0x000fe2000c101906 */
[----:B------:R-:W-:Y:S05]  /*0a90*/  EXIT ;  /* 0x000000000000794d */ /* 0x000fea0003800000 */
.L_x_62:
[----:B------:R-:W-:Y:S01]  /*0aa0*/  MOV R11, 0x10 ;  /* 0x00000010000b7802 */ /* 0x000fe20000000f00 */
[----:B------:R-:W-:Y:S02]  /*0ab0*/  IMAD.MOV.U32 R13, RZ, RZ, 0x1f ;  /* 0x0000001fff0d7424 */ /* 0x000fe400078e00ff */
[----:B------:R-:W-:-:S07]  /*0ac0*/  IMAD.MOV.U32 R10, RZ, RZ, -0x1 ;  /* 0xffffffffff0a7424 */ /* 0x000fce00078e00ff */
[----:B01----:R-:W-:Y:S05]  /*0ad0*/  WARPSYNC.COLLECTIVE R10, `(.L_x_69) ;  /* 0x000000000a087348 */ /* 0x003fea0003c00000 */
[----:B-1----:R1:W2:Y:S02]  /*0ae0*/  SHFL.DOWN P1, R9, R0, R11, R13 ;  /* 0x0800000b00097389 */ /* 0x0022a4000002000d */
[----:B012---:R-:W-:Y:S05]  /*0af0*/  ENDCOLLECTIVE ;  /* 0x000000000000791b */ /* 0x007fea0003800000 */
.L_x_69:
[----:B------:R-:W-:Y:S02]  /*0b00*/  IMAD.MOV.U32 R11, RZ, RZ, 0x8 ;  /* 0x00000008ff0b7424 */ /* 0x000fe400078e00ff */
[----:B------:R-:W-:-:S04]  /*0b10*/  IMAD.MOV.U32 R3, RZ, RZ, R9 ;  /* 0x000000ffff037224 */ /* 0x000fc800078e0009 */
[----:B------:R-:W-:-:S05]  /*0b20*/  FADD R3, R3, R0 ;  /* 0x0000000003037221 */ /* 0x000fca0000000000 */
[----:B------:R-:W-:-:S07]  /*0b30*/  MOV R0, R3 ;  /* 0x0000000300007202 */ /* 0x000fce0000000f00 */
[----:B------:R-:W-:Y:S05]  /*0b40*/  WARPSYNC.COLLECTIVE R10, `(.L_x_70) ;  /* 0x000000000a087348 */ /* 0x000fea0003c00000 */
[----:B------:R0:W1:Y:S02]  /*0b50*/  SHFL.DOWN P1, R9, R0, R11, R13 ;  /* 0x0800000b00097389 */ /* 0x000064000002000d */
[----:B01----:R-:W-:Y:S05]  /*0b60*/  ENDCOLLECTIVE ;  /* 0x000000000000791b */ /* 0x003fea0003800000 */
.L_x_70:
[----:B------:R-:W-:Y:S01]  /*0b70*/  MOV R11, 0x4 ;  /* 0x00000004000b7802 */ /* 0x000fe20000000f00 */
[----:B------:R-:W-:-:S04]  /*0b80*/  IMAD.MOV.U32 R2, RZ, RZ, R9 ;  /* 0x000000ffff027224 */ /* 0x000fc800078e0009 */
[----:B------:R-:W-:-:S04]  /*0b90*/  FADD R2, R3, R2 ;  /* 0x0000000203027221 */ /* 0x000fc80000000000 */
[----:B------:R-:W-:-:S07]  /*0ba0*/  IMAD.MOV.U32 R0, RZ, RZ, R2 ;  /* 0x000000ffff007224 */ /* 0x000fce00078e0002 */
[----:B------:R-:W-:Y:S05]  /*0bb0*/  WARPSYNC.COLLECTIVE R10, `(.L_x_71) ;  /* 0x000000000a087348 */ /* 0x000fea0003c00000 */
[----:B------:R0:W1:Y:S02]  /*0bc0*/  SHFL.DOWN P1, R9, R0, R11, R13 ;  /* 0x0800000b00097389 */ /* 0x000064000002000d */
[----:B01----:R-:W-:Y:S05]  /*0bd0*/  ENDCOLLECTIVE ;  /* 0x000000000000791b */ /* 0x003fea0003800000 */
.L_x_71:
[----:B------:R-:W-:Y:S02]  /*0be0*/  IMAD.MOV.U32 R11, RZ, RZ, 0x2 ;  /* 0x00000002ff0b7424 */ /* 0x000fe400078e00ff */
[----:B------:R-:W-:-:S04]  /*0bf0*/  IMAD.MOV.U32 R7, RZ, RZ, R9 ;  /* 0x000000ffff077224 */ /* 0x000fc800078e0009 */
[----:B------:R-:W-:-:S04]  /*0c00*/  FADD R7, R2, R7 ;  /* 0x0000000702077221 */ /* 0x000fc80000000000 */
[----:B------:R-:W-:-:S07]  /*0c10*/  IMAD.MOV.U32 R0, RZ, RZ, R7 ;  /* 0x000000ffff007224 */ /* 0x000fce00078e0007 */
[----:B------:R-:W-:Y:S05]  /*0c20*/  WARPSYNC.COLLECTIVE R10, `(.L_x_72) ;  /* 0x000000000a087348 */ /* 0x000fea0003c00000 */
[----:B------:R0:W1:Y:S02]  /*0c30*/  SHFL.DOWN P1, R9, R0, R11, R13 ;  /* 0x0800000b00097389 */ /* 0x000064000002000d */
[----:B01----:R-:W-:Y:S05]  /*0c40*/  ENDCOLLECTIVE ;  /* 0x000000000000791b */ /* 0x003fea0003800000 */
.L_x_72:
[----:B------:R-:W-:Y:S01]  /*0c50*/  IMAD.MOV.U32 R11, RZ, RZ, 0x1 ;  /* 0x00000001ff0b7424 */ /* 0x000fe200078e00ff */
[----:B------:R-:W-:-:S05]  /*0c60*/  MOV R8, R9 ;  /* 0x0000000900087202 */ /* 0x000fca0000000f00 */
[----:B------:R-:W-:-:S04]  /*0c70*/  FADD R8, R7, R8 ;  /* 0x0000000807087221 */ /* 0x000fc80000000000 */
[----:B------:R-:W-:-:S07]  /*0c80*/  IMAD.MOV.U32 R0, RZ, RZ, R8 ;  /* 0x000000ffff007224 */ /* 0x000fce00078e0008 */
[----:B------:R-:W-:Y:S05]  /*0c90*/  WARPSYNC.COLLECTIVE R10, `(.L_x_73) ;  /* 0x000000000a087348 */ /* 0x000fea0003c00000 */
[----:B------:R0:W1:Y:S02]  /*0ca0*/  SHFL.DOWN P1, R9, R0, R11, R13 ;  /* 0x0800000b00097389 */ /* 0x000064000002000d */
[----:B01----:R-:W-:Y:S05]  /*0cb0*/  ENDCOLLECTIVE ;  /* 0x000000000000791b */ /* 0x003fea0003800000 */
.L_x_73:
[----:B------:R-:W-:Y:S05]  /*0cc0*/  BRA `(.L_x_74) ;  /* 0xfffffff800a07947 */ /* 0x000fea000383ffff */
        .weak           $__internal_0_$__cuda_sm20_rcp_rn_f32_slowpath
        .type           $__internal_0_$__cuda_sm20_rcp_rn_f32_slowpath,@function
        .size           $__internal_0_$__cuda_sm20_rcp_rn_f32_slowpath,($__internal_1_$__cuda_sm3x_div_rn_noftz_f32_slowpath - $__internal_0_$__cuda_sm20_rcp_rn_f32_slowpath)
$__internal_0_$__cuda_sm20_rcp_rn_f32_slowpath:
[----:B------:R-:W-:Y:S01]  /*0cd0*/  IMAD.SHL.U32 R0, R9, 0x2, RZ ;  /* 0x0000000209007824 */ /* 0x000fe200078e00ff */
[----:B------:R-:W-:Y:S04]  /*0ce0*/  BSSY.RECONVERGENT B1, `(.L_x_75) ;  /* 0x0000031000017945 */ /* 0x000fe80003800200 */
[----:B------:R-:W-:Y:S02]  /*0cf0*/  SHF.R.U32.HI R11, RZ, 0x18, R0 ;  /* 0x00000018ff0b7819 */ /* 0x000fe40000011600 */
[----:B------:R-:W-:Y:S02]  /*0d00*/  MOV R0, R9 ;  /* 0x0000000900007202 */ /* 0x000fe40000000f00 */
[----:B------:R-:W-:-:S13]  /*0d10*/  ISETP.NE.U32.AND P0, PT, R11, RZ, PT ;  /* 0x000000ff0b00720c */ /* 0x000fda0003f05070 */
[----:B------:R-:W-:Y:S05]  /*0d20*/  @P0 BRA `(.L_x_76) ;  /* 0x0000000000280947 */ /* 0x000fea0003800000 */
[----:B------:R-:W-:-:S05]  /*0d30*/  IMAD.SHL.U32 R2, R0, 0x2, RZ ;  /* 0x0000000200027824 */ /* 0x000fca00078e00ff */
[----:B------:R-:W-:-:S13]  /*0d40*/  ISETP.NE.AND P0, PT, R2, RZ, PT ;  /* 0x000000ff0200720c */ /* 0x000fda0003f05270 */
[----:B------:R-:W-:Y:S01]  /*0d50*/  @P0 FFMA R7, R0, 1.84467440737095516160e+19, RZ ;  /* 0x5f80000000070823 */ /* 0x000fe200000000ff */
[----:B------:R-:W-:Y:S08]  /*0d60*/  @!P0 MUFU.RCP R3, R0 ;  /* 0x0000000000038308 */ /* 0x000ff00000001000 */
[----:B------:R-:W0:Y:S02]  /*0d70*/  @P0 MUFU.RCP R2, R7 ;  /* 0x0000000700020308 */ /* 0x000e240000001000 */
[----:B0-----:R-:W-:-:S04]  /*0d80*/  @P0 FFMA R9, R7, R2, -1 ;  /* 0xbf80000007090423 */ /* 0x001fc80000000002 */
[----:B------:R-:W-:-:S04]  /*0d90*/  @P0 FADD.FTZ R9, -R9, -RZ ;  /* 0x800000ff09090221 */ /* 0x000fc80000010100 */
[----:B------:R-:W-:-:S04]  /*0da0*/  @P0 FFMA R2, R2, R9, R2 ;  /* 0x0000000902020223 */ /* 0x000fc80000000002 */
[----:B------:R-:W-:Y:S01]  /*0db0*/  @P0 FFMA R3, R2, 1.84467440737095516160e+19, RZ ;  /* 0x5f80000002030823 */ /* 0x000fe200000000ff */
[----:B------:R-:W-:Y:S06]  /*0dc0*/  BRA `(.L_x_77) ;  /* 0x0000000000887947 */ /* 0x000fec0003800000 */
.L_x_76:
[----:B------:R-:W-:-:S05]  /*0dd0*/  VIADD R9, R11, 0xffffff03 ;  /* 0xffffff030b097836 */ /* 0x000fca0000000000 */
[----:B------:R-:W-:-:S13]  /*0de0*/  ISETP.GT.U32.AND P0, PT, R9, 0x1, PT ;  /* 0x000000010900780c */ /* 0x000fda0003f04070 */
[----:B------:R-:W-:Y:S05]  /*0df0*/  @P0 BRA `(.L_x_78) ;  /* 0x0000000000780947 */ /* 0x000fea0003800000 */
[----:B------:R-:W-:Y:S01]  /*0e00*/  LOP3.LUT R2, R0, 0x7fffff, RZ, 0xc0, !PT ;  /* 0x007fffff00027812 */ /* 0x000fe200078ec0ff */
[----:B------:R-:W-:-:S03]  /*0e10*/  IMAD.MOV.U32 R12, RZ, RZ, 0x3 ;  /* 0x00000003ff0c7424 */ /* 0x000fc600078e00ff */
[----:B------:R-:W-:Y:S02]  /*0e20*/  LOP3.LUT R2, R2, 0x3f800000, RZ, 0xfc, !PT ;  /* 0x3f80000002027812 */ /* 0x000fe400078efcff */
[----:B------:R-:W-:Y:S02]  /*0e30*/  SHF.L.U32 R12, R12, R9, RZ ;  /* 0x000000090c0c7219 */ /* 0x000fe400000006ff */
[----:B------:R-:W0:Y:S02]  /*0e40*/  MUFU.RCP R3, R2 ;  /* 0x0000000200037308 */ /* 0x000e240000001000 */
[----:B0-----:R-:W-:-:S04]  /*0e50*/  FFMA R7, R2, R3, -1 ;  /* 0xbf80000002077423 */ /* 0x001fc80000000003 */
[----:B------:R-:W-:-:S04]  /*0e60*/  FADD.FTZ R10, -R7, -RZ ;  /* 0x800000ff070a7221 */ /* 0x000fc80000010100 */
[CCC-:B------:R-:W-:Y:S01]  /*0e70*/  FFMA.RM R7, R3.reuse, R10.reuse, R3.reuse ;  /* 0x0000000a03077223 */ /* 0x1c0fe20000004003 */
[----:B------:R-:W-:-:S04]  /*0e80*/  FFMA.RP R10, R3, R10, R3 ;  /* 0x0000000a030a7223 */ /* 0x000fc80000008003 */
[C---:B------:R-:W-:Y:S02]  /*0e90*/  LOP3.LUT R3, R7.reuse, 0x7fffff, RZ, 0xc0, !PT ;  /* 0x007fffff07037812 */ /* 0x040fe400078ec0ff */
[----:B------:R-:W-:Y:S02]  /*0ea0*/  FSETP.NEU.FTZ.AND P0, PT, R7, R10, PT ;  /* 0x0000000a0700720b */ /* 0x000fe40003f1d000 */
[----:B------:R-:W-:Y:S02]  /*0eb0*/  LOP3.LUT R3, R3, 0x800000, RZ, 0xfc, !PT ;  /* 0x0080000003037812 */ /* 0x000fe400078efcff */
[----:B------:R-:W-:Y:S02]  /*0ec0*/  SEL R7, RZ, 0xffffffff, !P0 ;  /* 0xffffffffff077807 */ /* 0x000fe40004000000 */
[----:B------:R-:W-:Y:S02]  /*0ed0*/  LOP3.LUT R12, R12, R3, RZ, 0xc0, !PT ;  /* 0x000000030c0c7212 */ /* 0x000fe400078ec0ff */
[----:B------:R-:W-:-:S02]  /*0ee0*/  IADD3 R2, PT, PT, -R7, RZ, RZ ;  /* 0x000000ff07027210 */ /* 0x000fc40007ffe1ff */
[-C--:B------:R-:W-:Y:S02]  /*0ef0*/  SHF.R.U32.HI R12, RZ, R9.reuse, R12 ;  /* 0x00000009ff0c7219 */ /* 0x080fe4000001160c */
[----:B------:R-:W-:Y:S02]  /*0f00*/  LOP3.LUT P1, RZ, R2, R9, R3, 0xf8, !PT ;  /* 0x0000000902ff7212 */ /* 0x000fe4000782f803 */
[C---:B------:R-:W-:Y:S02]  /*0f10*/  LOP3.LUT P0, RZ, R12.reuse, 0x1, RZ, 0xc0, !PT ;  /* 0x000000010cff7812 */ /* 0x040fe4000780c0ff */
[----:B------:R-:W-:-:S04]  /*0f20*/  LOP3.LUT P2, RZ, R12, 0x2, RZ, 0xc0, !PT ;  /* 0x000000020cff7812 */ /* 0x000fc8000784c0ff */
[----:B------:R-:W-:Y:S02]  /*0f30*/  PLOP3.LUT P0, PT, P0, P1, P2, 0xe0, 0x0 ;  /* 0x000000000000781c */ /* 0x000fe40000703c20 */
[----:B------:R-:W-:Y:S02]  /*0f40*/  LOP3.LUT P1, RZ, R0, 0x7fffff, RZ, 0xc0, !PT ;  /* 0x007fffff00ff7812 */ /* 0x000fe4000782c0ff */
[----:B------:R-:W-:-:S05]  /*0f50*/  SEL R2, RZ, 0x1, !P0 ;  /* 0x00000001ff027807 */ /* 0x000fca0004000000 */
[----:B------:R-:W-:-:S05]  /*0f60*/  IMAD.MOV R2, RZ, RZ, -R2 ;  /* 0x000000ffff027224 */ /* 0x000fca00078e0a02 */
[----:B------:R-:W-:Y:S01]  /*0f70*/  ISETP.GE.AND P0, PT, R2, RZ, PT ;  /* 0x000000ff0200720c */ /* 0x000fe20003f06270 */
[----:B------:R-:W-:-:S05]  /*0f80*/  VIADD R2, R11, 0xffffff04 ;  /* 0xffffff040b027836 */ /* 0x000fca0000000000 */
[----:B------:R-:W-:-:S07]  /*0f90*/  SHF.R.U32.HI R3, RZ, R2, R3 ;  /* 0x00000002ff037219 */ /* 0x000fce0000011603 */
[----:B------:R-:W-:-:S05]  /*0fa0*/  @!P0 VIADD R3, R3, 0x1 ;  /* 0x0000000103038836 */ /* 0x000fca0000000000 */
[----:B------:R-:W-:-:S04]  /*0fb0*/  @!P1 SHF.L.U32 R3, R3, 0x1, RZ ;  /* 0x0000000103039819 */ /* 0x000fc800000006ff */
[----:B------:R-:W-:Y:S01]  /*0fc0*/  LOP3.LUT R3, R3, 0x80000000, R0, 0xf8, !PT ;  /* 0x8000000003037812 */ /* 0x000fe200078ef800 */
[----:B------:R-:W-:Y:S06]  /*0fd0*/  BRA `(.L_x_77) ;  /* 0x0000000000047947 */ /* 0x000fec0003800000 */
.L_x_78:
[----:B------:R0:W1:Y:S02]  /*0fe0*/  MUFU.RCP R3, R0 ;  /* 0x0000000000037308 */ /* 0x0000640000001000 */
.L_x_77:
[----:B------:R-:W-:Y:S05]  /*0ff0*/  BSYNC.RECONVERGENT B1 ;  /* 0x0000000000017941 */ /* 0x000fea0003800200 */
.L_x_75:
[----:B------:R-:W-:-:S04]  /*1000*/  IMAD.MOV.U32 R9, RZ, RZ, 0x0 ;  /* 0x00000000ff097424 */ /* 0x000fc800078e00ff */
[----:B01----:R-:W-:Y:S05]  /*1010*/  RET.REL.NODEC R8 `(alma_precompute_weights_f32) ;  /* 0xffffffec08f87950 */ /* 0x003fea0003c3ffff */
        .weak           $__internal_1_$__cuda_sm3x_div_rn_noftz_f32_slowpath
        .type           $__internal_1_$__cuda_sm3x_div_rn_noftz_f32_slowpath,@function
        .size           $__internal_1_$__cuda_sm3x_div_rn_noftz_f32_slowpath,(.L_x_553 - $__internal_1_$__cuda_sm3x_div_rn_noftz_f32_slowpath)
$__internal_1_$__cuda_sm3x_div_rn_noftz_f32_slowpath:
[----:B------:R-:W-:Y:S01]  /*1020*/  SHF.R.U32.HI R13, RZ, 0x17, R3 ;  /* 0x00000017ff0d7819 */ /* 0x000fe20000011603 */
[----:B------:R-:W-:Y:S01]  /*1030*/  BSSY.RECONVERGENT B2, `(.L_x_79) ;  /* 0x0000063000027945 */ /* 0x000fe20003800200 */
[----:B------:R-:W-:Y:S02]  /*1040*/  SHF.R.U32.HI R11, RZ, 0x17, R0 ;  /* 0x00000017ff0b7819 */ /* 0x000fe40000011600 */
[----:B------:R-:W-:Y:S02]  /*1050*/  LOP3.LUT R13, R13, 0xff, RZ, 0xc0, !PT ;  /* 0x000000ff0d0d7812 */ /* 0x000fe400078ec0ff */
[----:B------:R-:W-:Y:S02]  /*1060*/  LOP3.LUT R18, R11, 0xff, RZ, 0xc0, !PT ;  /* 0x000000ff0b127812 */ /* 0x000fe400078ec0ff */
[----:B------:R-:W-:Y:S01]  /*1070*/  MOV R15, R3 ;  /* 0x00000003000f7202 */ /* 0x000fe20000000f00 */
[----:B------:R-:W-:Y:S02]  /*1080*/  VIADD R16, R13, 0xffffffff ;  /* 0xffffffff0d107836 */ /* 0x000fe40000000000 */
[----:B------:R-:W-:-:S03]  /*1090*/  VIADD R14, R18, 0xffffffff ;  /* 0xffffffff120e7836 */ /* 0x000fc60000000000 */
[----:B------:R-:W-:-:S04]  /*10a0*/  ISETP.GT.U32.AND P0, PT, R16, 0xfd, PT ;  /* 0x000000fd1000780c */ /* 0x000fc80003f04070 */
[----:B------:R-:W-:-:S13]  /*10b0*/  ISETP.GT.U32.OR P0, PT, R14, 0xfd, P0 ;  /* 0x000000fd0e00780c */ /* 0x000fda0000704470 */
[----:B------:R-:W-:Y:S01]  /*10c0*/  @!P0 IMAD.MOV.U32 R11, RZ, RZ, RZ ;  /* 0x000000ffff0b8224 */ /* 0x000fe200078e00ff */
[----:B------:R-:W-:Y:S06]  /*10d0*/  @!P0 BRA `(.L_x_80) ;  /* 0x00000000005c8947 */ /* 0x000fec0003800000 */
[----:B------:R-:W-:Y:S02]  /*10e0*/  FSETP.GTU.FTZ.AND P0, PT, |R0|, +INF , PT ;  /* 0x7f8000000000780b */ /* 0x000fe40003f1c200 */
[----:B------:R-:W-:-:S04]  /*10f0*/  FSETP.GTU.FTZ.AND P1, PT, |R3|, +INF , PT ;  /* 0x7f8000000300780b */ /* 0x000fc80003f3c200 */
[----:B------:R-:W-:-:S13]  /*1100*/  PLOP3.LUT P0, PT, P0, P1, PT, 0xf8, 0x8f ;  /* 0x00000000008f781c */ /* 0x000fda0000703f70 */
[----:B------:R-:W-:Y:S05]  /*1110*/  @P0 BRA `(.L_x_81) ;  /* 0x00000004004c0947 */ /* 0x000fea0003800000 */
[----:B------:R-:W-:-:S13]  /*1120*/  LOP3.LUT P0, RZ, R15, 0x7fffffff, R0, 0xc8, !PT ;  /* 0x7fffffff0fff7812 */ /* 0x000fda000780c800 */
[----:B------:R-:W-:Y:S05]  /*1130*/  @!P0 BRA `(.L_x_82) ;  /* 0x00000004003c8947 */ /* 0x000fea0003800000 */
[C---:B------:R-:W-:Y:S02]  /*1140*/  FSETP.NEU.FTZ.AND P2, PT, |R0|.reuse, +INF , PT ;  /* 0x7f8000000000780b */ /* 0x040fe40003f5d200 */
[----:B------:R-:W-:Y:S02]  /*1150*/  FSETP.NEU.FTZ.AND P1, PT, |R3|, +INF , PT ;  /* 0x7f8000000300780b */ /* 0x000fe40003f3d200 */
[----:B------:R-:W-:-:S11]  /*1160*/  FSETP.NEU.FTZ.AND P0, PT, |R0|, +INF , PT ;  /* 0x7f8000000000780b */ /* 0x000fd60003f1d200 */
[----:B------:R-:W-:Y:S05]  /*1170*/  @!P1 BRA !P2, `(.L_x_82) ;  /* 0x00000004002c9947 */ /* 0x000fea0005000000 */
[----:B------:R-:W-:-:S04]  /*1180*/  LOP3.LUT P2, RZ, R0, 0x7fffffff, RZ, 0xc0, !PT ;  /* 0x7fffffff00ff7812 */ /* 0x000fc8000784c0ff */
[----:B------:R-:W-:-:S13]  /*1190*/  PLOP3.LUT P1, PT, P1, P2, PT, 0x2f, 0xf2 ;  /* 0x0000000000f2781c */ /* 0x000fda0000f24577 */
[----:B------:R-:W-:Y:S05]  /*11a0*/  @P1 BRA `(.L_x_83) ;  /* 0x0000000400181947 */ /* 0x000fea0003800000 */
[----:B------:R-:W-:-:S04]  /*11b0*/  LOP3.LUT P1, RZ, R15, 0x7fffffff, RZ, 0xc0, !PT ;  /* 0x7fffffff0fff7812 */ /* 0x000fc8000782c0ff */
[----:B------:R-:W-:-:S13]  /*11c0*/  PLOP3.LUT P0, PT, P0, P1, PT, 0x2f, 0xf2 ;  /* 0x0000000000f2781c */ /* 0x000fda0000702577 */
[----:B------:R-:W-:Y:S05]  /*11d0*/  @P0 BRA `(.L_x_84) ;  /* 0x0000000400000947 */ /* 0x000fea0003800000 */
[----:B------:R-:W-:Y:S02]  /*11e0*/  ISETP.GE.AND P0, PT, R14, RZ, PT ;  /* 0x000000ff0e00720c */ /* 0x000fe40003f06270 */
[----:B------:R-:W-:-:S11]  /*11f0*/  ISETP.GE.AND P1, PT, R16, RZ, PT ;  /* 0x000000ff1000720c */ /* 0x000fd60003f26270 */
[----:B------:R-:W-:Y:S02]  /*1200*/  @P0 IMAD.MOV.U32 R11, RZ, RZ, RZ ;  /* 0x000000ffff0b0224 */ /* 0x000fe400078e00ff */
[----:B------:R-:W-:Y:S01]  /*1210*/  @!P0 FFMA R0, R0, 1.84467440737095516160e+19, RZ ;  /* 0x5f80000000008823 */ /* 0x000fe200000000ff */
[----:B------:R-:W-:Y:S02]  /*1220*/  @!P0 IMAD.MOV.U32 R11, RZ, RZ, -0x40 ;  /* 0xffffffc0ff0b8424 */ /* 0x000fe400078e00ff */
[----:B------:R-:W-:-:S03]  /*1230*/  @!P1 FFMA R15, R3, 1.84467440737095516160e+19, RZ ;  /* 0x5f800000030f9823 */ /* 0x000fc600000000ff */
[----:B------:R-:W-:-:S07]  /*1240*/  @!P1 IADD3 R11, PT, PT, R11, 0x40, RZ ;  /* 0x000000400b0b9810 */ /* 0x000fce0007ffe0ff */
.L_x_80:
[----:B------:R-:W-:Y:S01]  /*1250*/  LEA R14, R13, 0xc0800000, 0x17 ;  /* 0xc08000000d0e7811 */ /* 0x000fe200078eb8ff */
[----:B------:R-:W-:Y:S04]  /*1260*/  BSSY.RECONVERGENT B3, `(.L_x_85) ;  /* 0x0000036000037945 */ /* 0x000fe80003800200 */
[----:B------:R-:W-:Y:S02]  /*1270*/  IMAD.IADD R16, R15, 0x1, -R14 ;  /* 0x000000010f107824 */ /* 0x000fe400078e0a0e */
[----:B------:R-:W-:Y:S02]  /*1280*/  VIADD R14, R18, 0xffffff81 ;  /* 0xffffff81120e7836 */ /* 0x000fe40000000000 */
[----:B------:R-:W0:Y:S01]  /*1290*/  MUFU.RCP R15, R16 ;  /* 0x00000010000f7308 */ /* 0x000e220000001000 */
[----:B------:R-:W-:Y:S01]  /*12a0*/  FADD.FTZ R17, -R16, -RZ ;  /* 0x800000ff10117221 */ /* 0x000fe20000010100 */
[C---:B------:R-:W-:Y:S01]  /*12b0*/  IMAD R0, R14.reuse, -0x800000, R0 ;  /* 0xff8000000e007824 */ /* 0x040fe200078e0200 */
[----:B------:R-:W-:-:S05]  /*12c0*/  IADD3 R14, PT, PT, R14, 0x7f, -R13 ;  /* 0x0000007f0e0e7810 */ /* 0x000fca0007ffe80d */
[----:B------:R-:W-:Y:S02]  /*12d0*/  IMAD.IADD R14, R14, 0x1, R11 ;  /* 0x000000010e0e7824 */ /* 0x000fe400078e020b */
[----:B0-----:R-:W-:-:S04]  /*12e0*/  FFMA R18, R15, R17, 1 ;  /* 0x3f8000000f127423 */ /* 0x001fc80000000011 */
[----:B------:R-:W-:-:S04]  /*12f0*/  FFMA R15, R15, R18, R15 ;  /* 0x000000120f0f7223 */ /* 0x000fc8000000000f */
[----:B------:R-:W-:-:S04]  /*1300*/  FFMA R18, R0, R15, RZ ;  /* 0x0000000f00127223 */ /* 0x000fc800000000ff */
[----:B------:R-:W-:-:S04]  /*1310*/  FFMA R19, R17, R18, R0 ;  /* 0x0000001211137223 */ /* 0x000fc80000000000 */
[----:B------:R-:W-:-:S04]  /*1320*/  FFMA R18, R15, R19, R18 ;  /* 0x000000130f127223 */ /* 0x000fc80000000012 */
[----:B------:R-:W-:-:S04]  /*1330*/  FFMA R17, R17, R18, R0 ;  /* 0x0000001211117223 */ /* 0x000fc80000000000 */
[----:B------:R-:W-:-:S05]  /*1340*/  FFMA R0, R15, R17, R18 ;  /* 0x000000110f007223 */ /* 0x000fca0000000012 */
[----:B------:R-:W-:-:S04]  /*1350*/  SHF.R.U32.HI R13, RZ, 0x17, R0 ;  /* 0x00000017ff0d7819 */ /* 0x000fc80000011600 */
[----:B------:R-:W-:-:S04]  /*1360*/  LOP3.LUT R13, R13, 0xff, RZ, 0xc0, !PT ;  /* 0x000000ff0d0d7812 */ /* 0x000fc800078ec0ff */
[----:B------:R-:W-:-:S05]  /*1370*/  IADD3 R19, PT, PT, R13, R14, RZ ;  /* 0x0000000e0d137210 */ /* 0x000fca0007ffe0ff */
[----:B------:R-:W-:-:S05]  /*1380*/  VIADD R11, R19, 0xffffffff ;  /* 0xffffffff130b7836 */ /* 0x000fca0000000000 */
[----:B------:R-:W-:-:S13]  /*1390*/  ISETP.GE.U32.AND P0, PT, R11, 0xfe, PT ;  /* 0x000000fe0b00780c */ /* 0x000fda0003f06070 */
[----:B------:R-:W-:Y:S05]  /*13a0*/  @!P0 BRA `(.L_x_86) ;  /* 0x0000000000808947 */ /* 0x000fea0003800000 */
[----:B------:R-:W-:-:S13]  /*13b0*/  ISETP.GT.AND P0, PT, R19, 0xfe, PT ;  /* 0x000000fe1300780c */ /* 0x000fda0003f04270 */
[----:B------:R-:W-:Y:S05]  /*13c0*/  @P0 BRA `(.L_x_87) ;  /* 0x00000000006c0947 */ /* 0x000fea0003800000 */
[----:B------:R-:W-:-:S13]  /*13d0*/  ISETP.GE.AND P0, PT, R19, 0x1, PT ;  /* 0x000000011300780c */ /* 0x000fda0003f06270 */
[----:B------:R-:W-:Y:S05]  /*13e0*/  @P0 BRA `(.L_x_88) ;  /* 0x0000000000740947 */ /* 0x000fea0003800000 */
[----:B------:R-:W-:Y:S02]  /*13f0*/  ISETP.GE.AND P0, PT, R19, -0x18, PT ;  /* 0xffffffe81300780c */ /* 0x000fe40003f06270 */
[----:B------:R-:W-:-:S11]  /*1400*/  LOP3.LUT R0, R0, 0x80000000, RZ, 0xc0, !PT ;  /* 0x8000000000007812 */ /* 0x000fd600078ec0ff */
[----:B------:R-:W-:Y:S05]  /*1410*/  @!P0 BRA `(.L_x_88) ;  /* 0x0000000000688947 */ /* 0x000fea0003800000 */
[-CC-:B------:R-:W-:Y:S01]  /*1420*/  FFMA.RZ R11, R15, R17.reuse, R18.reuse ;  /* 0x000000110f0b7223 */ /* 0x180fe2000000c012 */
[----:B------:R-:W-:Y:S02]  /*1430*/  VIADD R16, R19, 0x20 ;  /* 0x0000002013107836 */ /* 0x000fe40000000000 */
[-CC-:B------:R-:W-:Y:S01]  /*1440*/  FFMA.RM R14, R15, R17.reuse, R18.reuse ;  /* 0x000000110f0e7223 */ /* 0x180fe20000004012 */
[----:B------:R-:W-:Y:S02]  /*1450*/  ISETP.NE.AND P2, PT, R19, RZ, PT ;  /* 0x000000ff1300720c */ /* 0x000fe40003f45270 */
[----:B------:R-:W-:Y:S01]  /*1460*/  LOP3.LUT R13, R11, 0x7fffff, RZ, 0xc0, !PT ;  /* 0x007fffff0b0d7812 */ /* 0x000fe200078ec0ff */
[----:B------:R-:W-:Y:S01]  /*1470*/  FFMA.RP R11, R15, R17, R18 ;  /* 0x000000110f0b7223 */ /* 0x000fe20000008012 */
[----:B------:R-:W-:Y:S01]  /*1480*/  IMAD.MOV R15, RZ, RZ, -R19 ;  /* 0x000000ffff0f7224 */ /* 0x000fe200078e0a13 */
[----:B------:R-:W-:Y:S02]  /*1490*/  ISETP.NE.AND P1, PT, R19, RZ, PT ;  /* 0x000000ff1300720c */ /* 0x000fe40003f25270 */
[----:B------:R-:W-:-:S02]  /*14a0*/  LOP3.LUT R13, R13, 0x800000, RZ, 0xfc, !PT ;  /* 0x008000000d0d7812 */ /* 0x000fc400078efcff */
[----:B------:R-:W-:Y:S02]  /*14b0*/  FSETP.NEU.FTZ.AND P0, PT, R11, R14, PT ;  /* 0x0000000e0b00720b */ /* 0x000fe40003f1d000 */
[----:B------:R-:W-:Y:S02]  /*14c0*/  SHF.L.U32 R16, R13, R16, RZ ;  /* 0x000000100d107219 */ /* 0x000fe400000006ff */
[----:B------:R-:W-:Y:S02]  /*14d0*/  SEL R14, R15, RZ, P2 ;  /* 0x000000ff0f0e7207 */ /* 0x000fe40001000000 */
[----:B------:R-:W-:Y:S02]  /*14e0*/  ISETP.NE.AND P1, PT, R16, RZ, P1 ;  /* 0x000000ff1000720c */ /* 0x000fe40000f25270 */
[----:B------:R-:W-:Y:S02]  /*14f0*/  SHF.R.U32.HI R14, RZ, R14, R13 ;  /* 0x0000000eff0e7219 */ /* 0x000fe4000001160d */
[----:B------:R-:W-:-:S02]  /*1500*/  PLOP3.LUT P0, PT, P0, P1, PT, 0xf8, 0x8f ;  /* 0x00000000008f781c */ /* 0x000fc40000703f70 */
[----:B------:R-:W-:Y:S02]  /*1510*/  SHF.R.U32.HI R16, RZ, 0x1, R14 ;  /* 0x00000001ff107819 */ /* 0x000fe4000001160e */
[----:B------:R-:W-:-:S04]  /*1520*/  SEL R11, RZ, 0x1, !P0 ;  /* 0x00000001ff0b7807 */ /* 0x000fc80004000000 */
[----:B------:R-:W-:-:S04]  /*1530*/  LOP3.LUT R11, R11, 0x1, R16, 0xf8, !PT ;  /* 0x000000010b0b7812 */ /* 0x000fc800078ef810 */
[----:B------:R-:W-:-:S04]  /*1540*/  LOP3.LUT R11, R11, R14, RZ, 0xc0, !PT ;  /* 0x0000000e0b0b7212 */ /* 0x000fc800078ec0ff */
[----:B------:R-:W-:-:S04]  /*1550*/  IADD3 R11, PT, PT, R16, R11, RZ ;  /* 0x0000000b100b7210 */ /* 0x000fc80007ffe0ff */
[----:B------:R-:W-:Y:S01]  /*1560*/  LOP3.LUT R0, R11, R0, RZ, 0xfc, !PT ;  /* 0x000000000b007212 */ /* 0x000fe200078efcff */
[----:B------:R-:W-:Y:S06]  /*1570*/  BRA `(.L_x_88) ;  /* 0x0000000000107947 */ /* 0x000fec0003800000 */
.L_x_87:
[----:B------:R-:W-:-:S04]  /*1580*/  LOP3.LUT R0, R0, 0x80000000, RZ, 0xc0, !PT ;  /* 0x8000000000007812 */ /* 0x000fc800078ec0ff */
[----:B------:R-:W-:Y:S01]  /*1590*/  LOP3.LUT R0, R0, 0x7f800000, RZ, 0xfc, !PT ;  /* 0x7f80000000007812 */ /* 0x000fe200078efcff */
[----:B------:R-:W-:Y:S06]  /*15a0*/  BRA `(.L_x_88) ;  /* 0x0000000000047947 */ /* 0x000fec0003800000 */
.L_x_86:
[----:B------:R-:W-:-:S07]  /*15b0*/  IMAD R0, R14, 0x800000, R0 ;  /* 0x008000000e007824 */ /* 0x000fce00078e0200 */
.L_x_88:
[----:B------:R-:W-:Y:S05]  /*15c0*/  BSYNC.RECONVERGENT B3 ;  /* 0x0000000000037941 */ /* 0x000fea0003800200 */
.L_x_85:
[----:B------:R-:W-:Y:S05]  /*15d0*/  BRA `(.L_x_89) ;  /* 0x0000000000207947 */ /* 0x000fea0003800000 */
.L_x_84:
[----:B------:R-:W-:-:S04]  /*15e0*/  LOP3.LUT R0, R15, 0x80000000, R0, 0x48, !PT ;  /* 0x800000000f007812 */ /* 0x000fc800078e4800 */
[----:B------:R-:W-:Y:S01]  /*15f0*/  LOP3.LUT R0, R0, 0x7f800000, RZ, 0xfc, !PT ;  /* 0x7f80000000007812 */ /* 0x000fe200078efcff */
[----:B------:R-:W-:Y:S06]  /*1600*/  BRA `(.L_x_89) ;  /* 0x0000000000147947 */ /* 0x000fec0003800000 */
.L_x_83:
[----:B------:R-:W-:Y:S01]  /*1610*/  LOP3.LUT R0, R15, 0x80000000, R0, 0x48, !PT ;  /* 0x800000000f007812 */ /* 0x000fe200078e4800 */
[----:B------:R-:W-:Y:S06]  /*1620*/  BRA `(.L_x_89) ;  /* 0x00000000000c7947 */ /* 0x000fec0003800000 */
.L_x_82:
[----:B------:R-:W0:Y:S01]  /*1630*/  MUFU.RSQ R0, -QNAN ;  /* 0xffc0000000007908 */ /* 0x000e220000001400 */
[----:B------:R-:W-:Y:S05]  /*1640*/  BRA `(.L_x_89) ;  /* 0x0000000000047947 */ /* 0x000fea0003800000 */
.L_x_81:
[----:B------:R-:W-:-:S07]  /*1650*/  FADD.FTZ R0, R0, R3 ;  /* 0x0000000300007221 */ /* 0x000fce0000010000 */
.L_x_89:
[----:B------:R-:W-:Y:S05]  /*1660*/  BSYNC.RECONVERGENT B2 ;  /* 0x0000000000027941 */ /* 0x000fea0003800200 */
.L_x_79:
[----:B------:R-:W-:-:S04]  /*1670*/  IMAD.MOV.U32 R13, RZ, RZ, 0x0 ;  /* 0x00000000ff0d7424 */ /* 0x000fc800078e00ff */
[----:B0-----:R-:W-:Y:S05]  /*1680*/  RET.REL.NODEC R12 `(alma_precompute_weights_f32) ;  /* 0xffffffe80c5c7950 */ /* 0x001fea0003c3ffff */
.L_x_90:
        /* <DEDUP_REMOVED lines=15> */
.L_x_553:


//--------------------- .text.alma_multi_series_one_param_f32 --------------------------
	.section	.text.alma_multi_series_one_param_f32,"ax",@progbits
	.align	128
        .global         alma_multi_series_one_param_f32
        .type           alma_multi_series_one_param_f32,@function
        .size           alma_multi_series_one_param_f32,(.L_x_559 - alma_multi_series_one_param_f32)
        .other          alma_multi_series_one_param_f32,@"STO_CUDA_ENTRY STV_DEFAULT"
alma_multi_series_one_param_f32:
.text.alma_multi_series_one_param_f32:
[----:B------:R-:W-:Y:S01]  /*0000*/  LDC R1, c[0x0][0x37c] ;  /* 0x0000df00ff017b82 */ /* 0x000fe20000000800 */
[----:B------:R-:W0:Y:S01]  /*0010*/  S2R R4, SR_CTAID.X ;  /* 0x0000000000047919 */ /* 0x000e220000002500 */
[----:B------:R-:W0:Y:S06]  /*0020*/  LDCU UR6, c[0x0][0x360] ;  /* 0x00006c00ff0677ac */ /* 0x000e2c0008000800 */
[----:B------:R-:W1:Y:S01]  /*0030*/  S2UR UR4, SR_CTAID.Y ;  /* 0x00000000000479c3 */ /* 0x000e620000002600 */
[----:B------:R-:W0:Y:S01]  /*0040*/  S2R R7, SR_TID.X ;  /* 0x0000000000077919 */ /* 0x000e220000002100 */
[----:B------:R-:W1:Y:S06]  /*0050*/  S2R R10, SR_TID.Y ;  /* 0x00000000000a7919 */ /* 0x000e6c0000002200 */
[----:B------:R-:W1:Y:S08]  /*0060*/  LDC R11, c[0x0][0x364] ;  /* 0x0000d900ff0b7b82 */ /* 0x000e700000000800 */
[----:B------:R-:W2:Y:S01]  /*0070*/  LDC.64 R2, c[0x0][0x398] ;  /* 0x0000e600ff027b82 */ /* 0x000ea20000000a00 */
[----:B0-----:R-:W-:-:S02]  /*0080*/  IMAD R4, R4, UR6, R7 ;  /* 0x0000000604047c24 */ /* 0x001fc4000f8e0207 */
[----:B-1----:R-:W-:-:S03]  /*0090*/  IMAD R5, R11, UR4, R10 ;  /* 0x000000040b057c24 */ /* 0x002fc6000f8e020a */
[----:B--2---:R-:W-:-:S04]  /*00a0*/  ISETP.GE.AND P0, PT, R4, R3, PT ;  /* 0x000000030400720c */ /* 0x004fc80003f06270 */
[----:B------:R-:W-:-:S13]  /*00b0*/  ISETP.GE.OR P0, PT, R5, R2, P0 ;  /* 0x000000020500720c */ /* 0x000fda0000706670 */
[----:B------:R-:W-:Y:S05]  /*00c0*/  @P0 EXIT ;  /* 0x000000000000094d */ /* 0x000fea0003800000 */
[----:B------:R-:W0:Y:S01]  /*00d0*/  LDC R0, c[0x0][0x390] ;  /* 0x0000e400ff007b82 */ /* 0x000e220000000800 */
[----:B------:R-:W-:Y:S01]  /*00e0*/  IMAD R6, R10, UR6, R7 ;  /* 0x000000060a067c24 */ /* 0x000fe2000f8e0207 */
[----:B------:R-:W1:Y:S01]  /*00f0*/  LDCU.64 UR8, c[0x0][0x358] ;  /* 0x00006b00ff0877ac */ /* 0x000e620008000a00 */
[----:B------:R-:W-:Y:S03]  /*0100*/  BSSY.RECONVERGENT B0, `(.L_x_91) ;  /* 0x000004f000007945 */ /* 0x000fe60003800200 */
[----:B0-----:R-:W-:-:S13]  /*0110*/  ISETP.GE.AND P0, PT, R6, R0, PT ;  /* 0x000000000600720c */ /* 0x001fda0003f06270 */
[----:B-1----:R-:W-:Y:S05]  /*0120*/  @P0 BRA `(.L_x_92) ;  /* 0x0000000400300947 */ /* 0x002fea0003800000 */
[----:B------:R-:W-:Y:S01]  /*0130*/  IMAD R3, R11, UR6, RZ ;  /* 0x000000060b037c24 */ /* 0x000fe2000f8e02ff */
[----:B------:R-:W-:Y:S03]  /*0140*/  BSSY.RECONVERGENT B1, `(.L_x_93) ;  /* 0x000002f000017945 */ /* 0x000fe60003800200 */
[----:B------:R-:W0:Y:S01]  /*0150*/  I2F.U32.RP R15, R3 ;  /* 0x00000003000f7306 */ /* 0x000e220000209000 */
[--C-:B------:R-:W-:Y:S01]  /*0160*/  IMAD.IADD R13, R6, 0x1, R3.reuse ;  /* 0x00000001060d7824 */ /* 0x100fe200078e0203 */
[----:B------:R-:W-:Y:S01]  /*0170*/  ISETP.NE.U32.AND P2, PT, R3, RZ, PT ;  /* 0x000000ff0300720c */ /* 0x000fe20003f45070 */
[----:B------:R-:W-:-:S03]  /*0180*/  IMAD.MOV R17, RZ, RZ, -R3 ;  /* 0x000000ffff117224 */ /* 0x000fc600078e0a03 */
[CC--:B------:R-:W-:Y:S02]  /*0190*/  ISETP.GE.U32.AND P0, PT, R13.reuse, R0.reuse, PT ;  /* 0x000000000d00720c */ /* 0x0c0fe40003f06070 */
        /* <DEDUP_REMOVED lines=16> */
[----:B------:R-:W-:Y:S01]  /*02a0*/  @P1 VIADD R9, R9, 0x1 ;  /* 0x0000000109091836 */ /* 0x000fe20000000000 */
[----:B------:R-:W-:-:S04]  /*02b0*/  @!P2 LOP3.LUT R9, RZ, R3, RZ, 0x33, !PT ;  /* 0x00000003ff09a212 */ /* 0x000fc800078e33ff */
[----:B------:R-:W-:-:S04]  /*02c0*/  IADD3 R12, PT, PT, R14, R9, RZ ;  /* 0x000000090e0c7210 */ /* 0x000fc80007ffe0ff */
[C---:B------:R-:W-:Y:S02]  /*02d0*/  LOP3.LUT R8, R12.reuse, 0x3, RZ, 0xc0, !PT ;  /* 0x000000030c087812 */ /* 0x040fe400078ec0ff */
[----:B------:R-:W-:Y:S02]  /*02e0*/  ISETP.GE.U32.AND P1, PT, R12, 0x3, PT ;  /* 0x000000030c00780c */ /* 0x000fe40003f26070 */
[----:B------:R-:W-:-:S13]  /*02f0*/  ISETP.NE.AND P0, PT, R8, 0x3, PT ;  /* 0x000000030800780c */ /* 0x000fda0003f05270 */
[----:B------:R-:W-:Y:S05]  /*0300*/  @!P0 BRA `(.L_x_94) ;  /* 0x0000000000488947 */ /* 0x000fea0003800000 */
[----:B------:R-:W0:Y:S01]  /*0310*/  S2UR UR5, SR_CgaCtaId ;  /* 0x00000000000579c3 */ /* 0x000e220000008800 */
[----:B------:R-:W-:Y:S01]  /*0320*/  VIADD R12, R12, 0x1 ;  /* 0x000000010c0c7836 */ /* 0x000fe20000000000 */
[----:B------:R-:W-:-:S04]  /*0330*/  UMOV UR4, 0x400 ;  /* 0x0000040000047882 */ /* 0x000fc80000000000 */
[----:B------:R-:W-:Y:S02]  /*0340*/  LOP3.LUT R12, R12, 0x3, RZ, 0xc0, !PT ;  /* 0x000000030c0c7812 */ /* 0x000fe400078ec0ff */
[----:B------:R-:W1:Y:S03]  /*0350*/  LDC.64 R8, c[0x0][0x388] ;  /* 0x0000e200ff087b82 */ /* 0x000e660000000a00 */
[----:B------:R-:W-:Y:S02]  /*0360*/  IMAD R10, R12, R11, R10 ;  /* 0x0000000b0c0a7224 */ /* 0x000fe400078e020a */
[----:B------:R-:W-:Y:S01]  /*0370*/  IMAD.MOV R11, RZ, RZ, -R12 ;  /* 0x000000ffff0b7224 */ /* 0x000fe200078e0a0c */
[----:B0-----:R-:W-:-:S06]  /*0380*/  ULEA UR4, UR5, UR4, 0x18 ;  /* 0x0000000405047291 */ /* 0x001fcc000f8ec0ff */
[C---:B------:R-:W-:Y:S01]  /*0390*/  LEA R12, R6.reuse, UR4, 0x2 ;  /* 0x00000004060c7c11 */ /* 0x040fe2000f8e10ff */
[----:B-1----:R-:W-:-:S04]  /*03a0*/  IMAD.WIDE.U32 R8, R6, 0x4, R8 ;  /* 0x0000000406087825 */ /* 0x002fc800078e0008 */
[----:B------:R-:W-:-:S07]  /*03b0*/  IMAD R6, R10, UR6, R7 ;  /* 0x000000060a067c24 */ /* 0x000fce000f8e0207 */
.L_x_95:
[----:B------:R0:W2:Y:S01]  /*03c0*/  LDG.E.CONSTANT R7, desc[UR8][R8.64] ;  /* 0x0000000808077981 */ /* 0x0000a2000c1e9900 */
[----:B------:R-:W-:-:S05]  /*03d0*/  VIADD R11, R11, 0x1 ;  /* 0x000000010b0b7836 */ /* 0x000fca0000000000 */
[----:B------:R-:W-:Y:S01]  /*03e0*/  ISETP.NE.AND P0, PT, R11, RZ, PT ;  /* 0x000000ff0b00720c */ /* 0x000fe20003f05270 */
[C---:B0-----:R-:W-:Y:S01]  /*03f0*/  IMAD.WIDE.U32 R8, R3.reuse, 0x4, R8 ;  /* 0x0000000403087825 */ /* 0x041fe200078e0008 */
[----:B--2---:R0:W-:Y:S02]  /*0400*/  STS [R12], R7 ;  /* 0x000000070c007388 */ /* 0x0041e40000000800 */
[----:B0-----:R-:W-:-:S09]  /*0410*/  LEA R12, R3, R12, 0x2 ;  /* 0x0000000c030c7211 */ /* 0x001fd200078e10ff */
[----:B------:R-:W-:Y:S05]  /*0420*/  @P0 BRA `(.L_x_95) ;  /* 0xfffffffc00e40947 */ /* 0x000fea000383ffff */
.L_x_94:
[----:B------:R-:W-:Y:S05]  /*0430*/  BSYNC.RECONVERGENT B1 ;  /* 0x0000000000017941 */ /* 0x000fea0003800200 */
.L_x_93:
[----:B------:R-:W-:Y:S05]  /*0440*/  @!P1 BRA `(.L_x_92) ;  /* 0x0000000000689947 */ /* 0x000fea0003800000 */
[----:B------:R-:W0:Y:S01]  /*0450*/  S2R R10, SR_CgaCtaId ;  /* 0x00000000000a7919 */ /* 0x000e220000008800 */
[----:B------:R-:W1:Y:S01]  /*0460*/  LDC.64 R8, c[0x0][0x388] ;  /* 0x0000e200ff087b82 */ /* 0x000e620000000a00 */
[----:B------:R-:W-:-:S04]  /*0470*/  MOV R7, 0x400 ;  /* 0x0000040000077802 */ /* 0x000fc80000000f00 */
[----:B0-----:R-:W-:-:S07]  /*0480*/  LEA R23, R10, R7, 0x18 ;  /* 0x000000070a177211 */ /* 0x001fce00078ec0ff */
.L_x_96:
[----:B0-----:R-:W-:Y:S02]  /*0490*/  IMAD.IADD R14, R3, 0x1, R6 ;  /* 0x00000001030e7824 */ /* 0x001fe400078e0206 */
[----:B-1----:R-:W-:-:S04]  /*04a0*/  IMAD.WIDE.U32 R12, R6, 0x4, R8 ;  /* 0x00000004060c7825 */ /* 0x002fc800078e0008 */
[C---:B------:R-:W-:Y:S02]  /*04b0*/  IMAD.IADD R16, R3.reuse, 0x1, R14 ;  /* 0x0000000103107824 */ /* 0x040fe400078e020e */
[----:B------:R-:W-:Y:S01]  /*04c0*/  IMAD.WIDE.U32 R14, R14, 0x4, R8 ;  /* 0x000000040e0e7825 */ /* 0x000fe200078e0008 */
[----:B------:R-:W2:Y:S03]  /*04d0*/  LDG.E.CONSTANT R12, desc[UR8][R12.64] ;  /* 0x000000080c0c7981 */ /* 0x000ea6000c1e9900 */
[----:B------:R-:W-:Y:S02]  /*04e0*/  IMAD.IADD R20, R3, 0x1, R16 ;  /* 0x0000000103147824 */ /* 0x000fe400078e0210 */
[--C-:B------:R-:W-:Y:S01]  /*04f0*/  IMAD.WIDE.U32 R16, R16, 0x4, R8.reuse ;  /* 0x0000000410107825 */ /* 0x100fe200078e0008 */
[----:B------:R-:W3:Y:S03]  /*0500*/  LDG.E.CONSTANT R14, desc[UR8][R14.64] ;  /* 0x000000080e0e7981 */ /* 0x000ee6000c1e9900 */
[----:B------:R-:W-:-:S02]  /*0510*/  IMAD.WIDE.U32 R10, R20, 0x4, R8 ;  /* 0x00000004140a7825 */ /* 0x000fc400078e0008 */
[----:B------:R-:W4:Y:S04]  /*0520*/  LDG.E.CONSTANT R16, desc[UR8][R16.64] ;  /* 0x0000000810107981 */ /* 0x000f28000c1e9900 */
[----:B------:R-:W5:Y:S01]  /*0530*/  LDG.E.CONSTANT R10, desc[UR8][R10.64] ;  /* 0x000000080a0a7981 */ /* 0x000f62000c1e9900 */
[----:B------:R-:W-:-:S05]  /*0540*/  LEA R7, R6, R23, 0x2 ;  /* 0x0000001706077211 */ /* 0x000fca00078e10ff */
[----:B------:R-:W-:-:S04]  /*0550*/  IMAD R18, R3, 0x4, R7 ;  /* 0x0000000403127824 */ /* 0x000fc800078e0207 */
[----:B------:R-:W-:-:S04]  /*0560*/  IMAD R19, R3, 0x4, R18 ;  /* 0x0000000403137824 */ /* 0x000fc800078e0212 */
[C---:B------:R-:W-:Y:S01]  /*0570*/  IMAD R21, R3.reuse, 0x4, R19 ;  /* 0x0000000403157824 */ /* 0x040fe200078e0213 */
[----:B------:R-:W-:-:S04]  /*0580*/  IADD3 R6, PT, PT, R3, R20, RZ ;  /* 0x0000001403067210 */ /* 0x000fc80007ffe0ff */
[----:B------:R-:W-:Y:S01]  /*0590*/  ISETP.GE.AND P0, PT, R6, R0, PT ;  /* 0x000000000600720c */ /* 0x000fe20003f06270 */
[----:B--2---:R0:W-:Y:S04]  /*05a0*/  STS [R7], R12 ;  /* 0x0000000c07007388 */ /* 0x0041e80000000800 */
[----:B---3--:R0:W-:Y:S04]  /*05b0*/  STS [R18], R14 ;  /* 0x0000000e12007388 */ /* 0x0081e80000000800 */
[----:B----4-:R0:W-:Y:S04]  /*05c0*/  STS [R19], R16 ;  /* 0x0000001013007388 */ /* 0x0101e80000000800 */
[----:B-----5:R0:W-:Y:S01]  /*05d0*/  STS [R21], R10 ;  /* 0x0000000a15007388 */ /* 0x0201e20000000800 */
[----:B------:R-:W-:Y:S05]  /*05e0*/  @!P0 BRA `(.L_x_96) ;  /* 0xfffffffc00a88947 */ /* 0x000fea000383ffff */
.L_x_92:
[----:B------:R-:W-:Y:S05]  /*05f0*/  BSYNC.RECONVERGENT B0 ;  /* 0x0000000000007941 */ /* 0x000fea0003800200 */
.L_x_91:
[----:B0-----:R-:W0:Y:S02]  /*0600*/  LDC.64 R6, c[0x0][0x3a0] ;  /* 0x0000e800ff067b82 */ /* 0x001e240000000a00 */
[----:B0-----:R-:W-:-:S06]  /*0610*/  IMAD.WIDE.U32 R6, R5, 0x4, R6 ;  /* 0x0000000405067825 */ /* 0x001fcc00078e0006 */
[----:B------:R-:W2:Y:S01]  /*0620*/  LDG.E.CONSTANT R7, desc[UR8][R6.64] ;  /* 0x0000000806077981 */ /* 0x000ea2000c1e9900 */
[----:B------:R-:W-:Y:S01]  /*0630*/  BAR.SYNC.DEFER_BLOCKING 0x0 ;  /* 0x0000000000007b1d */ /* 0x000fe20000010000 */
[----:B--2---:R-:W-:-:S04]  /*0640*/  IADD3 R3, PT, PT, R7, -0x1, R0 ;  /* 0xffffffff07037810 */ /* 0x004fc80007ffe000 */
[C---:B------:R-:W-:Y:S01]  /*0650*/  ISETP.GE.AND P0, PT, R4.reuse, R3, PT ;  /* 0x000000030400720c */ /* 0x040fe20003f06270 */
[----:B------:R-:W-:-:S12]  /*0660*/  IMAD R3, R4, R2, R5 ;  /* 0x0000000204037224 */ /* 0x000fd800078e0205 */
[----:B------:R-:W0:Y:S01]  /*0670*/  @!P0 LDC.64 R8, c[0x0][0x3a8] ;  /* 0x0000ea00ff088b82 */ /* 0x000e220000000a00 */
[----:B------:R-:W-:Y:S02]  /*0680*/  @!P0 IMAD.MOV.U32 R11, RZ, RZ, 0x7fc00000 ;  /* 0x7fc00000ff0b8424 */ /* 0x000fe400078e00ff */
[----:B0-----:R-:W-:-:S05]  /*0690*/  @!P0 IMAD.WIDE R8, R3, 0x4, R8 ;  /* 0x0000000403088825 */ /* 0x001fca00078e0208 */
[----:B------:R0:W-:Y:S01]  /*06a0*/  @!P0 STG.E desc[UR8][R8.64], R11 ;  /* 0x0000000b08008986 */ /* 0x0001e2000c101908 */
[----:B------:R-:W-:Y:S05]  /*06b0*/  @!P0 EXIT ;  /* 0x000000000000894d */ /* 0x000fea0003800000 */
[----:B------:R-:W-:Y:S01]  /*06c0*/  ISETP.GE.AND P0, PT, R0, 0x1, PT ;  /* 0x000000010000780c */ /* 0x000fe20003f06270 */
[----:B------:R-:W-:Y:S02]  /*06d0*/  IMAD.IADD R7, R4, 0x1, -R0 ;  /* 0x0000000104077824 */ /* 0x000fe400078e0a00 */
[----:B------:R-:W-:Y:S02]  /*06e0*/  IMAD.MOV.U32 R17, RZ, RZ, RZ ;  /* 0x000000ffff117224 */ /* 0x000fe400078e00ff */
[----:B------:R-:W-:-:S05]  /*06f0*/  IMAD R16, R7, R2, R2 ;  /* 0x0000000207107224 */ /* 0x000fca00078e0202 */
[----:B------:R-:W-:-:S03]  /*0700*/  IADD3 R16, PT, PT, R5, R16, RZ ;  /* 0x0000001005107210 */ /* 0x000fc60007ffe0ff */
[----:B------:R-:W-:Y:S05]  /*0710*/  @!P0 BRA `(.L_x_97) ;  /* 0x00000004001c8947 */ /* 0x000fea0003800000 */
[C---:B------:R-:W-:Y:S01]  /*0720*/  ISETP.GE.U32.AND P1, PT, R0.reuse, 0x4, PT ;  /* 0x000000040000780c */ /* 0x040fe20003f26070 */
[----:B------:R-:W-:Y:S01]  /*0730*/  IMAD.MOV.U32 R17, RZ, RZ, RZ ;  /* 0x000000ffff117224 */ /* 0x000fe200078e00ff */
[----:B------:R-:W-:Y:S01]  /*0740*/  LOP3.LUT R20, R0, 0x3, RZ, 0xc0, !PT ;  /* 0x0000000300147812 */ /* 0x000fe200078ec0ff */
[----:B------:R-:W-:Y:S01]  /*0750*/  IMAD.MOV.U32 R21, RZ, RZ, RZ ;  /* 0x000000ffff157224 */ /* 0x000fe200078e00ff */
[----:B------:R-:W-:Y:S02]  /*0760*/  SHF.R.S32.HI R18, RZ, 0x1f, R16 ;  /* 0x0000001fff127819 */ /* 0x000fe40000011410 */
[----:B------:R-:W-:-:S07]  /*0770*/  ISETP.NE.AND P0, PT, R20, RZ, PT ;  /* 0x000000ff1400720c */ /* 0x000fce0003f05270 */
[----:B------:R-:W-:Y:S06]  /*0780*/  @!P1 BRA `(.L_x_98) ;  /* 0x0000000000b09947 */ /* 0x000fec0003800000 */
[----:B------:R-:W1:Y:S01]  /*0790*/  S2UR UR5, SR_CgaCtaId ;  /* 0x00000000000579c3 */ /* 0x000e620000008800 */
[----:B------:R-:W-:Y:S01]  /*07a0*/  LOP3.LUT R21, R0, 0x7ffffffc, RZ, 0xc0, !PT ;  /* 0x7ffffffc00157812 */ /* 0x000fe200078ec0ff */
[----:B------:R-:W-:Y:S02]  /*07b0*/  HFMA2 R17, -RZ, RZ, 0, 0 ;  /* 0x00000000ff117431 */ /* 0x000fe400000001ff */
[C---:B------:R-:W-:Y:S01]  /*07c0*/  IMAD.SHL.U32 R23, R2.reuse, 0x2, RZ ;  /* 0x0000000202177824 */ /* 0x040fe200078e00ff */
[----:B------:R-:W-:Y:S01]  /*07d0*/  UMOV UR4, 0x400 ;  /* 0x0000040000047882 */ /* 0x000fe20000000000 */
[----:B------:R-:W-:Y:S01]  /*07e0*/  IMAD R25, R2, 0x3, RZ ;  /* 0x0000000302197824 */ /* 0x000fe200078e02ff */
[----:B------:R-:W2:Y:S01]  /*07f0*/  LDCU.64 UR6, c[0x0][0x380] ;  /* 0x00007000ff0677ac */ /* 0x000ea20008000a00 */
[----:B------:R-:W-:Y:S01]  /*0800*/  IMAD.MOV.U32 R27, RZ, RZ, RZ ;  /* 0x000000ffff1b7224 */ /* 0x000fe200078e00ff */
[----:B------:R-:W3:Y:S01]  /*0810*/  LDC R19, c[0x0][0x398] ;  /* 0x0000e600ff137b82 */ /* 0x000ee20000000800 */
[----:B------:R-:W-:Y:S01]  /*0820*/  IMAD.MOV R0, RZ, RZ, -R21 ;  /* 0x000000ffff007224 */ /* 0x000fe200078e0a15 */
[----:B-1----:R-:W-:-:S12]  /*0830*/  ULEA UR4, UR5, UR4, 0x18 ;  /* 0x0000000405047291 */ /* 0x002fd8000f8ec0ff */
.L_x_99:
[C---:B------:R-:W-:Y:S02]  /*0840*/  IADD3 R6, P2, PT, R16.reuse, R27, RZ ;  /* 0x0000001b10067210 */ /* 0x040fe40007f5e0ff */
[----:B---3--:R-:W-:Y:S02]  /*0850*/  IADD3 R4, P1, PT, R16, R19, RZ ;  /* 0x0000001310047210 */ /* 0x008fe40007f3e0ff */
[-C--:B0-----:R-:W-:Y:S02]  /*0860*/  LEA.HI.X.SX32 R9, R27, R18.reuse, 0x1, P2 ;  /* 0x000000121b097211 */ /* 0x081fe400010f0eff */
[----:B--2---:R-:W-:Y:S02]  /*0870*/  LEA R12, P3, R6, UR6, 0x2 ;  /* 0x00000006060c7c11 */ /* 0x004fe4000f8610ff */
[----:B------:R-:W-:Y:S02]  /*0880*/  IADD3 R5, P2, PT, R16, R23, RZ ;  /* 0x0000001710057210 */ /* 0x000fe40007f5e0ff */
[----:B------:R-:W-:-:S02]  /*0890*/  LEA.HI.X.SX32 R7, R19, R18, 0x1, P1 ;  /* 0x0000001213077211 */ /* 0x000fc400008f0eff */
[----:B------:R-:W-:Y:S02]  /*08a0*/  LEA R8, P1, R4, UR6, 0x2 ;  /* 0x0000000604087c11 */ /* 0x000fe4000f8210ff */
[----:B------:R-:W-:Y:S02]  /*08b0*/  LEA.HI.X R13, R6, UR7, R9, 0x2, P3 ;  /* 0x00000007060d7c11 */ /* 0x000fe400098f1409 */
[----:B------:R-:W-:Y:S02]  /*08c0*/  LEA.HI.X.SX32 R6, R23, R18, 0x1, P2 ;  /* 0x0000001217067211 */ /* 0x000fe400010f0eff */
[----:B------:R-:W-:Y:S01]  /*08d0*/  LEA R10, P2, R5, UR6, 0x2 ;  /* 0x00000006050a7c11 */ /* 0x000fe2000f8410ff */
[----:B------:R-:W2:Y:S01]  /*08e0*/  LDG.E.CONSTANT R12, desc[UR8][R12.64] ;  /* 0x000000080c0c7981 */ /* 0x000ea2000c1e9900 */
[----:B------:R-:W-:Y:S02]  /*08f0*/  LEA.HI.X R9, R4, UR7, R7, 0x2, P1 ;  /* 0x0000000704097c11 */ /* 0x000fe400088f1407 */
[----:B------:R-:W-:-:S02]  /*0900*/  IADD3 R4, P1, PT, R16, R25, RZ ;  /* 0x0000001910047210 */ /* 0x000fc40007f3e0ff */
[----:B------:R-:W-:Y:S01]  /*0910*/  LEA.HI.X R11, R5, UR7, R6, 0x2, P2 ;  /* 0x00000007050b7c11 */ /* 0x000fe200090f1406 */
[----:B------:R-:W3:Y:S01]  /*0920*/  LDG.E.CONSTANT R8, desc[UR8][R8.64] ;  /* 0x0000000808087981 */ /* 0x000ee2000c1e9900 */
[----:B------:R-:W-:Y:S02]  /*0930*/  LEA.HI.X.SX32 R5, R25, R18, 0x1, P1 ;  /* 0x0000001219057211 */ /* 0x000fe400008f0eff */
[C---:B------:R-:W-:Y:S01]  /*0940*/  LEA R14, P1, R4.reuse, UR6, 0x2 ;  /* 0x00000006040e7c11 */ /* 0x040fe2000f8210ff */
[----:B------:R-:W4:Y:S03]  /*0950*/  LDG.E.CONSTANT R10, desc[UR8][R10.64] ;  /* 0x000000080a0a7981 */ /* 0x000f26000c1e9900 */
[----:B------:R-:W-:Y:S02]  /*0960*/  LEA.HI.X R15, R4, UR7, R5, 0x2, P1 ;  /* 0x00000007040f7c11 */ /* 0x000fe400088f1405 */
[----:B------:R-:W2:Y:S04]  /*0970*/  LDS.128 R4, [UR4] ;  /* 0x00000004ff047984 */ /* 0x000ea80008000c00 */
[----:B------:R-:W5:Y:S01]  /*0980*/  LDG.E.CONSTANT R14, desc[UR8][R14.64] ;  /* 0x000000080e0e7981 */ /* 0x000f62000c1e9900 */
[----:B------:R-:W-:-:S05]  /*0990*/  VIADD R0, R0, 0x4 ;  /* 0x0000000400007836 */ /* 0x000fca0000000000 */
[----:B------:R-:W-:Y:S01]  /*09a0*/  ISETP.NE.AND P1, PT, R0, RZ, PT ;  /* 0x000000ff0000720c */ /* 0x000fe20003f25270 */
[----:B------:R-:W-:Y:S01]  /*09b0*/  UIADD3 UR4, UPT, UPT, UR4, 0x10, URZ ;  /* 0x0000001004047890 */ /* 0x000fe2000fffe0ff */
[C---:B------:R-:W-:Y:S01]  /*09c0*/  LEA R19, R2.reuse, R19, 0x2 ;  /* 0x0000001302137211 */ /* 0x040fe200078e10ff */
[C---:B------:R-:W-:Y:S02]  /*09d0*/  IMAD R23, R2.reuse, 0x4, R23 ;  /* 0x0000000402177824 */ /* 0x040fe400078e0217 */
[C---:B------:R-:W-:Y:S02]  /*09e0*/  IMAD R25, R2.reuse, 0x4, R25 ;  /* 0x0000000402197824 */ /* 0x040fe400078e0219 */
[----:B------:R-:W-:Y:S02]  /*09f0*/  IMAD R27, R2, 0x4, R27 ;  /* 0x00000004021b7824 */ /* 0x000fe400078e021b */
[----:B--2---:R-:W-:-:S04]  /*0a00*/  FFMA R4, R12, R4, R17 ;  /* 0x000000040c047223 */ /* 0x004fc80000000011 */
[----:B---3--:R-:W-:-:S04]  /*0a10*/  FFMA R5, R5, R8, R4 ;  /* 0x0000000805057223 */ /* 0x008fc80000000004 */
[----:B----4-:R-:W-:-:S04]  /*0a20*/  FFMA R6, R6, R10, R5 ;  /* 0x0000000a06067223 */ /* 0x010fc80000000005 */
[----:B-----5:R-:W-:Y:S01]  /*0a30*/  FFMA R17, R7, R14, R6 ;  /* 0x0000000e07117223 */ /* 0x020fe20000000006 */
[----:B------:R-:W-:Y:S06]  /*0a40*/  @P1 BRA `(.L_x_99) ;  /* 0xfffffffc007c1947 */ /* 0x000fec000383ffff */
.L_x_98:
[----:B------:R-:W-:Y:S05]  /*0a50*/  @!P0 BRA `(.L_x_97) ;  /* 0x00000000004c8947 */ /* 0x000fea0003800000 */
[----:B------:R-:W1:Y:S01]  /*0a60*/  S2R R5, SR_CgaCtaId ;  /* 0x0000000000057919 */ /* 0x000e620000008800 */
[----:B------:R-:W-:Y:S01]  /*0a70*/  MOV R0, 0x400 ;  /* 0x0000040000007802 */ /* 0x000fe20000000f00 */
[----:B------:R-:W2:Y:S01]  /*0a80*/  LDCU.64 UR4, c[0x0][0x380] ;  /* 0x00007000ff0477ac */ /* 0x000ea20008000a00 */
[----:B------:R-:W-:Y:S02]  /*0a90*/  IADD3 R20, PT, PT, -R20, RZ, RZ ;  /* 0x000000ff14147210 */ /* 0x000fe40007ffe1ff */
[----:B-1----:R-:W-:-:S05]  /*0aa0*/  LEA R0, R5, R0, 0x18 ;  /* 0x0000000005007211 */ /* 0x002fca00078ec0ff */
[C---:B------:R-:W-:Y:S02]  /*0ab0*/  IMAD R0, R21.reuse, 0x4, R0 ;  /* 0x0000000415007824 */ /* 0x040fe400078e0200 */
[----:B--2---:R-:W-:-:S07]  /*0ac0*/  IMAD R21, R21, R2, RZ ;  /* 0x0000000215157224 */ /* 0x004fce00078e02ff */
.L_x_100:
[----:B------:R-:W-:-:S04]  /*0ad0*/  IADD3 R5, P0, PT, R16, R21, RZ ;  /* 0x0000001510057210 */ /* 0x000fc80007f1e0ff */
[----:B------:R-:W-:Y:S02]  /*0ae0*/  LEA.HI.X.SX32 R6, R21, R18, 0x1, P0 ;  /* 0x0000001215067211 */ /* 0x000fe400000f0eff */
[----:B------:R-:W-:-:S04]  /*0af0*/  LEA R4, P0, R5, UR4, 0x2 ;  /* 0x0000000405047c11 */ /* 0x000fc8000f8010ff */
[----:B------:R-:W-:Y:S02]  /*0b00*/  LEA.HI.X R5, R5, UR5, R6, 0x2, P0 ;  /* 0x0000000505057c11 */ /* 0x000fe400080f1406 */
[----:B------:R1:W2:Y:S04]  /*0b10*/  LDS R6, [R0] ;  /* 0x0000000000067984 */ /* 0x0002a80000000800 */
[----:B------:R-:W2:Y:S01]  /*0b20*/  LDG.E.CONSTANT R4, desc[UR8][R4.64] ;  /* 0x0000000804047981 */ /* 0x000ea2000c1e9900 */
[----:B------:R-:W-:Y:S02]  /*0b30*/  VIADD R20, R20, 0x1 ;  /* 0x0000000114147836 */ /* 0x000fe40000000000 */
[----:B------:R-:W-:Y:S01]  /*0b40*/  IMAD.IADD R21, R21, 0x1, R2 ;  /* 0x0000000115157824 */ /* 0x000fe200078e0202 */
[----:B-1----:R-:W-:-:S02]  /*0b50*/  IADD3 R0, PT, PT, R0, 0x4, RZ ;  /* 0x0000000400007810 */ /* 0x002fc40007ffe0ff */
[----:B------:R-:W-:Y:S01]  /*0b60*/  ISETP.NE.AND P0, PT, R20, RZ, PT ;  /* 0x000000ff1400720c */ /* 0x000fe20003f05270 */
[----:B--2---:R-:W-:-:S12]  /*0b70*/  FFMA R17, R4, R6, R17 ;  /* 0x0000000604117223 */ /* 0x004fd80000000011 */
[----:B------:R-:W-:Y:S05]  /*0b80*/  @P0 BRA `(.L_x_100) ;  /* 0xfffffffc00d00947 */ /* 0x000fea000383ffff */
.L_x_97:
[----:B------:R-:W1:Y:S02]  /*0b90*/  LDC.64 R4, c[0x0][0x3a8] ;  /* 0x0000ea00ff047b82 */ /* 0x000e640000000a00 */
[----:B-1----:R-:W-:-:S05]  /*0ba0*/  IMAD.WIDE R4, R3, 0x4, R4 ;  /* 0x0000000403047825 */ /* 0x002fca00078e0204 */
[----:B------:R-:W-:Y:S01]  /*0bb0*/  STG.E desc[UR8][R4.64], R17 ;  /* 0x0000001104007986 */ /* 0x000fe2000c101908 */
[----:B------:R-:W-:Y:S05]  /*0bc0*/  EXIT ;  /* 0x000000000000794d */ /* 0x000fea0003800000 */
.L_x_101:
        /* <DEDUP_REMOVED lines=11> */
.L_x_559:


//--------------------- .text.alma_batch_tiled_f32_2x_tile512 --------------------------
	.section	.text.alma_batch_tiled_f32_2x_tile512,"ax",@progbits
	.align	128
        .global         alma_batch_tiled_f32_2x_tile512
        .type           alma_batch_tiled_f32_2x_tile512,@function
        .size           alma_batch_tiled_f32_2x_tile512,(.L_x_560 - alma_batch_tiled_f32_2x_tile512)
        .other          alma_batch_tiled_f32_2x_tile512,@"STO_CUDA_ENTRY STV_DEFAULT"
alma_batch_tiled_f32_2x_tile512:
.text.alma_batch_tiled_f32_2x_tile512:
[----:B------:R-:W-:Y:S08]  /*0000*/  LDC R1, c[0x0][0x37c] ;  /* 0x0000df00ff017b82 */ /* 0x000ff00000000800 */
[----:B------:R-:W0:Y:S02]  /*0010*/  LDC R0, c[0x0][0x360] ;  /* 0x0000d800ff007b82 */ /* 0x000e240000000800 */
[----:B0-----:R-:W-:-:S13]  /*0020*/  ISETP.NE.AND P0, PT, R0, 0x100, PT ;  /* 0x000001000000780c */ /* 0x001fda0003f05270 */
[----:B------:R-:W-:Y:S05]  /*0030*/  @P0 EXIT ;  /* 0x000000000000094d */ /* 0x000fea0003800000 */
[----:B------:R-:W0:Y:S01]  /*0040*/  S2R R3, SR_CTAID.Y ;  /* 0x0000000000037919 */ /* 0x000e220000002600 */
[----:B------:R-:W0:Y:S02]  /*0050*/  LDCU UR4, c[0x0][0x3a8] ;  /* 0x00007500ff0477ac */ /* 0x000e240008000800 */
[----:B0-----:R-:W-:-:S13]  /*0060*/  ISETP.GE.AND P0, PT, R3, UR4, PT ;  /* 0x0000000403007c0c */ /* 0x001fda000bf06270 */
[----:B------:R-:W-:Y:S05]  /*0070*/  @P0 EXIT ;  /* 0x000000000000094d */ /* 0x000fea0003800000 */
[----:B------:R-:W0:Y:S01]  /*0080*/  S2R R28, SR_CTAID.X ;  /* 0x00000000001c7919 */ /* 0x000e220000002500 */
[----:B------:R-:W1:Y:S02]  /*0090*/  LDCU UR4, c[0x0][0x3a4] ;  /* 0x00007480ff0477ac */ /* 0x000e640008000800 */
[----:B-1----:R-:W-:Y:S02]  /*00a0*/  IMAD.U32 R0, RZ, RZ, UR4 ;  /* 0x00000004ff007e24 */ /* 0x002fe4000f8e00ff */
[----:B0-----:R-:W-:-:S05]  /*00b0*/  IMAD.SHL.U32 R28, R28, 0x200, RZ ;  /* 0x000002001c1c7824 */ /* 0x001fca00078e00ff */
[----:B------:R-:W-:-:S13]  /*00c0*/  ISETP.GE.AND P0, PT, R28, R0, PT ;  /* 0x000000001c00720c */ /* 0x000fda0003f06270 */
[----:B------:R-:W-:Y:S05]  /*00d0*/  @P0 EXIT ;  /* 0x000000000000094d */ /* 0x000fea0003800000 */
[----:B------:R-:W0:Y:S01]  /*00e0*/  LDC.64 R4, c[0x0][0x390] ;  /* 0x0000e400ff047b82 */ /* 0x000e220000000a00 */
[----:B------:R-:W1:Y:S07]  /*00f0*/  LDCU.64 UR6, c[0x0][0x358] ;  /* 0x00006b00ff0677ac */ /* 0x000e6e0008000a00 */
[----:B------:R-:W2:Y:S08]  /*0100*/  LDC R2, c[0x0][0x3a0] ;  /* 0x0000e800ff027b82 */ /* 0x000eb00000000800 */
[----:B------:R-:W3:Y:S01]  /*0110*/  LDC R8, c[0x0][0x388] ;  /* 0x0000e200ff087b82 */ /* 0x000ee20000000800 */
[----:B0-----:R-:W-:-:S05]  /*0120*/  IMAD.WIDE.U32 R4, R3, 0x4, R4 ;  /* 0x0000000403047825 */ /* 0x001fca00078e0004 */
[----:B-1----:R-:W4:Y:S01]  /*0130*/  LDG.E.CONSTANT R29, desc[UR6][R4.64] ;  /* 0x00000006041d7981 */ /* 0x002f22000c1e9900 */
[----:B------:R-:W-:Y:S01]  /*0140*/  BSSY.RECONVERGENT B1, `(.L_x_102) ;  /* 0x0000159000017945 */ /* 0x000fe20003800200 */
[----:B--2---:R-:W-:-:S04]  /*0150*/  IMAD R31, R3, R2, RZ ;  /* 0x00000002031f7224 */ /* 0x004fc800078e02ff */
[----:B---3--:R-:W-:-:S05]  /*0160*/  IMAD.U32 R2, R31, 0x4, R8 ;  /* 0x000000041f027824 */ /* 0x008fca00078e0008 */
[----:B------:R-:W-:Y:S01]  /*0170*/  LOP3.LUT P0, RZ, R2, 0xf, RZ, 0xc0, !PT ;  /* 0x0000000f02ff7812 */ /* 0x000fe2000780c0ff */
[----:B----4-:R-:W-:-:S12]  /*0180*/  IMAD.SHL.U32 R30, R29, 0x4, RZ ;  /* 0x000000041d1e7824 */ /* 0x010fd800078e00ff */
[----:B------:R-:W-:Y:S05]  /*0190*/  @P0 BRA `(.L_x_103) ;  /* 0x0000000c00440947 */ /* 0x000fea0003800000 */
[----:B------:R-:W0:Y:S01]  /*01a0*/  S2R R2, SR_TID.X ;  /* 0x0000000000027919 */ /* 0x000e220000002100 */
[----:B------:R-:W-:Y:S01]  /*01b0*/  SHF.R.S32.HI R34, RZ, 0x2, R29 ;  /* 0x00000002ff227819 */ /* 0x000fe2000001141d */
[----:B------:R-:W-:Y:S03]  /*01c0*/  BSSY.RECONVERGENT B0, `(.L_x_104) ;  /* 0x0000087000007945 */ /* 0x000fe60003800200 */
[----:B0-----:R-:W-:-:S13]  /*01d0*/  ISETP.GE.AND P0, PT, R2, R34, PT ;  /* 0x000000220200720c */ /* 0x001fda0003f06270 */
[----:B------:R-:W-:Y:S05]  /*01e0*/  @P0 BRA `(.L_x_105) ;  /* 0x0000000800100947 */ /* 0x000fea0003800000 */
[----:B------:R-:W-:Y:S01]  /*01f0*/  LOP3.LUT R5, RZ, R2, RZ, 0x33, !PT ;  /* 0x00000002ff057212 */ /* 0x000fe200078e33ff */
[----:B------:R-:W-:Y:S01]  /*0200*/  BSSY.RECONVERGENT B2, `(.L_x_106) ;  /* 0x0000020000027945 */ /* 0x000fe20003800200 */
[----:B------:R-:W-:-:S03]  /*0210*/  IMAD.MOV.U32 R33, RZ, RZ, R2 ;  /* 0x000000ffff217224 */ /* 0x000fc600078e0002 */
[----:B------:R-:W-:-:S05]  /*0220*/  IMAD.IADD R6, R34, 0x1, R5 ;  /* 0x0000000122067824 */ /* 0x000fca00078e0205 */
[C---:B------:R-:W-:Y:S02]  /*0230*/  LOP3.LUT R4, R6.reuse, 0x300, RZ, 0xc0, !PT ;  /* 0x0000030006047812 */ /* 0x040fe400078ec0ff */
[----:B------:R-:W-:Y:S02]  /*0240*/  ISETP.GE.U32.AND P0, PT, R6, 0x300, PT ;  /* 0x000003000600780c */ /* 0x000fe40003f06070 */
[----:B------:R-:W-:-:S13]  /*0250*/  ISETP.NE.AND P1, PT, R4, 0x300, PT ;  /* 0x000003000400780c */ /* 0x000fda0003f25270 */
[----:B------:R-:W-:Y:S05]  /*0260*/  @!P1 BRA `(.L_x_107) ;  /* 0x0000000000649947 */ /* 0x000fea0003800000 */
[----:B------:R-:W0:Y:S01]  /*0270*/  S2UR UR5, SR_CgaCtaId ;  /* 0x00000000000579c3 */ /* 0x000e220000008800 */
[----:B------:R-:W1:Y:S01]  /*0280*/  LDCU UR8, c[0x0][0x38c] ;  /* 0x00007180ff0877ac */ /* 0x000e620008000800 */
[----:B------:R-:W-:Y:S01]  /*0290*/  IMAD.WIDE R4, R31, 0x4, RZ ;  /* 0x000000041f047825 */ /* 0x000fe200078e02ff */
[----:B------:R-:W-:Y:S01]  /*02a0*/  LEA.HI R6, R6, 0x1, RZ, 0x18 ;  /* 0x0000000106067811 */ /* 0x000fe200078fc0ff */
[----:B------:R-:W-:-:S04]  /*02b0*/  UMOV UR4, 0x400 ;  /* 0x0000040000047882 */ /* 0x000fc80000000000 */
[C---:B------:R-:W-:Y:S01]  /*02c0*/  IMAD.SHL.U32 R7, R6.reuse, 0x100, RZ ;  /* 0x0000010006077824 */ /* 0x040fe200078e00ff */
[----:B------:R-:W-:Y:S01]  /*02d0*/  LOP3.LUT R6, R6, 0x3, RZ, 0xc0, !PT ;  /* 0x0000000306067812 */ /* 0x000fe200078ec0ff */
[----:B------:R-:W-:-:S03]  /*02e0*/  IMAD.WIDE.U32 R4, R2, 0x10, R4 ;  /* 0x0000001002047825 */ /* 0x000fc600078e0004 */
[----:B------:R-:W-:Y:S02]  /*02f0*/  LOP3.LUT R7, R7, 0x300, RZ, 0xc0, !PT ;  /* 0x0000030007077812 */ /* 0x000fe400078ec0ff */
[----:B------:R-:W-:Y:S02]  /*0300*/  IADD3 R11, P1, PT, R4, R8, RZ ;  /* 0x00000008040b7210 */ /* 0x000fe40007f3e0ff */
[----:B------:R-:W-:Y:S01]  /*0310*/  IADD3 R10, PT, PT, -R6, RZ, RZ ;  /* 0x000000ff060a7210 */ /* 0x000fe20007ffe1ff */
[----:B------:R-:W-:Y:S01]  /*0320*/  IMAD.IADD R33, R7, 0x1, R2 ;  /* 0x0000000107217824 */ /* 0x000fe200078e0202 */
[----:B-1----:R-:W-:Y:S01]  /*0330*/  IADD3.X R12, PT, PT, R5, UR8, RZ, P1, !PT ;  /* 0x00000008050c7c10 */ /* 0x002fe20008ffe4ff */
[----:B0-----:R-:W-:-:S06]  /*0340*/  ULEA UR4, UR5, UR4, 0x18 ;  /* 0x0000000405047291 */ /* 0x001fcc000f8ec0ff */
[----:B------:R-:W-:-:S07]  /*0350*/  LEA R9, R2, UR4, 0x4 ;  /* 0x0000000402097c11 */ /* 0x000fce000f8e20ff */
.L_x_108:
[----:B------:R-:W-:Y:S02]  /*0360*/  IMAD.MOV.U32 R4, RZ, RZ, R11 ;  /* 0x000000ffff047224 */ /* 0x000fe400078e000b */
[----:B------:R-:W-:-:S06]  /*0370*/  IMAD.MOV.U32 R5, RZ, RZ, R12 ;  /* 0x000000ffff057224 */ /* 0x000fcc00078e000c */
[----:B------:R-:W2:Y:S01]  /*0380*/  LDG.E.128 R4, desc[UR6][R4.64] ;  /* 0x0000000604047981 */ /* 0x000ea2000c1e1d00 */
[----:B------:R-:W-:Y:S01]  /*0390*/  VIADD R10, R10, 0x1 ;  /* 0x000000010a0a7836 */ /* 0x000fe20000000000 */
[----:B------:R-:W-:-:S04]  /*03a0*/  IADD3 R11, P2, PT, R11, 0x1000, RZ ;  /* 0x000010000b0b7810 */ /* 0x000fc80007f5e0ff */
[----:B------:R-:W-:Y:S01]  /*03b0*/  ISETP.NE.AND P1, PT, R10, RZ, PT ;  /* 0x000000ff0a00720c */ /* 0x000fe20003f25270 */
[----:B------:R-:W-:Y:S01]  /*03c0*/  IMAD.X R12, RZ, RZ, R12, P2 ;  /* 0x000000ffff0c7224 */ /* 0x000fe200010e060c */
[----:B--2---:R0:W-:Y:S02]  /*03d0*/  STS.128 [R9], R4 ;  /* 0x0000000409007388 */ /* 0x0041e40000000c00 */
[----:B0-----:R-:W-:-:S09]  /*03e0*/  VIADD R9, R9, 0x1000 ;  /* 0x0000100009097836 */ /* 0x001fd20000000000 */
[----:B------:R-:W-:Y:S05]  /*03f0*/  @P1 BRA `(.L_x_108) ;  /* 0xfffffffc00d81947 */ /* 0x000fea000383ffff */
.L_x_107:
[----:B------:R-:W-:Y:S05]  /*0400*/  BSYNC.RECONVERGENT B2 ;  /* 0x0000000000027941 */ /* 0x000fea0003800200 */
.L_x_106:
[----:B------:R-:W-:Y:S05]  /*0410*/  @!P0 BRA `(.L_x_105) ;  /* 0x0000000400848947 */ /* 0x000fea0003800000 */
[----:B------:R-:W0:Y:S01]  /*0420*/  S2UR UR5, SR_CgaCtaId ;  /* 0x00000000000579c3 */ /* 0x000e220000008800 */
[----:B------:R-:W-:Y:S01]  /*0430*/  IMAD.WIDE R4, R31, 0x4, RZ ;  /* 0x000000041f047825 */ /* 0x000fe200078e02ff */
[----:B------:R-:W1:Y:S01]  /*0440*/  LDCU UR8, c[0x0][0x38c] ;  /* 0x00007180ff0877ac */ /* 0x000e620008000800 */
[----:B------:R-:W-:Y:S02]  /*0450*/  BSSY.RECONVERGENT B2, `(.L_x_109) ;  /* 0x0000037000027945 */ /* 0x000fe40003800200 */
[----:B------:R-:W-:Y:S01]  /*0460*/  IMAD.IADD R6, R34, 0x1, -R33 ;  /* 0x0000000122067824 */ /* 0x000fe200078e0a21 */
[----:B------:R-:W-:Y:S01]  /*0470*/  UMOV UR4, 0x400 ;  /* 0x0000040000047882 */ /* 0x000fe20000000000 */
[----:B------:R-:W-:-:S03]  /*0480*/  IMAD.WIDE.U32 R4, R33, 0x10, R4 ;  /* 0x0000001021047825 */ /* 0x000fc600078e0004 */
[----:B------:R-:W-:Y:S02]  /*0490*/  ISETP.GT.AND P1, PT, R6, 0xc00, PT ;  /* 0x00000c000600780c */ /* 0x000fe40003f24270 */
[----:B------:R-:W-:-:S04]  /*04a0*/  IADD3 R8, P0, PT, R4, R8, RZ ;  /* 0x0000000804087210 */ /* 0x000fc80007f1e0ff */
[----:B------:R-:W-:-:S04]  /*04b0*/  IADD3 R36, P2, PT, R8, 0x2000, RZ ;  /* 0x0000200008247810 */ /* 0x000fc80007f5e0ff */
[----:B-1----:R-:W-:Y:S02]  /*04c0*/  IADD3.X R37, PT, PT, RZ, UR8, R5, P2, P0 ;  /* 0x00000008ff257c10 */ /* 0x002fe400097e0405 */
[----:B------:R-:W-:Y:S01]  /*04d0*/  PLOP3.LUT P0, PT, PT, PT, PT, 0x80, 0x8 ;  /* 0x000000000008781c */ /* 0x000fe20003f0f070 */
[----:B0-----:R-:W-:-:S06]  /*04e0*/  ULEA UR4, UR5, UR4, 0x18 ;  /* 0x0000000405047291 */ /* 0x001fcc000f8ec0ff */
[----:B------:R-:W-:-:S04]  /*04f0*/  LEA R32, R33, UR4, 0x4 ;  /* 0x0000000421207c11 */ /* 0x000fc8000f8e20ff */
[----:B------:R-:W-:Y:S01]  /*0500*/  IADD3 R32, PT, PT, R32, 0x2000, RZ ;  /* 0x0000200020207810 */ /* 0x000fe20007ffe0ff */
[----:B------:R-:W-:Y:S06]  /*0510*/  @!P1 BRA `(.L_x_110) ;  /* 0x0000000000a89947 */ /* 0x000fec0003800000 */
[----:B------:R-:W-:Y:S01]  /*0520*/  PLOP3.LUT P0, PT, PT, PT, PT, 0x8, 0x80 ;  /* 0x000000000080781c */ /* 0x000fe20003f0e170 */
[----:B------:R-:W-:-:S12]  /*0530*/  VIADD R35, R34, 0xfffff400 ;  /* 0xfffff40022237836 */ /* 0x000fd80000000000 */
.L_x_111:
[----:B------:R-:W2:Y:S04]  /*0540*/  LDG.E.128 R4, desc[UR6][R36.64+-0x2000] ;  /* 0xffe0000624047981 */ /* 0x000ea8000c1e1d00 */
[----:B------:R-:W3:Y:S04]  /*0550*/  LDG.E.128 R8, desc[UR6][R36.64+-0x1000] ;  /* 0xfff0000624087981 */ /* 0x000ee8000c1e1d00 */
[----:B------:R-:W4:Y:S04]  /*0560*/  LDG.E.128 R12, desc[UR6][R36.64] ;  /* 0x00000006240c7981 */ /* 0x000f28000c1e1d00 */
[----:B------:R-:W5:Y:S04]  /*0570*/  LDG.E.128 R16, desc[UR6][R36.64+0x1000] ;  /* 0x0010000624107981 */ /* 0x000f68000c1e1d00 */
[----:B------:R-:W5:Y:S04]  /*0580*/  LDG.E.128 R20, desc[UR6][R36.64+0x6000] ;  /* 0x0060000624147981 */ /* 0x000f68000c1e1d00 */
[----:B------:R-:W5:Y:S04]  /*0590*/  LDG.E.128 R24, desc[UR6][R36.64+0x7000] ;  /* 0x0070000624187981 */ /* 0x000f68000c1e1d00 */
[----:B--2---:R0:W-:Y:S04]  /*05a0*/  STS.128 [R32+-0x2000], R4 ;  /* 0xffe0000420007388 */ /* 0x0041e80000000c00 */
[----:B---3--:R1:W-:Y:S04]  /*05b0*/  STS.128 [R32+-0x1000], R8 ;  /* 0xfff0000820007388 */ /* 0x0083e80000000c00 */
[----:B----4-:R2:W-:Y:S04]  /*05c0*/  STS.128 [R32], R12 ;  /* 0x0000000c20007388 */ /* 0x0105e80000000c00 */
[----:B-----5:R3:W-:Y:S04]  /*05d0*/  STS.128 [R32+0x1000], R16 ;  /* 0x0010001020007388 */ /* 0x0207e80000000c00 */
[----:B0-----:R-:W4:Y:S04]  /*05e0*/  LDG.E.128 R4, desc[UR6][R36.64+0x2000] ;  /* 0x0020000624047981 */ /* 0x001f28000c1e1d00 */
[----:B-1----:R-:W5:Y:S04]  /*05f0*/  LDG.E.128 R8, desc[UR6][R36.64+0x3000] ;  /* 0x0030000624087981 */ /* 0x002f68000c1e1d00 */
[----:B--2---:R-:W2:Y:S04]  /*0600*/  LDG.E.128 R12, desc[UR6][R36.64+0x4000] ;  /* 0x00400006240c7981 */ /* 0x004ea8000c1e1d00 */
[----:B---3--:R-:W3:Y:S04]  /*0610*/  LDG.E.128 R16, desc[UR6][R36.64+0x5000] ;  /* 0x0050000624107981 */ /* 0x008ee8000c1e1d00 */
[----:B----4-:R0:W-:Y:S04]  /*0620*/  STS.128 [R32+0x2000], R4 ;  /* 0x0020000420007388 */ /* 0x0101e80000000c00 */
[----:B-----5:R1:W-:Y:S04]  /*0630*/  STS.128 [R32+0x3000], R8 ;  /* 0x0030000820007388 */ /* 0x0203e80000000c00 */
[----:B--2---:R2:W-:Y:S04]  /*0640*/  STS.128 [R32+0x4000], R12 ;  /* 0x0040000c20007388 */ /* 0x0045e80000000c00 */
[----:B---3--:R3:W-:Y:S04]  /*0650*/  STS.128 [R32+0x5000], R16 ;  /* 0x0050001020007388 */ /* 0x0087e80000000c00 */
[----:B0-----:R-:W4:Y:S04]  /*0660*/  LDG.E.128 R4, desc[UR6][R36.64+0x8000] ;  /* 0x0080000624047981 */ /* 0x001f28000c1e1d00 */
[----:B-1----:R-:W5:Y:S04]  /*0670*/  LDG.E.128 R8, desc[UR6][R36.64+0x9000] ;  /* 0x0090000624087981 */ /* 0x002f68000c1e1d00 */
[----:B--2---:R-:W2:Y:S04]  /*0680*/  LDG.E.128 R12, desc[UR6][R36.64+0xc000] ;  /* 0x00c00006240c7981 */ /* 0x004ea8000c1e1d00 */
[----:B---3--:R-:W3:Y:S01]  /*0690*/  LDG.E.128 R16, desc[UR6][R36.64+0xd000] ;  /* 0x00d0000624107981 */ /* 0x008ee2000c1e1d00 */
[----:B------:R-:W-:-:S03]  /*06a0*/  VIADD R33, R33, 0x1000 ;  /* 0x0000100021217836 */ /* 0x000fc60000000000 */
[----:B----4-:R0:W-:Y:S04]  /*06b0*/  STS.128 [R32+0x8000], R4 ;  /* 0x0080000420007388 */ /* 0x0101e80000000c00 */
[----:B-----5:R1:W-:Y:S04]  /*06c0*/  STS.128 [R32+0x9000], R8 ;  /* 0x0090000820007388 */ /* 0x0203e80000000c00 */
[----:B0-----:R-:W4:Y:S04]  /*06d0*/  LDG.E.128 R4, desc[UR6][R36.64+0xa000] ;  /* 0x00a0000624047981 */ /* 0x001f28000c1e1d00 */
[----:B-1----:R0:W5:Y:S01]  /*06e0*/  LDG.E.128 R8, desc[UR6][R36.64+0xb000] ;  /* 0x00b0000624087981 */ /* 0x002162000c1e1d00 */
[----:B------:R-:W-:-:S03]  /*06f0*/  ISETP.GE.AND P1, PT, R33, R35, PT ;  /* 0x000000232100720c */ /* 0x000fc60003f26270 */
[----:B------:R1:W-:Y:S04]  /*0700*/  STS.128 [R32+0x6000], R20 ;  /* 0x0060001420007388 */ /* 0x0003e80000000c00 */
[----:B------:R-:W-:Y:S04]  /*0710*/  STS.128 [R32+0x7000], R24 ;  /* 0x0070001820007388 */ /* 0x000fe80000000c00 */
[----:B--2---:R-:W-:Y:S01]  /*0720*/  STS.128 [R32+0xc000], R12 ;  /* 0x00c0000c20007388 */ /* 0x004fe20000000c00 */
[----:B-1----:R-:W-:-:S03]  /*0730*/  IADD3 R20, P2, PT, R36, 0x10000, RZ ;  /* 0x0001000024147810 */ /* 0x002fc60007f5e0ff */
[----:B---3--:R-:W-:Y:S02]  /*0740*/  STS.128 [R32+0xd000], R16 ;  /* 0x00d0001020007388 */ /* 0x008fe40000000c00 */
[----:B------:R-:W-:Y:S02]  /*0750*/  IMAD.X R21, RZ, RZ, R37, P2 ;  /* 0x000000ffff157224 */ /* 0x000fe400010e0625 */
[----:B0-----:R-:W-:Y:S02]  /*0760*/  IMAD.MOV.U32 R36, RZ, RZ, R20 ;  /* 0x000000ffff247224 */ /* 0x001fe400078e0014 */
[----:B------:R-:W-:Y:S01]  /*0770*/  IMAD.MOV.U32 R37, RZ, RZ, R21 ;  /* 0x000000ffff257224 */ /* 0x000fe200078e0015 */
[----:B----4-:R-:W-:Y:S04]  /*0780*/  STS.128 [R32+0xa000], R4 ;  /* 0x00a0000420007388 */ /* 0x010fe80000000c00 */
[----:B-----5:R0:W-:Y:S02]  /*0790*/  STS.128 [R32+0xb000], R8 ;  /* 0x00b0000820007388 */ /* 0x0201e40000000c00 */
[----:B0-----:R-:W-:Y:S01]  /*07a0*/  VIADD R32, R32, 0x10000 ;  /* 0x0001000020207836 */ /* 0x001fe20000000000 */
[----:B------:R-:W-:Y:S06]  /*07b0*/  @!P1 BRA `(.L_x_111) ;  /* 0xfffffffc00609947 */ /* 0x000fec000383ffff */
.L_x_110:
[----:B------:R-:W-:Y:S05]  /*07c0*/  BSYNC.RECONVERGENT B2 ;  /* 0x0000000000027941 */ /* 0x000fea0003800200 */
.L_x_109:
[----:B------:R-:W-:Y:S01]  /*07d0*/  IMAD.IADD R4, R34, 0x1, -R33 ;  /* 0x0000000122047824 */ /* 0x000fe200078e0a21 */
[----:B------:R-:W-:Y:S04]  /*07e0*/  BSSY.RECONVERGENT B2, `(.L_x_112) ;  /* 0x000001a000027945 */ /* 0x000fe80003800200 */
[----:B------:R-:W-:-:S13]  /*07f0*/  ISETP.GT.AND P1, PT, R4, 0x400, PT ;  /* 0x000004000400780c */ /* 0x000fda0003f24270 */
[----:B------:R-:W-:Y:S05]  /*0800*/  @!P1 BRA `(.L_x_113) ;  /* 0x00000000005c9947 */ /* 0x000fea0003800000 */
[----:B------:R-:W2:Y:S04]  /*0810*/  LDG.E.128 R4, desc[UR6][R36.64+-0x2000] ;  /* 0xffe0000624047981 */ /* 0x000ea8000c1e1d00 */
[----:B------:R-:W3:Y:S04]  /*0820*/  LDG.E.128 R8, desc[UR6][R36.64+-0x1000] ;  /* 0xfff0000624087981 */ /* 0x000ee8000c1e1d00 */
[----:B------:R-:W4:Y:S04]  /*0830*/  LDG.E.128 R12, desc[UR6][R36.64] ;  /* 0x00000006240c7981 */ /* 0x000f28000c1e1d00 */
        /* <DEDUP_REMOVED lines=8> */
[----:B---3--:R0:W3:Y:S01]  /*08c0*/  LDG.E.128 R16, desc[UR6][R36.64+0x5000] ;  /* 0x0050000624107981 */ /* 0x0080e2000c1e1d00 */
[----:B------:R-:W-:Y:S01]  /*08d0*/  IADD3 R20, P1, PT, R36, 0x8000, RZ ;  /* 0x0000800024147810 */ /* 0x000fe20007f3e0ff */
[----:B------:R-:W-:Y:S01]  /*08e0*/  VIADD R33, R33, 0x800 ;  /* 0x0000080021217836 */ /* 0x000fe20000000000 */
[----:B------:R-:W-:-:S02]  /*08f0*/  PLOP3.LUT P0, PT, PT, PT, PT, 0x8, 0x80 ;  /* 0x000000000080781c */ /* 0x000fc40003f0e170 */
[----:B------:R-:W-:Y:S01]  /*0900*/  IADD3.X R21, PT, PT, RZ, R37, RZ, P1, !PT ;  /* 0x00000025ff157210 */ /* 0x000fe20000ffe4ff */
[----:B0-----:R-:W-:-:S04]  /*0910*/  IMAD.MOV.U32 R36, RZ, RZ, R20 ;  /* 0x000000ffff247224 */ /* 0x001fc800078e0014 */
[----:B------:R-:W-:Y:S01]  /*0920*/  IMAD.MOV.U32 R37, RZ, RZ, R21 ;  /* 0x000000ffff257224 */ /* 0x000fe200078e0015 */
[----:B----4-:R-:W-:Y:S04]  /*0930*/  STS.128 [R32+0x2000], R4 ;  /* 0x0020000420007388 */ /* 0x010fe80000000c00 */
[----:B-----5:R-:W-:Y:S04]  /*0940*/  STS.128 [R32+0x3000], R8 ;  /* 0x0030000820007388 */ /* 0x020fe80000000c00 */
[----:B--2---:R-:W-:Y:S04]  /*0950*/  STS.128 [R32+0x4000], R12 ;  /* 0x0040000c20007388 */ /* 0x004fe80000000c00 */
[----:B---3--:R0:W-:Y:S02]  /*0960*/  STS.128 [R32+0x5000], R16 ;  /* 0x0050001020007388 */ /* 0x0081e40000000c00 */
[----:B0-----:R-:W-:-:S07]  /*0970*/  VIADD R32, R32, 0x8000 ;  /* 0x0000800020207836 */ /* 0x001fce0000000000 */
.L_x_113:
[----:B------:R-:W-:Y:S05]  /*0980*/  BSYNC.RECONVERGENT B2 ;  /* 0x0000000000027941 */ /* 0x000fea0003800200 */
.L_x_112:
[----:B------:R-:W-:-:S13]  /*0990*/  ISETP.LT.OR P0, PT, R33, R34, P0 ;  /* 0x000000222100720c */ /* 0x000fda0000701670 */
        /* <DEDUP_REMOVED lines=8> */
[----:B-----5:R0:W-:Y:S02]  /*0a20*/  STS.128 [R32+0x1000], R16 ;  /* 0x0010001020007388 */ /* 0x0201e40000000c00 */
.L_x_105:
[----:B------:R-:W-:Y:S05]  /*0a30*/  BSYNC.RECONVERGENT B0 ;  /* 0x0000000000007941 */ /* 0x000fea0003800200 */
.L_x_104:
[----:B0-----:R-:W-:-:S04]  /*0a40*/  LOP3.LUT P0, R8, R29, 0x3, RZ, 0xc0, !PT ;  /* 0x000000031d087812 */ /* 0x001fc8000780c0ff */
[----:B------:R-:W-:-:S13]  /*0a50*/  ISETP.NE.OR P0, PT, R2, RZ, !P0 ;  /* 0x000000ff0200720c */ /* 0x000fda0004705670 */
[----:B------:R-:W-:Y:S05]  /*0a60*/  @P0 BRA `(.L_x_114) ;  /* 0x0000000c00180947 */ /* 0x000fea0003800000 */
[----:B------:R-:W0:Y:S01]  /*0a70*/  LDC.64 R4, c[0x0][0x388] ;  /* 0x0000e200ff047b82 */ /* 0x000e220000000a00 */
[----:B------:R-:W-:Y:S01]  /*0a80*/  LOP3.LUT R17, R29, 0xfffffffc, RZ, 0xc0, !PT ;  /* 0xfffffffc1d117812 */ /* 0x000fe200078ec0ff */
[----:B0-----:R-:W-:-:S04]  /*0a90*/  IMAD.WIDE R4, R31, 0x4, R4 ;  /* 0x000000041f047825 */ /* 0x001fc800078e0204 */
[----:B------:R-:W-:-:S06]  /*0aa0*/  IMAD.WIDE R6, R17, 0x4, R4 ;  /* 0x0000000411067825 */ /* 0x000fcc00078e0204 */
[----:B------:R-:W2:Y:S01]  /*0ab0*/  LDG.E R6, desc[UR6][R6.64] ;  /* 0x0000000606067981 */ /* 0x000ea2000c1e1900 */
[----:B------:R-:W0:Y:S01]  /*0ac0*/  S2UR UR5, SR_CgaCtaId ;  /* 0x00000000000579c3 */ /* 0x000e220000008800 */
[----:B------:R-:W-:Y:S01]  /*0ad0*/  IADD3 R12, PT, PT, -R8, 0x1, RZ ;  /* 0x00000001080c7810 */ /* 0x000fe20007ffe1ff */
[----:B------:R-:W-:Y:S01]  /*0ae0*/  UMOV UR4, 0x400 ;  /* 0x0000040000047882 */ /* 0x000fe20000000000 */
[----:B------:R-:W-:Y:S02]  /*0af0*/  LOP3.LUT R9, R30, 0xfffffff0, RZ, 0xc0, !PT ;  /* 0xfffffff01e097812 */ /* 0x000fe400078ec0ff */
[----:B------:R-:W-:Y:S01]  /*0b00*/  ISETP.NE.AND P0, PT, R12, RZ, PT ;  /* 0x000000ff0c00720c */ /* 0x000fe20003f05270 */
[----:B0-----:R-:W-:-:S06]  /*0b10*/  ULEA UR4, UR5, UR4, 0x18 ;  /* 0x0000000405047291 */ /* 0x001fcc000f8ec0ff */
[----:B------:R-:W-:-:S03]  /*0b20*/  VIADD R13, R9, UR4 ;  /* 0x00000004090d7c36 */ /* 0x000fc60008000000 */
[----:B--2---:R1:W-:Y:S03]  /*0b30*/  STS [R9+UR4], R6 ;  /* 0x0000000609007988 */ /* 0x0043e60008000804 */
[----:B------:R-:W-:Y:S05]  /*0b40*/  @!P0 BRA `(.L_x_114) ;  /* 0x0000000800e08947 */ /* 0x000fea0003800000 */
[----:B------:R-:W-:Y:S01]  /*0b50*/  ISETP.GE.AND P0, PT, R12, RZ, PT ;  /* 0x000000ff0c00720c */ /* 0x000fe20003f06270 */
[----:B------:R-:W-:Y:S02]  /*0b60*/  VIADD R13, R13, 0x4 ;  /* 0x000000040d0d7836 */ /* 0x000fe40000000000 */
[----:B------:R-:W-:-:S10]  /*0b70*/  VIADD R17, R17, 0x1 ;  /* 0x0000000111117836 */ /* 0x000fd40000000000 */
[----:B------:R-:W-:Y:S05]  /*0b80*/  @P0 BRA `(.L_x_115) ;  /* 0x0000000000a40947 */ /* 0x000fea0003800000 */
[----:B-1----:R-:W-:Y:S02]  /*0b90*/  IADD3 R6, PT, PT, -R12, RZ, RZ ;  /* 0x000000ff0c067210 */ /* 0x002fe40007ffe1ff */
[----:B------:R-:W-:Y:S02]  /*0ba0*/  PLOP3.LUT P0, PT, PT, PT, PT, 0x80, 0x8 ;  /* 0x000000000008781c */ /* 0x000fe40003f0f070 */
[----:B------:R-:W-:-:S13]  /*0bb0*/  ISETP.GT.AND P1, PT, R6, 0x3, PT ;  /* 0x000000030600780c */ /* 0x000fda0003f24270 */
[----:B------:R-:W-:Y:S05]  /*0bc0*/  @!P1 BRA `(.L_x_116) ;  /* 0x0000000000549947 */ /* 0x000fea0003800000 */
[----:B------:R-:W-:-:S13]  /*0bd0*/  PLOP3.LUT P0, PT, PT, PT, PT, 0x8, 0x80 ;  /* 0x000000000080781c */ /* 0x000fda0003f0e170 */
.L_x_117:
[C---:B------:R-:W-:Y:S02]  /*0be0*/  VIADD R11, R17.reuse, 0x1 ;  /* 0x00000001110b7836 */ /* 0x040fe40000000000 */
        /* <DEDUP_REMOVED lines=17> */
[----:B0-----:R-:W-:Y:S01]  /*0d00*/  VIADD R13, R13, 0x10 ;  /* 0x000000100d0d7836 */ /* 0x001fe20000000000 */
[----:B------:R-:W-:Y:S06]  /*0d10*/  @!P1 BRA `(.L_x_117) ;  /* 0xfffffffc00b09947 */ /* 0x000fec000383ffff */
.L_x_116:
        /* <DEDUP_REMOVED lines=13> */
[----:B0-----:R-:W-:-:S07]  /*0df0*/  VIADD R13, R13, 0x8 ;  /* 0x000000080d0d7836 */ /* 0x001fce0000000000 */
.L_x_118:
[----:B------:R-:W-:-:S13]  /*0e00*/  ISETP.EQ.AND P1, PT, R12, RZ, PT ;  /* 0x000000ff0c00720c */ /* 0x000fda0003f22270 */
[----:B------:R-:W-:Y:S05]  /*0e10*/  @!P0 BRA P1, `(.L_x_114) ;  /* 0x00000008002c8947 */ /* 0x000fea0000800000 */
.L_x_115:
[----:B-1----:R-:W-:-:S06]  /*0e20*/  IMAD.WIDE R6, R17, 0x4, R4 ;  /* 0x0000000411067825 */ /* 0x002fcc00078e0204 */
[----:B------:R-:W2:Y:S01]  /*0e30*/  LDG.E R6, desc[UR6][R6.64] ;  /* 0x0000000606067981 */ /* 0x000ea2000c1e1900 */
[----:B------:R-:W-:Y:S02]  /*0e40*/  VIADD R12, R12, 0x1 ;  /* 0x000000010c0c7836 */ /* 0x000fe40000000000 */
[----:B------:R-:W-:-:S03]  /*0e50*/  VIADD R17, R17, 0x1 ;  /* 0x0000000111117836 */ /* 0x000fc60000000000 */
[----:B------:R-:W-:Y:S01]  /*0e60*/  ISETP.NE.AND P0, PT, R12, RZ, PT ;  /* 0x000000ff0c00720c */ /* 0x000fe20003f05270 */
[----:B--2---:R0:W-:Y:S02]  /*0e70*/  STS [R13], R6 ;  /* 0x000000060d007388 */ /* 0x0041e40000000800 */
[----:B0-----:R-:W-:-:S10]  /*0e80*/  VIADD R13, R13, 0x4 ;  /* 0x000000040d0d7836 */ /* 0x001fd40000000000 */
[----:B------:R-:W-:Y:S05]  /*0e90*/  @P0 BRA `(.L_x_115) ;  /* 0xfffffffc00e00947 */ /* 0x000fea000383ffff */
[----:B------:R-:W-:Y:S05]  /*0ea0*/  BRA `(.L_x_114) ;  /* 0x0000000800087947 */ /* 0x000fea0003800000 */
.L_x_103:
[----:B------:R-:W0:Y:S02]  /*0eb0*/  S2R R2, SR_TID.X ;  /* 0x0000000000027919 */ /* 0x000e240000002100 */
[----:B0-----:R-:W-:-:S13]  /*0ec0*/  ISETP.GE.AND P0, PT, R2, R29, PT ;  /* 0x0000001d0200720c */ /* 0x001fda0003f06270 */
[----:B------:R-:W-:Y:S05]  /*0ed0*/  @P0 BRA `(.L_x_114) ;  /* 0x0000000400fc0947 */ /* 0x000fea0003800000 */
[----:B------:R-:W-:Y:S01]  /*0ee0*/  IMAD.MOV.U32 R6, RZ, RZ, R2 ;  /* 0x000000ffff067224 */ /* 0x000fe200078e0002 */
[----:B------:R-:W-:Y:S04]  /*0ef0*/  BSSY.RECONVERGENT B0, `(.L_x_119) ;  /* 0x000001f000007945 */ /* 0x000fe80003800200 */
[----:B------:R-:W-:-:S04]  /*0f00*/  LOP3.LUT R4, RZ, R6, RZ, 0x33, !PT ;  /* 0x00000006ff047212 */ /* 0x000fc800078e33ff */
[----:B------:R-:W-:-:S04]  /*0f10*/  IADD3 R7, PT, PT, R29, R4, RZ ;  /* 0x000000041d077210 */ /* 0x000fc80007ffe0ff */
[C---:B------:R-:W-:Y:S02]  /*0f20*/  LOP3.LUT R4, R7.reuse, 0x300, RZ, 0xc0, !PT ;  /* 0x0000030007047812 */ /* 0x040fe400078ec0ff */
[----:B------:R-:W-:Y:S02]  /*0f30*/  ISETP.GE.U32.AND P0, PT, R7, 0x300, PT ;  /* 0x000003000700780c */ /* 0x000fe40003f06070 */
[----:B------:R-:W-:-:S13]  /*0f40*/  ISETP.NE.AND P1, PT, R4, 0x300, PT ;  /* 0x000003000400780c */ /* 0x000fda0003f25270 */
[----:B------:R-:W-:Y:S05]  /*0f50*/  @!P1 BRA `(.L_x_120) ;  /* 0x0000000000609947 */ /* 0x000fea0003800000 */
[----:B------:R-:W0:Y:S01]  /*0f60*/  S2UR UR5, SR_CgaCtaId ;  /* 0x00000000000579c3 */ /* 0x000e220000008800 */
[----:B------:R-:W1:Y:S01]  /*0f70*/  LDCU UR8, c[0x0][0x38c] ;  /* 0x00007180ff0877ac */ /* 0x000e620008000800 */
[----:B------:R-:W-:Y:S01]  /*0f80*/  LEA.HI R7, R7, 0x1, RZ, 0x18 ;  /* 0x0000000107077811 */ /* 0x000fe200078fc0ff */
[----:B------:R-:W-:Y:S01]  /*0f90*/  IMAD.WIDE.U32 R4, R6, 0x4, RZ ;  /* 0x0000000406047825 */ /* 0x000fe200078e00ff */
[----:B------:R-:W-:-:S03]  /*0fa0*/  UMOV UR4, 0x400 ;  /* 0x0000040000047882 */ /* 0x000fc60000000000 */
[C---:B------:R-:W-:Y:S01]  /*0fb0*/  IMAD.SHL.U32 R9, R7.reuse, 0x100, RZ ;  /* 0x0000010007097824 */ /* 0x040fe200078e00ff */
[----:B------:R-:W-:Y:S01]  /*0fc0*/  LOP3.LUT R7, R7, 0x3, RZ, 0xc0, !PT ;  /* 0x0000000307077812 */ /* 0x000fe200078ec0ff */
[----:B------:R-:W-:-:S03]  /*0fd0*/  IMAD.WIDE R4, R31, 0x4, R4 ;  /* 0x000000041f047825 */ /* 0x000fc600078e0204 */
[----:B------:R-:W-:Y:S01]  /*0fe0*/  LOP3.LUT R9, R9, 0x300, RZ, 0xc0, !PT ;  /* 0x0000030009097812 */ /* 0x000fe200078ec0ff */
[----:B------:R-:W-:Y:S01]  /*0ff0*/  IMAD.MOV R7, RZ, RZ, -R7 ;  /* 0x000000ffff077224 */ /* 0x000fe200078e0a07 */
[----:B------:R-:W-:Y:S01]  /*1000*/  IADD3 R4, P1, PT, R4, R8, RZ ;  /* 0x0000000804047210 */ /* 0x000fe20007f3e0ff */
[----:B0-----:R-:W-:-:S06]  /*1010*/  ULEA UR4, UR5, UR4, 0x18 ;  /* 0x0000000405047291 */ /* 0x001fcc000f8ec0ff */
[C---:B------:R-:W-:Y:S01]  /*1020*/  LEA R10, R6.reuse, UR4, 0x2 ;  /* 0x00000004060a7c11 */ /* 0x040fe2000f8e10ff */
[----:B------:R-:W-:Y:S01]  /*1030*/  IMAD.IADD R6, R6, 0x1, R9 ;  /* 0x0000000106067824 */ /* 0x000fe200078e0209 */
[----:B-1----:R-:W-:-:S07]  /*1040*/  IADD3.X R9, PT, PT, R5, UR8, RZ, P1, !PT ;  /* 0x0000000805097c10 */ /* 0x002fce0008ffe4ff */
.L_x_121:
[----:B------:R-:W-:-:S06]  /*1050*/  IMAD.MOV.U32 R5, RZ, RZ, R9 ;  /* 0x000000ffff057224 */ /* 0x000fcc00078e0009 */
[----:B------:R0:W2:Y:S01]  /*1060*/  LDG.E R5, desc[UR6][R4.64] ;  /* 0x0000000604057981 */ /* 0x0000a2000c1e1900 */
[----:B------:R-:W-:-:S05]  /*1070*/  VIADD R7, R7, 0x1 ;  /* 0x0000000107077836 */ /* 0x000fca0000000000 */
[----:B------:R-:W-:Y:S02]  /*1080*/  ISETP.NE.AND P1, PT, R7, RZ, PT ;  /* 0x000000ff0700720c */ /* 0x000fe40003f25270 */
[----:B0-----:R-:W-:-:S05]  /*1090*/  IADD3 R4, P2, PT, R4, 0x400, RZ ;  /* 0x0000040004047810 */ /* 0x001fca0007f5e0ff */
[----:B------:R-:W-:Y:S01]  /*10a0*/  IMAD.X R9, RZ, RZ, R9, P2 ;  /* 0x000000ffff097224 */ /* 0x000fe200010e0609 */
[----:B--2---:R0:W-:Y:S02]  /*10b0*/  STS [R10], R5 ;  /* 0x000000050a007388 */ /* 0x0041e40000000800 */
[----:B0-----:R-:W-:-:S03]  /*10c0*/  IADD3 R10, PT, PT, R10, 0x400, RZ ;  /* 0x000004000a0a7810 */ /* 0x001fc60007ffe0ff */
[----:B------:R-:W-:Y:S05]  /*10d0*/  @P1 BRA `(.L_x_121) ;  /* 0xfffffffc00dc1947 */ /* 0x000fea000383ffff */
.L_x_120:
[----:B------:R-:W-:Y:S05]  /*10e0*/  BSYNC.RECONVERGENT B0 ;  /* 0x0000000000007941 */ /* 0x000fea0003800200 */
.L_x_119:
[----:B------:R-:W-:Y:S05]  /*10f0*/  @!P0 BRA `(.L_x_114) ;  /* 0x0000000400748947 */ /* 0x000fea0003800000 */
[----:B------:R-:W0:Y:S01]  /*1100*/  S2UR UR5, SR_CgaCtaId ;  /* 0x00000000000579c3 */ /* 0x000e220000008800 */
[----:B------:R-:W-:Y:S01]  /*1110*/  IMAD.WIDE.U32 R4, R6, 0x4, RZ ;  /* 0x0000000406047825 */ /* 0x000fe200078e00ff */
[----:B------:R-:W1:Y:S01]  /*1120*/  LDCU UR8, c[0x0][0x38c] ;  /* 0x00007180ff0877ac */ /* 0x000e620008000800 */
[----:B------:R-:W-:Y:S02]  /*1130*/  BSSY.RECONVERGENT B0, `(.L_x_122) ;  /* 0x0000035000007945 */ /* 0x000fe40003800200 */
[----:B------:R-:W-:Y:S01]  /*1140*/  IMAD.IADD R7, R29, 0x1, -R6 ;  /* 0x000000011d077824 */ /* 0x000fe200078e0a06 */
[----:B------:R-:W-:Y:S01]  /*1150*/  UMOV UR4, 0x400 ;  /* 0x0000040000047882 */ /* 0x000fe20000000000 */
[----:B------:R-:W-:-:S03]  /*1160*/  IMAD.WIDE R4, R31, 0x4, R4 ;  /* 0x000000041f047825 */ /* 0x000fc600078e0204 */
[----:B------:R-:W-:Y:S02]  /*1170*/  ISETP.GT.AND P1, PT, R7, 0xc00, PT ;  /* 0x00000c000700780c */ /* 0x000fe40003f24270 */
[----:B------:R-:W-:-:S04]  /*1180*/  IADD3 R4, P2, PT, R4, R8, RZ ;  /* 0x0000000804047210 */ /* 0x000fc80007f5e0ff */
[----:B------:R-:W-:-:S04]  /*1190*/  IADD3 R4, P0, PT, R4, 0x800, RZ ;  /* 0x0000080004047810 */ /* 0x000fc80007f1e0ff */
[----:B-1----:R-:W-:Y:S02]  /*11a0*/  IADD3.X R5, PT, PT, RZ, UR8, R5, P0, P2 ;  /* 0x00000008ff057c10 */ /* 0x002fe400087e4405 */
[----:B------:R-:W-:Y:S01]  /*11b0*/  PLOP3.LUT P0, PT, PT, PT, PT, 0x80, 0x8 ;  /* 0x000000000008781c */ /* 0x000fe20003f0f070 */
[----:B0-----:R-:W-:-:S06]  /*11c0*/  ULEA UR4, UR5, UR4, 0x18 ;  /* 0x0000000405047291 */ /* 0x001fcc000f8ec0ff */
[----:B------:R-:W-:-:S05]  /*11d0*/  LEA R7, R6, UR4, 0x2 ;  /* 0x0000000406077c11 */ /* 0x000fca000f8e10ff */
[----:B------:R-:W-:Y:S01]  /*11e0*/  VIADD R7, R7, 0x800 ;  /* 0x0000080007077836 */ /* 0x000fe20000000000 */
[----:B------:R-:W-:Y:S06]  /*11f0*/  @!P1 BRA `(.L_x_123) ;  /* 0x0000000000a09947 */ /* 0x000fec0003800000 */
[----:B------:R-:W-:Y:S01]  /*1200*/  PLOP3.LUT P0, PT, PT, PT, PT, 0x8, 0x80 ;  /* 0x000000000080781c */ /* 0x000fe20003f0e170 */
[----:B------:R-:W-:-:S12]  /*1210*/  VIADD R9, R29, 0xfffff400 ;  /* 0xfffff4001d097836 */ /* 0x000fd80000000000 */
.L_x_124:
[----:B------:R-:W2:Y:S04]  /*1220*/  LDG.E R8, desc[UR6][R4.64+-0x800] ;  /* 0xfff8000604087981 */ /* 0x000ea8000c1e1900 */
[----:B------:R-:W3:Y:S04]  /*1230*/  LDG.E R10, desc[UR6][R4.64+-0x400] ;  /* 0xfffc0006040a7981 */ /* 0x000ee8000c1e1900 */
[----:B------:R-:W4:Y:S04]  /*1240*/  LDG.E R12, desc[UR6][R4.64] ;  /* 0x00000006040c7981 */ /* 0x000f28000c1e1900 */
[----:B------:R-:W5:Y:S04]  /*1250*/  LDG.E R14, desc[UR6][R4.64+0x400] ;  /* 0x00040006040e7981 */ /* 0x000f68000c1e1900 */
        /* <DEDUP_REMOVED lines=11> */
[----:B--2---:R0:W-:Y:S04]  /*1310*/  STS [R7+-0x800], R8 ;  /* 0xfff8000807007388 */ /* 0x0041e80000000800 */
[----:B0-----:R0:W2:Y:S01]  /*1320*/  LDG.E R8, desc[UR6][R4.64+0x2c00] ;  /* 0x002c000604087981 */ /* 0x0010a2000c1e1900 */
[----:B------:R-:W-:-:S05]  /*1330*/  VIADD R6, R6, 0x1000 ;  /* 0x0000100006067836 */ /* 0x000fca0000000000 */
[----:B------:R-:W-:Y:S02]  /*1340*/  ISETP.GE.AND P1, PT, R6, R9, PT ;  /* 0x000000090600720c */ /* 0x000fe40003f26270 */
[----:B0-----:R-:W-:Y:S01]  /*1350*/  IADD3 R4, P2, PT, R4, 0x4000, RZ ;  /* 0x0000400004047810 */ /* 0x001fe20007f5e0ff */
[----:B---3--:R-:W-:Y:S04]  /*1360*/  STS [R7+-0x400], R10 ;  /* 0xfffc000a07007388 */ /* 0x008fe80000000800 */
[----:B----4-:R-:W-:Y:S01]  /*1370*/  STS [R7], R12 ;  /* 0x0000000c07007388 */ /* 0x010fe20000000800 */
[----:B------:R-:W-:-:S03]  /*1380*/  IMAD.X R5, RZ, RZ, R5, P2 ;  /* 0x000000ffff057224 */ /* 0x000fc600010e0605 */
[----:B-----5:R-:W-:Y:S04]  /*1390*/  STS [R7+0x400], R14 ;  /* 0x0004000e07007388 */ /* 0x020fe80000000800 */
[----:B------:R-:W-:Y:S04]  /*13a0*/  STS [R7+0x800], R16 ;  /* 0x0008001007007388 */ /* 0x000fe80000000800 */
        /* <DEDUP_REMOVED lines=10> */
[----:B--2---:R0:W-:Y:S02]  /*1450*/  STS [R7+0x2c00], R8 ;  /* 0x002c000807007388 */ /* 0x0041e40000000800 */
[----:B0-----:R-:W-:Y:S01]  /*1460*/  VIADD R7, R7, 0x4000 ;  /* 0x0000400007077836 */ /* 0x001fe20000000000 */
[----:B------:R-:W-:Y:S06]  /*1470*/  @!P1 BRA `(.L_x_124) ;  /* 0xfffffffc00689947 */ /* 0x000fec000383ffff */
.L_x_123:
[----:B------:R-:W-:Y:S05]  /*1480*/  BSYNC.RECONVERGENT B0 ;  /* 0x0000000000007941 */ /* 0x000fea0003800200 */
.L_x_122:
[----:B------:R-:W-:Y:S01]  /*1490*/  IADD3 R8, PT, PT, R29, -R6, RZ ;  /* 0x800000061d087210 */ /* 0x000fe20007ffe0ff */
[----:B------:R-:W-:Y:S03]  /*14a0*/  BSSY.RECONVERGENT B0, `(.L_x_125) ;  /* 0x0000018000007945 */ /* 0x000fe60003800200 */
[----:B------:R-:W-:-:S13]  /*14b0*/  ISETP.GT.AND P1, PT, R8, 0x400, PT ;  /* 0x000004000800780c */ /* 0x000fda0003f24270 */
[----:B------:R-:W-:Y:S05]  /*14c0*/  @!P1 BRA `(.L_x_126) ;  /* 0x0000000000549947 */ /* 0x000fea0003800000 */
[----:B------:R-:W2:Y:S04]  /*14d0*/  LDG.E R8, desc[UR6][R4.64+-0x800] ;  /* 0xfff8000604087981 */ /* 0x000ea8000c1e1900 */
[----:B------:R-:W3:Y:S04]  /*14e0*/  LDG.E R10, desc[UR6][R4.64+-0x400] ;  /* 0xfffc0006040a7981 */ /* 0x000ee8000c1e1900 */
[----:B------:R-:W4:Y:S04]  /*14f0*/  LDG.E R12, desc[UR6][R4.64] ;  /* 0x00000006040c7981 */ /* 0x000f28000c1e1900 */
[----:B------:R-:W5:Y:S04]  /*1500*/  LDG.E R14, desc[UR6][R4.64+0x400] ;  /* 0x00040006040e7981 */ /* 0x000f68000c1e1900 */
[----:B------:R-:W5:Y:S04]  /*1510*/  LDG.E R16, desc[UR6][R4.64+0x800] ;  /* 0x0008000604107981 */ /* 0x000f68000c1e1900 */
[----:B------:R-:W5:Y:S04]  /*1520*/  LDG.E R18, desc[UR6][R4.64+0xc00] ;  /* 0x000c000604127981 */ /* 0x000f68000c1e1900 */
[----:B------:R-:W5:Y:S04]  /*1530*/  LDG.E R20, desc[UR6][R4.64+0x1000] ;  /* 0x0010000604147981 */ /* 0x000f68000c1e1900 */
[----:B------:R0:W5:Y:S01]  /*1540*/  LDG.E R22, desc[UR6][R4.64+0x1400] ;  /* 0x0014000604167981 */ /* 0x000162000c1e1900 */
[----:B------:R-:W-:Y:S01]  /*1550*/  PLOP3.LUT P0, PT, PT, PT, PT, 0x8, 0x80 ;  /* 0x000000000080781c */ /* 0x000fe20003f0e170 */
[----:B------:R-:W-:Y:S01]  /*1560*/  VIADD R6, R6, 0x800 ;  /* 0x0000080006067836 */ /* 0x000fe20000000000 */
[----:B0-----:R-:W-:-:S05]  /*1570*/  IADD3 R4, P1, PT, R4, 0x2000, RZ ;  /* 0x0000200004047810 */ /* 0x001fca0007f3e0ff */
[----:B------:R-:W-:Y:S01]  /*1580*/  IMAD.X R5, RZ, RZ, R5, P1 ;  /* 0x000000ffff057224 */ /* 0x000fe200008e0605 */
[----:B--2---:R-:W-:Y:S04]  /*1590*/  STS [R7+-0x800], R8 ;  /* 0xfff8000807007388 */ /* 0x004fe80000000800 */
[----:B---3--:R-:W-:Y:S04]  /*15a0*/  STS [R7+-0x400], R10 ;  /* 0xfffc000a07007388 */ /* 0x008fe80000000800 */
[----:B----4-:R-:W-:Y:S04]  /*15b0*/  STS [R7], R12 ;  /* 0x0000000c07007388 */ /* 0x010fe80000000800 */
[----:B-----5:R-:W-:Y:S04]  /*15c0*/  STS [R7+0x400], R14 ;  /* 0x0004000e07007388 */ /* 0x020fe80000000800 */
[----:B------:R-:W-:Y:S04]  /*15d0*/  STS [R7+0x800], R16 ;  /* 0x0008001007007388 */ /* 0x000fe80000000800 */
[----:B------:R-:W-:Y:S04]  /*15e0*/  STS [R7+0xc00], R18 ;  /* 0x000c001207007388 */ /* 0x000fe80000000800 */
[----:B------:R-:W-:Y:S04]  /*15f0*/  STS [R7+0x1000], R20 ;  /* 0x0010001407007388 */ /* 0x000fe80000000800 */
[----:B------:R0:W-:Y:S02]  /*1600*/  STS [R7+0x1400], R22 ;  /* 0x0014001607007388 */ /* 0x0001e40000000800 */
[----:B0-----:R-:W-:-:S07]  /*1610*/  VIADD R7, R7, 0x2000 ;  /* 0x0000200007077836 */ /* 0x001fce0000000000 */
.L_x_126:
[----:B------:R-:W-:Y:S05]  /*1620*/  BSYNC.RECONVERGENT B0 ;  /* 0x0000000000007941 */ /* 0x000fea0003800200 */
.L_x_125:
[----:B------:R-:W-:-:S13]  /*1630*/  ISETP.LT.OR P0, PT, R6, R29, P0 ;  /* 0x0000001d0600720c */ /* 0x000fda0000701670 */
[----:B------:R-:W-:Y:S05]  /*1640*/  @!P0 BRA `(.L_x_114) ;  /* 0x0000000000208947 */ /* 0x000fea0003800000 */
[----:B------:R-:W2:Y:S04]  /*1650*/  LDG.E R6, desc[UR6][R4.64+-0x800] ;  /* 0xfff8000604067981 */ /* 0x000ea8000c1e1900 */
[----:B------:R-:W3:Y:S04]  /*1660*/  LDG.E R8, desc[UR6][R4.64+-0x400] ;  /* 0xfffc000604087981 */ /* 0x000ee8000c1e1900 */
[----:B------:R-:W4:Y:S04]  /*1670*/  LDG.E R10, desc[UR6][R4.64] ;  /* 0x00000006040a7981 */ /* 0x000f28000c1e1900 */
[----:B------:R-:W5:Y:S04]  /*1680*/  LDG.E R12, desc[UR6][R4.64+0x400] ;  /* 0x00040006040c7981 */ /* 0x000f68000c1e1900 */
[----:B--2---:R0:W-:Y:S04]  /*1690*/  STS [R7+-0x800], R6 ;  /* 0xfff8000607007388 */ /* 0x0041e80000000800 */
[----:B---3--:R0:W-:Y:S04]  /*16a0*/  STS [R7+-0x400], R8 ;  /* 0xfffc000807007388 */ /* 0x0081e80000000800 */
[----:B----4-:R0:W-:Y:S04]  /*16b0*/  STS [R7], R10 ;  /* 0x0000000a07007388 */ /* 0x0101e80000000800 */
[----:B-----5:R0:W-:Y:S02]  /*16c0*/  STS [R7+0x400], R12 ;  /* 0x0004000c07007388 */ /* 0x0201e40000000800 */
.L_x_114:
[----:B------:R-:W-:Y:S05]  /*16d0*/  BSYNC.RECONVERGENT B1 ;  /* 0x0000000000017941 */ /* 0x000fea0003800200 */
.L_x_102:
[C---:B------:R-:W-:Y:S01]  /*16e0*/  VIADD R5, R28.reuse, 0x200 ;  /* 0x000002001c057836 */ /* 0x040fe20000000000 */
[----:B------:R-:W-:Y:S01]  /*16f0*/  IADD3 R32, PT, PT, R28, 0x1, -R29 ;  /* 0x000000011c207810 */ /* 0x000fe20007ffe81d */
[----:B------:R-:W-:Y:S01]  /*1700*/  VIADD R31, R30, 0xf ;  /* 0x0000000f1e1f7836 */ /* 0x000fe20000000000 */
[----:B------:R-:W-:Y:S01]  /*1710*/  BAR.SYNC.DEFER_BLOCKING 0x0 ;  /* 0x0000000000007b1d */ /* 0x000fe20000010000 */
[----:B------:R-:W-:Y:S01]  /*1720*/  VIADD R30, R29, 0x1ff ;  /* 0x000001ff1d1e7836 */ /* 0x000fe20000000000 */
[----:B------:R-:W-:Y:S02]  /*1730*/  ISETP.GT.AND P0, PT, R5, R0, PT ;  /* 0x000000000500720c */ /* 0x000fe40003f04270 */
[----:B------:R-:W-:Y:S02]  /*1740*/  LOP3.LUT R31, R31, 0xfffffff0, RZ, 0xc0, !PT ;  /* 0xfffffff01f1f7812 */ /* 0x000fe400078ec0ff */
[----:B------:R-:W-:Y:S01]  /*1750*/  ISETP.LT.OR P0, PT, R32, RZ, P0 ;  /* 0x000000ff2000720c */ /* 0x000fe20000701670 */
[----:B------:R-:W-:-:S12]  /*1760*/  BSSY.RECONVERGENT B1, `(.L_x_127) ;  /* 0x00001b0000017945 */ /* 0x000fd80003800200 */
[----:B------:R-:W-:Y:S05]  /*1770*/  @P0 BRA `(.L_x_128) ;  /* 0x0000001400600947 */ /* 0x000fea0003800000 */
[----:B-1----:R-:W1:Y:S02]  /*1780*/  LDC R9, c[0x0][0x380] ;  /* 0x0000e000ff097b82 */ /* 0x002e640000000800 */
[----:B-1----:R-:W-:-:S04]  /*1790*/  LEA R4, R32, R9, 0x2 ;  /* 0x0000000920047211 */ /* 0x002fc800078e10ff */
[----:B------:R-:W-:-:S13]  /*17a0*/  LOP3.LUT P0, RZ, R4, 0xf, RZ, 0xc0, !PT ;  /* 0x0000000f04ff7812 */ /* 0x000fda000780c0ff */
[----:B------:R-:W-:Y:S05]  /*17b0*/  @P0 BRA `(.L_x_129) ;  /* 0x0000000c00480947 */ /* 0x000fea0003800000 */
[----:B------:R-:W-:Y:S01]  /*17c0*/  SHF.R.S32.HI R35, RZ, 0x2, R30 ;  /* 0x00000002ff237819 */ /* 0x000fe2000001141e */
[----:B------:R-:W-:Y:S03]  /*17d0*/  BSSY.RECONVERGENT B0, `(.L_x_130) ;  /* 0x0000088000007945 */ /* 0x000fe60003800200 */
[----:B------:R-:W-:-:S13]  /*17e0*/  ISETP.GE.AND P0, PT, R2, R35, PT ;  /* 0x000000230200720c */ /* 0x000fda0003f06270 */
[----:B------:R-:W-:Y:S05]  /*17f0*/  @P0 BRA `(.L_x_131) ;  /* 0x0000000800140947 */ /* 0x000fea0003800000 */
[----:B0-----:R-:W-:Y:S01]  /*1800*/  LOP3.LUT R6, RZ, R2, RZ, 0x33, !PT ;  /* 0x00000002ff067212 */ /* 0x001fe200078e33ff */
        /* <DEDUP_REMOVED lines=9> */
[----:B------:R-:W-:Y:S01]  /*18a0*/  IMAD.WIDE.U32 R4, R32, 0x4, RZ ;  /* 0x0000000420047825 */ /* 0x000fe200078e00ff */
[----:B------:R-:W-:Y:S01]  /*18b0*/  LEA.HI R6, R6, 0x1, RZ, 0x18 ;  /* 0x0000000106067811 */ /* 0x000fe200078fc0ff */
[----:B------:R-:W-:Y:S02]  /*18c0*/  UMOV UR4, 0x400 ;  /* 0x0000040000047882 */ /* 0x000fe40000000000 */
[----:B------:R-:W-:-:S04]  /*18d0*/  IMAD.WIDE.U32 R4, R2, 0x10, R4 ;  /* 0x0000001002047825 */ /* 0x000fc800078e0004 */
[----:B------:R-:W-:Y:S01]  /*18e0*/  IMAD.SHL.U32 R7, R6, 0x100, RZ ;  /* 0x0000010006077824 */ /* 0x000fe200078e00ff */
[----:B------:R-:W-:Y:S01]  /*18f0*/  IADD3 R11, P1, PT, R4, R9, RZ ;  /* 0x00000009040b7210 */ /* 0x000fe20007f3e0ff */
[----:B------:R-:W-:Y:S01]  /*1900*/  IMAD R4, R2, 0x10, R31 ;  /* 0x0000001002047824 */ /* 0x000fe200078e021f */
[----:B------:R-:W-:Y:S02]  /*1910*/  LOP3.LUT R6, R6, 0x3, RZ, 0xc0, !PT ;  /* 0x0000000306067812 */ /* 0x000fe400078ec0ff */
[----:B------:R-:W-:Y:S02]  /*1920*/  LOP3.LUT R7, R7, 0x300, RZ, 0xc0, !PT ;  /* 0x0000030007077812 */ /* 0x000fe400078ec0ff */
[----:B-1----:R-:W-:Y:S01]  /*1930*/  IADD3.X R12, PT, PT, R5, UR8, RZ, P1, !PT ;  /* 0x00000008050c7c10 */ /* 0x002fe20008ffe4ff */
[----:B------:R-:W-:Y:S01]  /*1940*/  IMAD.MOV R10, RZ, RZ, -R6 ;  /* 0x000000ffff0a7224 */ /* 0x000fe200078e0a06 */
[----:B------:R-:W-:Y:S01]  /*1950*/  IADD3 R34, PT, PT, R7, R2, RZ ;  /* 0x0000000207227210 */ /* 0x000fe20007ffe0ff */
[----:B0-----:R-:W-:-:S06]  /*1960*/  ULEA UR4, UR5, UR4, 0x18 ;  /* 0x0000000405047291 */ /* 0x001fcc000f8ec0ff */
[----:B------:R-:W-:-:S07]  /*1970*/  VIADD R8, R4, UR4 ;  /* 0x0000000404087c36 */ /* 0x000fce0008000000 */
.L_x_134:
        /* <DEDUP_REMOVED lines=10> */
.L_x_133:
[----:B------:R-:W-:Y:S05]  /*1a20*/  BSYNC.RECONVERGENT B2 ;  /* 0x0000000000027941 */ /* 0x000fea0003800200 */
.L_x_132:
[----:B------:R-:W-:Y:S05]  /*1a30*/  @!P0 BRA `(.L_x_131) ;  /* 0x0000000400848947 */ /* 0x000fea0003800000 */
[----:B------:R-:W0:Y:S01]  /*1a40*/  S2R R7, SR_CgaCtaId ;  /* 0x0000000000077919 */ /* 0x000e220000008800 */
[----:B------:R-:W-:Y:S01]  /*1a50*/  IMAD.WIDE.U32 R4, R32, 0x4, RZ ;  /* 0x0000000420047825 */ /* 0x000fe200078e00ff */
[----:B------:R-:W1:Y:S01]  /*1a60*/  LDCU UR4, c[0x0][0x384] ;  /* 0x00007080ff0477ac */ /* 0x000e620008000800 */
[C---:B------:R-:W-:Y:S01]  /*1a70*/  LEA R33, R34.reuse, R31, 0x4 ;  /* 0x0000001f22217211 */ /* 0x040fe200078e20ff */
[----:B------:R-:W-:Y:S01]  /*1a80*/  BSSY.RECONVERGENT B2, `(.L_x_135) ;  /* 0x0000036000027945 */ /* 0x000fe20003800200 */
[----:B------:R-:W-:Y:S02]  /*1a90*/  IMAD.IADD R6, R35, 0x1, -R34 ;  /* 0x0000000123067824 */ /* 0x000fe400078e0a22 */
[----:B------:R-:W-:-:S03]  /*1aa0*/  IMAD.WIDE.U32 R4, R34, 0x10, R4 ;  /* 0x0000001022047825 */ /* 0x000fc600078e0004 */
[----:B------:R-:W-:Y:S02]  /*1ab0*/  ISETP.GT.AND P1, PT, R6, 0xc00, PT ;  /* 0x00000c000600780c */ /* 0x000fe40003f24270 */
[----:B------:R-:W-:Y:S02]  /*1ac0*/  IADD3 R9, P0, PT, R4, R9, RZ ;  /* 0x0000000904097210 */ /* 0x000fe40007f1e0ff */
[----:B------:R-:W-:Y:S02]  /*1ad0*/  MOV R4, 0x400 ;  /* 0x0000040000047802 */ /* 0x000fe40000000f00 */
[----:B------:R-:W-:-:S04]  /*1ae0*/  IADD3 R38, P2, PT, R9, 0x2000, RZ ;  /* 0x0000200009267810 */ /* 0x000fc80007f5e0ff */
[----:B-1----:R-:W-:Y:S02]  /*1af0*/  IADD3.X R39, PT, PT, RZ, UR4, R5, P2, P0 ;  /* 0x00000004ff277c10 */ /* 0x002fe400097e0405 */
[----:B------:R-:W-:Y:S02]  /*1b00*/  PLOP3.LUT P0, PT, PT, PT, PT, 0x80, 0x8 ;  /* 0x000000000008781c */ /* 0x000fe40003f0f070 */
[----:B0-----:R-:W-:-:S04]  /*1b10*/  LEA R4, R7, R4, 0x18 ;  /* 0x0000000407047211 */ /* 0x001fc800078ec0ff */
[----:B------:R-:W-:Y:S01]  /*1b20*/  IADD3 R33, PT, PT, R33, 0x2000, R4 ;  /* 0x0000200021217810 */ /* 0x000fe20007ffe004 */
[----:B------:R-:W-:Y:S06]  /*1b30*/  @!P1 BRA `(.L_x_136) ;  /* 0x0000000000a89947 */ /* 0x000fec0003800000 */
[----:B------:R-:W-:Y:S01]  /*1b40*/  PLOP3.LUT P0, PT, PT, PT, PT, 0x8, 0x80 ;  /* 0x000000000080781c */ /* 0x000fe20003f0e170 */
[----:B------:R-:W-:-:S12]  /*1b50*/  VIADD R36, R35, 0xfffff400 ;  /* 0xfffff40023247836 */ /* 0x000fd80000000000 */
.L_x_137:
[----:B------:R-:W2:Y:S04]  /*1b60*/  LDG.E.128 R4, desc[UR6][R38.64+-0x1000] ;  /* 0xfff0000626047981 */ /* 0x000ea8000c1e1d00 */
[----:B------:R-:W3:Y:S04]  /*1b70*/  LDG.E.128 R8, desc[UR6][R38.64] ;  /* 0x0000000626087981 */ /* 0x000ee8000c1e1d00 */
[----:B------:R-:W4:Y:S04]  /*1b80*/  LDG.E.128 R12, desc[UR6][R38.64+0x1000] ;  /* 0x00100006260c7981 */ /* 0x000f28000c1e1d00 */
[----:B------:R-:W5:Y:S04]  /*1b90*/  LDG.E.128 R16, desc[UR6][R38.64+-0x2000] ;  /* 0xffe0000626107981 */ /* 0x000f68000c1e1d00 */
[----:B------:R-:W5:Y:S04]  /*1ba0*/  LDG.E.128 R20, desc[UR6][R38.64+0x6000] ;  /* 0x0060000626147981 */ /* 0x000f68000c1e1d00 */
[----:B------:R-:W5:Y:S04]  /*1bb0*/  LDG.E.128 R24, desc[UR6][R38.64+0x7000] ;  /* 0x0070000626187981 */ /* 0x000f68000c1e1d00 */
[----:B--2---:R0:W-:Y:S04]  /*1bc0*/  STS.128 [R33+-0x1000], R4 ;  /* 0xfff0000421007388 */ /* 0x0041e80000000c00 */
[----:B---3--:R1:W-:Y:S04]  /*1bd0*/  STS.128 [R33], R8 ;  /* 0x0000000821007388 */ /* 0x0083e80000000c00 */
[----:B----4-:R2:W-:Y:S04]  /*1be0*/  STS.128 [R33+0x1000], R12 ;  /* 0x0010000c21007388 */ /* 0x0105e80000000c00 */
[----:B0-----:R-:W3:Y:S04]  /*1bf0*/  LDG.E.128 R4, desc[UR6][R38.64+0x2000] ;  /* 0x0020000626047981 */ /* 0x001ee8000c1e1d00 */
[----:B-1----:R-:W4:Y:S04]  /*1c00*/  LDG.E.128 R8, desc[UR6][R38.64+0x3000] ;  /* 0x0030000626087981 */ /* 0x002f28000c1e1d00 */
[----:B--2---:R-:W2:Y:S04]  /*1c10*/  LDG.E.128 R12, desc[UR6][R38.64+0x4000] ;  /* 0x00400006260c7981 */ /* 0x004ea8000c1e1d00 */
[----:B---3--:R0:W-:Y:S04]  /*1c20*/  STS.128 [R33+0x2000], R4 ;  /* 0x0020000421007388 */ /* 0x0081e80000000c00 */
[----:B----4-:R1:W-:Y:S04]  /*1c30*/  STS.128 [R33+0x3000], R8 ;  /* 0x0030000821007388 */ /* 0x0103e80000000c00 */
[----:B--2---:R2:W-:Y:S04]  /*1c40*/  STS.128 [R33+0x4000], R12 ;  /* 0x0040000c21007388 */ /* 0x0045e80000000c00 */
[----:B0-----:R-:W3:Y:S04]  /*1c50*/  LDG.E.128 R4, desc[UR6][R38.64+0x8000] ;  /* 0x0080000626047981 */ /* 0x001ee8000c1e1d00 */
[----:B-1----:R-:W4:Y:S04]  /*1c60*/  LDG.E.128 R8, desc[UR6][R38.64+0x9000] ;  /* 0x0090000626087981 */ /* 0x002f28000c1e1d00 */
[----:B--2---:R-:W2:Y:S04]  /*1c70*/  LDG.E.128 R12, desc[UR6][R38.64+0xa000] ;  /* 0x00a00006260c7981 */ /* 0x004ea8000c1e1d00 */
[----:B-----5:R0:W-:Y:S04]  /*1c80*/  STS.128 [R33+-0x2000], R16 ;  /* 0xffe0001021007388 */ /* 0x0201e80000000c00 */
[----:B0-----:R-:W5:Y:S04]  /*1c90*/  LDG.E.128 R16, desc[UR6][R38.64+0x5000] ;  /* 0x0050000626107981 */ /* 0x001f68000c1e1d00 */
[----:B---3--:R0:W-:Y:S04]  /*1ca0*/  STS.128 [R33+0x8000], R4 ;  /* 0x0080000421007388 */ /* 0x0081e80000000c00 */
[----:B----4-:R1:W-:Y:S04]  /*1cb0*/  STS.128 [R33+0x9000], R8 ;  /* 0x0090000821007388 */ /* 0x0103e80000000c00 */
[----:B--2---:R2:W-:Y:S04]  /*1cc0*/  STS.128 [R33+0xa000], R12 ;  /* 0x00a0000c21007388 */ /* 0x0045e80000000c00 */
[----:B0-----:R-:W3:Y:S04]  /*1cd0*/  LDG.E.128 R4, desc[UR6][R38.64+0xb000] ;  /* 0x00b0000626047981 */ /* 0x001ee8000c1e1d00 */
[----:B-1----:R-:W4:Y:S04]  /*1ce0*/  LDG.E.128 R8, desc[UR6][R38.64+0xc000] ;  /* 0x00c0000626087981 */ /* 0x002f28000c1e1d00 */
[----:B--2---:R0:W2:Y:S01]  /*1cf0*/  LDG.E.128 R12, desc[UR6][R38.64+0xd000] ;  /* 0x00d00006260c7981 */ /* 0x0040a2000c1e1d00 */
[----:B------:R-:W-:-:S05]  /*1d00*/  VIADD R34, R34, 0x1000 ;  /* 0x0000100022227836 */ /* 0x000fca0000000000 */
[----:B------:R-:W-:Y:S01]  /*1d10*/  ISETP.GE.AND P1, PT, R34, R36, PT ;  /* 0x000000242200720c */ /* 0x000fe20003f26270 */
[----:B-----5:R1:W-:Y:S04]  /*1d20*/  STS.128 [R33+0x5000], R16 ;  /* 0x0050001021007388 */ /* 0x0203e80000000c00 */
[----:B------:R-:W-:Y:S04]  /*1d30*/  STS.128 [R33+0x6000], R20 ;  /* 0x0060001421007388 */ /* 0x000fe80000000c00 */
[----:B------:R-:W-:Y:S01]  /*1d40*/  STS.128 [R33+0x7000], R24 ;  /* 0x0070001821007388 */ /* 0x000fe20000000c00 */
[----:B-1----:R-:W-:-:S05]  /*1d50*/  IADD3 R16, P2, PT, R38, 0x10000, RZ ;  /* 0x0001000026107810 */ /* 0x002fca0007f5e0ff */
[----:B------:R-:W-:Y:S02]  /*1d60*/  IMAD.X R17, RZ, RZ, R39, P2 ;  /* 0x000000ffff117224 */ /* 0x000fe400010e0627 */
[----:B0-----:R-:W-:Y:S02]  /*1d70*/  IMAD.MOV.U32 R38, RZ, RZ, R16 ;  /* 0x000000ffff267224 */ /* 0x001fe400078e0010 */
[----:B------:R-:W-:Y:S01]  /*1d80*/  IMAD.MOV.U32 R39, RZ, RZ, R17 ;  /* 0x000000ffff277224 */ /* 0x000fe200078e0011 */
[----:B---3--:R-:W-:Y:S04]  /*1d90*/  STS.128 [R33+0xb000], R4 ;  /* 0x00b0000421007388 */ /* 0x008fe80000000c00 */
[----:B----4-:R-:W-:Y:S04]  /*1da0*/  STS.128 [R33+0xc000], R8 ;  /* 0x00c0000821007388 */ /* 0x010fe80000000c00 */
[----:B--2---:R0:W-:Y:S02]  /*1db0*/  STS.128 [R33+0xd000], R12 ;  /* 0x00d0000c21007388 */ /* 0x0041e40000000c00 */
[----:B0-----:R-:W-:Y:S01]  /*1dc0*/  VIADD R33, R33, 0x10000 ;  /* 0x0001000021217836 */ /* 0x001fe20000000000 */
[----:B------:R-:W-:Y:S06]  /*1dd0*/  @!P1 BRA `(.L_x_137) ;  /* 0xfffffffc00609947 */ /* 0x000fec000383ffff */
.L_x_136:
[----:B------:R-:W-:Y:S05]  /*1de0*/  BSYNC.RECONVERGENT B2 ;  /* 0x0000000000027941 */ /* 0x000fea0003800200 */
.L_x_135:
[----:B------:R-:W-:Y:S01]  /*1df0*/  IADD3 R4, PT, PT, R35, -R34, RZ ;  /* 0x8000002223047210 */ /* 0x000fe20007ffe0ff */
[----:B------:R-:W-:Y:S03]  /*1e00*/  BSSY.RECONVERGENT B2, `(.L_x_138) ;  /* 0x000001a000027945 */ /* 0x000fe60003800200 */
        /* <DEDUP_REMOVED lines=16> */
[----:B------:R-:W-:-:S03]  /*1f10*/  PLOP3.LUT P0, PT, PT, PT, PT, 0x8, 0x80 ;  /* 0x000000000080781c */ /* 0x000fc60003f0e170 */
[----:B------:R-:W-:Y:S02]  /*1f20*/  IMAD.X R21, RZ, RZ, R39, P1 ;  /* 0x000000ffff157224 */ /* 0x000fe400008e0627 */
[----:B0-----:R-:W-:Y:S02]  /*1f30*/  IMAD.MOV.U32 R38, RZ, RZ, R20 ;  /* 0x000000ffff267224 */ /* 0x001fe400078e0014 */
[----:B------:R-:W-:Y:S01]  /*1f40*/  IMAD.MOV.U32 R39, RZ, RZ, R21 ;  /* 0x000000ffff277224 */ /* 0x000fe200078e0015 */
[----:B----4-:R-:W-:Y:S04]  /*1f50*/  STS.128 [R33+0x2000], R4 ;  /* 0x0020000421007388 */ /* 0x010fe80000000c00 */
[----:B-----5:R-:W-:Y:S04]  /*1f60*/  STS.128 [R33+0x3000], R8 ;  /* 0x0030000821007388 */ /* 0x020fe80000000c00 */
[----:B--2---:R-:W-:Y:S04]  /*1f70*/  STS.128 [R33+0x4000], R12 ;  /* 0x0040000c21007388 */ /* 0x004fe80000000c00 */
[----:B---3--:R0:W-:Y:S02]  /*1f80*/  STS.128 [R33+0x5000], R16 ;  /* 0x0050001021007388 */ /* 0x0081e40000000c00 */
[----:B0-----:R-:W-:-:S07]  /*1f90*/  VIADD R33, R33, 0x8000 ;  /* 0x0000800021217836 */ /* 0x001fce0000000000 */
.L_x_139:
[----:B------:R-:W-:Y:S05]  /*1fa0*/  BSYNC.RECONVERGENT B2 ;  /* 0x0000000000027941 */ /* 0x000fea0003800200 */
.L_x_138:
        /* <DEDUP_REMOVED lines=10> */
.L_x_131:
[----:B------:R-:W-:Y:S05]  /*2050*/  BSYNC.RECONVERGENT B0 ;  /* 0x0000000000007941 */ /* 0x000fea0003800200 */
.L_x_130:
[----:B01----:R-:W-:-:S04]  /*2060*/  LOP3.LUT P0, R6, R30, 0x3, RZ, 0xc0, !PT ;  /* 0x000000031e067812 */ /* 0x003fc8000780c0ff */
[----:B------:R-:W-:-:S13]  /*2070*/  ISETP.NE.OR P0, PT, R2, RZ, !P0 ;  /* 0x000000ff0200720c */ /* 0x000fda0004705670 */
[----:B------:R-:W-:Y:S05]  /*2080*/  @P0 BRA `(.L_x_140) ;  /* 0x0000001000740947 */ /* 0x000fea0003800000 */
[----:B------:R-:W0:Y:S01]  /*2090*/  LDC.64 R4, c[0x0][0x380] ;  /* 0x0000e000ff047b82 */ /* 0x000e220000000a00 */
[----:B------:R-:W-:Y:S01]  /*20a0*/  LOP3.LUT R9, R30, 0xfffffffc, RZ, 0xc0, !PT ;  /* 0xfffffffc1e097812 */ /* 0x000fe200078ec0ff */
[----:B0-----:R-:W-:-:S04]  /*20b0*/  IMAD.WIDE.U32 R32, R32, 0x4, R4 ;  /* 0x0000000420207825 */ /* 0x001fc800078e0004 */
[----:B------:R-:W-:-:S06]  /*20c0*/  IMAD.WIDE R4, R9, 0x4, R32 ;  /* 0x0000000409047825 */ /* 0x000fcc00078e0220 */
[----:B------:R-:W2:Y:S01]  /*20d0*/  LDG.E R5, desc[UR6][R4.64] ;  /* 0x0000000604057981 */ /* 0x000ea2000c1e1900 */
[----:B------:R-:W-:Y:S01]  /*20e0*/  IMAD.SHL.U32 R30, R30, 0x4, RZ ;  /* 0x000000041e1e7824 */ /* 0x000fe200078e00ff */
[----:B------:R-:W-:Y:S01]  /*20f0*/  MOV R2, 0x400 ;  /* 0x0000040000027802 */ /* 0x000fe20000000f00 */
[----:B------:R-:W0:Y:S03]  /*2100*/  S2R R7, SR_CgaCtaId ;  /* 0x0000000000077919 */ /* 0x000e260000008800 */
[----:B------:R-:W-:Y:S02]  /*2110*/  LOP3.LUT R30, R30, 0xfffffff0, RZ, 0xc0, !PT ;  /* 0xfffffff01e1e7812 */ /* 0x000fe400078ec0ff */
[----:B0-----:R-:W-:-:S04]  /*2120*/  LEA R2, R7, R2, 0x18 ;  /* 0x0000000207027211 */ /* 0x001fc800078ec0ff */
[----:B------:R-:W-:Y:S02]  /*2130*/  IADD3 R30, PT, PT, R2, R30, R31 ;  /* 0x0000001e021e7210 */ /* 0x000fe40007ffe01f */
[----:B------:R-:W-:-:S04]  /*2140*/  IADD3 R2, PT, PT, -R6, 0x1, RZ ;  /* 0x0000000106027810 */ /* 0x000fc80007ffe1ff */
[----:B------:R-:W-:Y:S01]  /*2150*/  ISETP.NE.AND P0, PT, R2, RZ, PT ;  /* 0x000000ff0200720c */ /* 0x000fe20003f05270 */
[----:B--2---:R2:W-:-:S12]  /*2160*/  STS [R30], R5 ;  /* 0x000000051e007388 */ /* 0x0045d80000000800 */
[----:B------:R-:W-:Y:S05]  /*2170*/  @!P0 BRA `(.L_x_140) ;  /* 0x0000001000388947 */ /* 0x000fea0003800000 */
[----:B------:R-:W-:Y:S01]  /*2180*/  ISETP.GE.AND P0, PT, R2, RZ, PT ;  /* 0x000000ff0200720c */ /* 0x000fe20003f06270 */
[----:B------:R-:W-:Y:S01]  /*2190*/  VIADD R9, R9, 0x1 ;  /* 0x0000000109097836 */ /* 0x000fe20000000000 */
[----:B------:R-:W-:-:S11]  /*21a0*/  IADD3 R8, PT, PT, R30, 0x4, RZ ;  /* 0x000000041e087810 */ /* 0x000fd60007ffe0ff */
[----:B------:R-:W-:Y:S05]  /*21b0*/  @P0 BRA `(.L_x_141) ;  /* 0x0000000000a40947 */ /* 0x000fea0003800000 */
[----:B------:R-:W-:Y:S01]  /*21c0*/  IMAD.MOV R4, RZ, RZ, -R2 ;  /* 0x000000ffff047224 */ /* 0x000fe200078e0a02 */
[----:B------:R-:W-:-:S04]  /*21d0*/  PLOP3.LUT P0, PT, PT, PT, PT, 0x80, 0x8 ;  /* 0x000000000008781c */ /* 0x000fc80003f0f070 */
[----:B------:R-:W-:-:S13]  /*21e0*/  ISETP.GT.AND P1, PT, R4, 0x3, PT ;  /* 0x000000030400780c */ /* 0x000fda0003f24270 */
[----:B------:R-:W-:Y:S05]  /*21f0*/  @!P1 BRA `(.L_x_142) ;  /* 0x0000000000549947 */ /* 0x000fea0003800000 */
[----:B------:R-:W-:-:S13]  /*2200*/  PLOP3.LUT P0, PT, PT, PT, PT, 0x8, 0x80 ;  /* 0x000000000080781c */ /* 0x000fda0003f0e170 */
.L_x_143:
[C---:B------:R-:W-:Y:S02]  /*2210*/  VIADD R13, R9.reuse, 0x1 ;  /* 0x00000001090d7836 */ /* 0x040fe40000000000 */
[C---:B------:R-:W-:Y:S02]  /*2220*/  VIADD R7, R9.reuse, 0x2 ;  /* 0x0000000209077836 */ /* 0x040fe40000000000 */
[C---:B--2---:R-:W-:Y:S02]  /*2230*/  VIADD R5, R9.reuse, 0x3 ;  /* 0x0000000309057836 */ /* 0x044fe40000000000 */
        /* <DEDUP_REMOVED lines=17> */
.L_x_142:
[----:B------:R-:W-:-:S05]  /*2350*/  IMAD.MOV R4, RZ, RZ, -R2 ;  /* 0x000000ffff047224 */ /* 0x000fca00078e0a02 */
[----:B------:R-:W-:-:S13]  /*2360*/  ISETP.GT.AND P1, PT, R4, 0x1, PT ;  /* 0x000000010400780c */ /* 0x000fda0003f24270 */
[----:B------:R-:W-:Y:S05]  /*2370*/  @!P1 BRA `(.L_x_144) ;  /* 0x00000000002c9947 */ /* 0x000fea0003800000 */
[C---:B------:R-:W-:Y:S02]  /*2380*/  VIADD R7, R9.reuse, 0x1 ;  /* 0x0000000109077836 */ /* 0x040fe40000000000 */
[----:B--2---:R-:W-:-:S04]  /*2390*/  IMAD.WIDE R4, R9, 0x4, R32 ;  /* 0x0000000409047825 */ /* 0x004fc800078e0220 */
        /* <DEDUP_REMOVED lines=9> */
.L_x_144:
[----:B------:R-:W-:-:S13]  /*2430*/  ISETP.EQ.AND P1, PT, R2, RZ, PT ;  /* 0x000000ff0200720c */ /* 0x000fda0003f22270 */
[----:B------:R-:W-:Y:S05]  /*2440*/  @!P0 BRA P1, `(.L_x_140) ;  /* 0x0000000c00848947 */ /* 0x000fea0000800000 */
.L_x_141:
[----:B--2---:R-:W-:-:S06]  /*2450*/  IMAD.WIDE R4, R9, 0x4, R32 ;  /* 0x0000000409047825 */ /* 0x004fcc00078e0220 */
        /* <DEDUP_REMOVED lines=8> */
.L_x_129:
[----:B------:R-:W-:-:S13]  /*24e0*/  ISETP.GE.AND P0, PT, R2, R30, PT ;  /* 0x0000001e0200720c */ /* 0x000fda0003f06270 */
[----:B------:R-:W-:Y:S05]  /*24f0*/  @P0 BRA `(.L_x_140) ;  /* 0x0000000c00580947 */ /* 0x000fea0003800000 */
[----:B0-----:R-:W-:Y:S01]  /*2500*/  IADD3 R6, PT, PT, R29, 0x1fe, -R2 ;  /* 0x000001fe1d067810 */ /* 0x001fe20007ffe802 */
[----:B------:R-:W-:Y:S03]  /*2510*/  BSSY.RECONVERGENT B0, `(.L_x_145) ;  /* 0x000001f000007945 */ /* 0x000fe60003800200 */
        /* <DEDUP_REMOVED lines=8> */
[----:B------:R-:W-:-:S04]  /*25a0*/  UMOV UR4, 0x400 ;  /* 0x0000040000047882 */ /* 0x000fc80000000000 */
[C---:B------:R-:W-:Y:S01]  /*25b0*/  IMAD.SHL.U32 R7, R6.reuse, 0x100, RZ ;  /* 0x0000010006077824 */ /* 0x040fe200078e00ff */
[----:B------:R-:W-:Y:S01]  /*25c0*/  LOP3.LUT R6, R6, 0x3, RZ, 0xc0, !PT ;  /* 0x0000000306067812 */ /* 0x000fe200078ec0ff */
[----:B------:R-:W-:-:S03]  /*25d0*/  IMAD.WIDE.U32 R4, R2, 0x4, R4 ;  /* 0x0000000402047825 */ /* 0x000fc600078e0004 */
[----:B------:R-:W-:Y:S02]  /*25e0*/  LOP3.LUT R7, R7, 0x300, RZ, 0xc0, !PT ;  /* 0x0000030007077812 */ /* 0x000fe400078ec0ff */
[----:B------:R-:W-:Y:S01]  /*25f0*/  IADD3 R8, P1, PT, R4, R9, RZ ;  /* 0x0000000904087210 */ /* 0x000fe20007f3e0ff */
[C---:B------:R-:W-:Y:S02]  /*2600*/  IMAD R4, R2.reuse, 0x4, R31 ;  /* 0x0000000402047824 */ /* 0x040fe400078e021f */
[----:B------:R-:W-:Y:S01]  /*2610*/  IMAD.IADD R2, R2, 0x1, R7 ;  /* 0x0000000102027824 */ /* 0x000fe200078e0207 */
[----:B-1----:R-:W-:Y:S01]  /*2620*/  IADD3.X R11, PT, PT, R5, UR8, RZ, P1, !PT ;  /* 0x00000008050b7c10 */ /* 0x002fe20008ffe4ff */
[----:B------:R-:W-:Y:S01]  /*2630*/  IMAD.MOV R7, RZ, RZ, -R6 ;  /* 0x000000ffff077224 */ /* 0x000fe200078e0a06 */
[----:B0-----:R-:W-:-:S06]  /*2640*/  ULEA UR4, UR5, UR4, 0x18 ;  /* 0x0000000405047291 */ /* 0x001fcc000f8ec0ff */
[----:B------:R-:W-:-:S07]  /*2650*/  IADD3 R6, PT, PT, R4, UR4, RZ ;  /* 0x0000000404067c10 */ /* 0x000fce000fffe0ff */
.L_x_147:
[----:B------:R-:W-:Y:S02]  /*2660*/  IMAD.MOV.U32 R5, RZ, RZ, R11 ;  /* 0x000000ffff057224 */ /* 0x000fe400078e000b */
[----:B------:R-:W-:-:S05]  /*2670*/  IMAD.MOV.U32 R4, RZ, RZ, R8 ;  /* 0x000000ffff047224 */ /* 0x000fca00078e0008 */
[----:B------:R-:W2:Y:S01]  /*2680*/  LDG.E R5, desc[UR6][R4.64] ;  /* 0x0000000604057981 */ /* 0x000ea2000c1e1900 */
[----:B------:R-:W-:Y:S01]  /*2690*/  VIADD R7, R7, 0x1 ;  /* 0x0000000107077836 */ /* 0x000fe20000000000 */
[----:B------:R-:W-:-:S04]  /*26a0*/  IADD3 R8, P2, PT, R8, 0x400, RZ ;  /* 0x0000040008087810 */ /* 0x000fc80007f5e0ff */
[----:B------:R-:W-:Y:S01]  /*26b0*/  ISETP.NE.AND P1, PT, R7, RZ, PT ;  /* 0x000000ff0700720c */ /* 0x000fe20003f25270 */
[----:B------:R-:W-:Y:S01]  /*26c0*/  IMAD.X R11, RZ, RZ, R11, P2 ;  /* 0x000000ffff0b7224 */ /* 0x000fe200010e060b */
[----:B--2---:R0:W-:Y:S02]  /*26d0*/  STS [R6], R5 ;  /* 0x0000000506007388 */ /* 0x0041e40000000800 */
[----:B0-----:R-:W-:-:S09]  /*26e0*/  VIADD R6, R6, 0x400 ;  /* 0x0000040006067836 */ /* 0x001fd20000000000 */
[----:B------:R-:W-:Y:S05]  /*26f0*/  @P1 BRA `(.L_x_147) ;  /* 0xfffffffc00d81947 */ /* 0x000fea000383ffff */
.L_x_146:
[----:B------:R-:W-:Y:S05]  /*2700*/  BSYNC.RECONVERGENT B0 ;  /* 0x0000000000007941 */ /* 0x000fea0003800200 */
.L_x_145:
[----:B------:R-:W-:Y:S05]  /*2710*/  @!P0 BRA `(.L_x_140) ;  /* 0x0000000800d08947 */ /* 0x000fea0003800000 */
[----:B------:R-:W0:Y:S01]  /*2720*/  S2R R7, SR_CgaCtaId ;  /* 0x0000000000077919 */ /* 0x000e220000008800 */
[----:B------:R-:W-:Y:S01]  /*2730*/  IMAD.WIDE.U32 R4, R32, 0x4, RZ ;  /* 0x0000000420047825 */ /* 0x000fe200078e00ff */
[----:B------:R-:W1:Y:S01]  /*2740*/  LDCU UR4, c[0x0][0x384] ;  /* 0x00007080ff0477ac */ /* 0x000e620008000800 */
[----:B------:R-:W-:Y:S01]  /*2750*/  MOV R6, 0x400 ;  /* 0x0000040000067802 */ /* 0x000fe20000000f00 */
[----:B------:R-:W-:Y:S01]  /*2760*/  BSSY.RECONVERGENT B0, `(.L_x_148) ;  /* 0x0000034000007945 */ /* 0x000fe20003800200 */
[----:B------:R-:W-:Y:S02]  /*2770*/  IMAD.IADD R8, R30, 0x1, -R2 ;  /* 0x000000011e087824 */ /* 0x000fe400078e0a02 */
[----:B------:R-:W-:-:S03]  /*2780*/  IMAD.WIDE.U32 R4, R2, 0x4, R4 ;  /* 0x0000000402047825 */ /* 0x000fc600078e0004 */
[----:B------:R-:W-:Y:S02]  /*2790*/  ISETP.GT.AND P1, PT, R8, 0xc00, PT ;  /* 0x00000c000800780c */ /* 0x000fe40003f24270 */
[----:B------:R-:W-:-:S04]  /*27a0*/  IADD3 R4, P2, PT, R4, R9, RZ ;  /* 0x0000000904047210 */ /* 0x000fc80007f5e0ff */
[----:B------:R-:W-:-:S04]  /*27b0*/  IADD3 R4, P0, PT, R4, 0x800, RZ ;  /* 0x0000080004047810 */ /* 0x000fc80007f1e0ff */
[----:B-1----:R-:W-:Y:S02]  /*27c0*/  IADD3.X R5, PT, PT, RZ, UR4, R5, P0, P2 ;  /* 0x00000004ff057c10 */ /* 0x002fe400087e4405 */
[----:B------:R-:W-:Y:S02]  /*27d0*/  PLOP3.LUT P0, PT, PT, PT, PT, 0x80, 0x8 ;  /* 0x000000000008781c */ /* 0x000fe40003f0f070 */
[----:B0-----:R-:W-:Y:S02]  /*27e0*/  LEA R7, R7, R6, 0x18 ;  /* 0x0000000607077211 */ /* 0x001fe400078ec0ff */
[----:B------:R-:W-:-:S04]  /*27f0*/  LEA R6, R2, R31, 0x2 ;  /* 0x0000001f02067211 */ /* 0x000fc800078e10ff */
[----:B------:R-:W-:Y:S01]  /*2800*/  IADD3 R6, PT, PT, R6, 0x800, R7 ;  /* 0x0000080006067810 */ /* 0x000fe20007ffe007 */
[----:B------:R-:W-:Y:S06]  /*2810*/  @!P1 BRA `(.L_x_149) ;  /* 0x0000000000a09947 */ /* 0x000fec0003800000 */
[----:B------:R-:W-:Y:S01]  /*2820*/  PLOP3.LUT P0, PT, PT, PT, PT, 0x8, 0x80 ;  /* 0x000000000080781c */ /* 0x000fe20003f0e170 */
[----:B------:R-:W-:-:S12]  /*2830*/  VIADD R41, R29, 0xfffff5ff ;  /* 0xfffff5ff1d297836 */ /* 0x000fd80000000000 */
.L_x_150:
        /* <DEDUP_REMOVED lines=38> */
.L_x_149:
[----:B------:R-:W-:Y:S05]  /*2aa0*/  BSYNC.RECONVERGENT B0 ;  /* 0x0000000000007941 */ /* 0x000fea0003800200 */
.L_x_148:
[----:B------:R-:W-:Y:S01]  /*2ab0*/  IMAD.IADD R7, R30, 0x1, -R2 ;  /* 0x000000011e077824 */ /* 0x000fe200078e0a02 */
[----:B------:R-:W-:Y:S04]  /*2ac0*/  BSSY.RECONVERGENT B0, `(.L_x_151) ;  /* 0x0000018000007945 */ /* 0x000fe80003800200 */
        /* <DEDUP_REMOVED lines=10> */
[----:B------:R-:W-:-:S02]  /*2b70*/  PLOP3.LUT P0, PT, PT, PT, PT, 0x8, 0x80 ;  /* 0x000000000080781c */ /* 0x000fc40003f0e170 */
[----:B------:R-:W-:Y:S02]  /*2b80*/  IADD3 R2, PT, PT, R2, 0x800, RZ ;  /* 0x0000080002027810 */ /* 0x000fe40007ffe0ff */
        /* <DEDUP_REMOVED lines=11> */
.L_x_152:
[----:B------:R-:W-:Y:S05]  /*2c40*/  BSYNC.RECONVERGENT B0 ;  /* 0x0000000000007941 */ /* 0x000fea0003800200 */
.L_x_151:
        /* <DEDUP_REMOVED lines=9> */
[----:B-----5:R0:W-:Y:S01]  /*2ce0*/  STS [R6+0x400], R13 ;  /* 0x0004000d06007388 */ /* 0x0201e20000000800 */
[----:B------:R-:W-:Y:S05]  /*2cf0*/  BRA `(.L_x_140) ;  /* 0x0000000400587947 */ /* 0x000fea0003800000 */
.L_x_128:
[----:B------:R-:W-:-:S13]  /*2d00*/  ISETP.GE.AND P0, PT, R2, R30, PT ;  /* 0x0000001e0200720c */ /* 0x000fda0003f06270 */
[----:B------:R-:W-:Y:S05]  /*2d10*/  @P0 BRA `(.L_x_140) ;  /* 0x0000000400500947 */ /* 0x000fea0003800000 */
[----:B------:R-:W-:Y:S01]  /*2d20*/  IMAD.MOV.U32 R4, RZ, RZ, R2 ;  /* 0x000000ffff047224 */ /* 0x000fe200078e0002 */
[----:B------:R-:W-:Y:S04]  /*2d30*/  BSSY.RECONVERGENT B0, `(.L_x_153) ;  /* 0x0000022000007945 */ /* 0x000fe80003800200 */
[----:B0-----:R-:W-:-:S04]  /*2d40*/  IADD3 R12, PT, PT, R29, 0x1fe, -R4 ;  /* 0x000001fe1d0c7810 */ /* 0x001fc80007ffe804 */
[----:B------:R-:W-:-:S04]  /*2d50*/  LOP3.LUT R2, R12, 0x300, RZ, 0xc0, !PT ;  /* 0x000003000c027812 */ /* 0x000fc800078ec0ff */
[----:B------:R-:W-:-:S13]  /*2d60*/  ISETP.NE.AND P0, PT, R2, 0x300, PT ;  /* 0x000003000200780c */ /* 0x000fda0003f05270 */
[----:B------:R-:W-:Y:S05]  /*2d70*/  @!P0 BRA `(.L_x_154) ;  /* 0x0000000000748947 */ /* 0x000fea0003800000 */
[----:B------:R-:W0:Y:S01]  /*2d80*/  S2UR UR5, SR_CgaCtaId ;  /* 0x00000000000579c3 */ /* 0x000e220000008800 */
[----:B------:R-:W-:Y:S01]  /*2d90*/  LEA.HI R2, R12, 0x1, RZ, 0x18 ;  /* 0x000000010c027811 */ /* 0x000fe200078fc0ff */
[----:B------:R-:W-:Y:S01]  /*2da0*/  UMOV UR4, 0x400 ;  /* 0x0000040000047882 */ /* 0x000fe20000000000 */
[----:B------:R-:W-:Y:S01]  /*2db0*/  IMAD R0, R4, 0x4, R31 ;  /* 0x0000000404007824 */ /* 0x000fe200078e021f */
[----:B------:R-:W-:Y:S01]  /*2dc0*/  BSSY.RECONVERGENT B2, `(.L_x_155) ;  /* 0x0000017000027945 */ /* 0x000fe20003800200 */
[----:B------:R-:W-:Y:S01]  /*2dd0*/  LOP3.LUT R2, R2, 0x3, RZ, 0xc0, !PT ;  /* 0x0000000302027812 */ /* 0x000fe200078ec0ff */
[----:B-1----:R-:W-:Y:S01]  /*2de0*/  VIADD R6, R4, 0x1 ;  /* 0x0000000104067836 */ /* 0x002fe20000000000 */
[----:B------:R-:W-:Y:S01]  /*2df0*/  IADD3 R8, PT, PT, -R29, R4, R28 ;  /* 0x000000041d087210 */ /* 0x000fe20007ffe11c */
[----:B------:R-:W1:Y:S02]  /*2e00*/  LDC R11, c[0x0][0x3a4] ;  /* 0x0000e900ff0b7b82 */ /* 0x000e640000000800 */
[----:B------:R-:W-:Y:S01]  /*2e10*/  IMAD.MOV R2, RZ, RZ, -R2 ;  /* 0x000000ffff027224 */ /* 0x000fe200078e0a02 */
[----:B0-----:R-:W-:-:S06]  /*2e20*/  ULEA UR4, UR5, UR4, 0x18 ;  /* 0x0000000405047291 */ /* 0x001fcc000f8ec0ff */
[----:B------:R-:W-:-:S07]  /*2e30*/  VIADD R7, R0, UR4 ;  /* 0x0000000400077c36 */ /* 0x000fce0008000000 */
.L_x_156:
[----:B-1----:R-:W-:Y:S01]  /*2e40*/  IMAD.MOV.U32 R0, RZ, RZ, R11 ;  /* 0x000000ffff007224 */ /* 0x002fe200078e000b */
[----:B------:R-:W-:Y:S01]  /*2e50*/  IADD3 R9, PT, PT, R8, 0x1, RZ ;  /* 0x0000000108097810 */ /* 0x000fe20007ffe0ff */
[----:B------:R-:W-:-:S03]  /*2e60*/  IMAD.MOV.U32 R10, RZ, RZ, RZ ;  /* 0x000000ffff0a7224 */ /* 0x000fc600078e00ff */
[----:B------:R-:W-:-:S04]  /*2e70*/  ISETP.GE.AND P0, PT, R9, R0, PT ;  /* 0x000000000900720c */ /* 0x000fc80003f06270 */
[----:B------:R-:W-:-:S13]  /*2e80*/  ISETP.LT.OR P0, PT, R9, RZ, P0 ;  /* 0x000000ff0900720c */ /* 0x000fda0000701670 */
[----:B------:R-:W0:Y:S02]  /*2e90*/  @!P0 LDC.64 R4, c[0x0][0x380] ;  /* 0x0000e000ff048b82 */ /* 0x000e240000000a00 */
[----:B0-----:R-:W-:-:S05]  /*2ea0*/  @!P0 IMAD.WIDE.U32 R4, R9, 0x4, R4 ;  /* 0x0000000409048825 */ /* 0x001fca00078e0004 */
[----:B------:R-:W2:Y:S01]  /*2eb0*/  @!P0 LDG.E R10, desc[UR6][R4.64] ;  /* 0x00000006040a8981 */ /* 0x000ea2000c1e1900 */
[----:B------:R-:W-:Y:S02]  /*2ec0*/  VIADD R2, R2, 0x1 ;  /* 0x0000000102027836 */ /* 0x000fe40000000000 */
[----:B------:R-:W-:Y:S02]  /*2ed0*/  VIADD R6, R6, 0x100 ;  /* 0x0000010006067836 */ /* 0x000fe40000000000 */
[----:B------:R-:W-:Y:S01]  /*2ee0*/  VIADD R8, R8, 0x100 ;  /* 0x0000010008087836 */ /* 0x000fe20000000000 */
[----:B------:R-:W-:Y:S01]  /*2ef0*/  ISETP.NE.AND P0, PT, R2, RZ, PT ;  /* 0x000000ff0200720c */ /* 0x000fe20003f05270 */
[----:B--2---:R0:W-:Y:S02]  /*2f00*/  STS [R7], R10 ;  /* 0x0000000a07007388 */ /* 0x0041e40000000800 */
[----:B0-----:R-:W-:-:S10]  /*2f10*/  VIADD R7, R7, 0x400 ;  /* 0x0000040007077836 */ /* 0x001fd40000000000 */
[----:B------:R-:W-:Y:S05]  /*2f20*/  @P0 BRA `(.L_x_156) ;  /* 0xfffffffc00c40947 */ /* 0x000fea000383ffff */
[----:B------:R-:W-:Y:S05]  /*2f30*/  BSYNC.RECONVERGENT B2 ;  /* 0x0000000000027941 */ /* 0x000fea0003800200 */
.L_x_155:
[----:B------:R-:W-:-:S07]  /*2f40*/  IADD3 R4, PT, PT, R6, -0x1, RZ ;  /* 0xffffffff06047810 */ /* 0x000fce0007ffe0ff */
.L_x_154:
[----:B------:R-:W-:Y:S05]  /*2f50*/  BSYNC.RECONVERGENT B0 ;  /* 0x0000000000007941 */ /* 0x000fea0003800200 */
.L_x_153:
[----:B------:R-:W-:-:S13]  /*2f60*/  ISETP.GE.U32.AND P0, PT, R12, 0x300, PT ;  /* 0x000003000c00780c */ /* 0x000fda0003f06070 */
[----:B------:R-:W-:Y:S05]  /*2f70*/  @!P0 BRA `(.L_x_140) ;  /* 0x0000000000b88947 */ /* 0x000fea0003800000 */
[----:B------:R-:W0:Y:S01]  /*2f80*/  S2R R5, SR_CgaCtaId ;  /* 0x0000000000057919 */ /* 0x000e220000008800 */
[----:B------:R-:W2:Y:S01]  /*2f90*/  LDC R0, c[0x0][0x3a4] ;  /* 0x0000e900ff007b82 */ /* 0x000ea20000000800 */
[----:B------:R-:W-:Y:S01]  /*2fa0*/  MOV R2, 0x400 ;  /* 0x0000040000027802 */ /* 0x000fe20000000f00 */
[C---:B------:R-:W-:Y:S01]  /*2fb0*/  IMAD R12, R4.reuse, 0x4, R31 ;  /* 0x00000004040c7824 */ /* 0x040fe200078e021f */
[----:B------:R-:W-:Y:S02]  /*2fc0*/  IADD3 R13, PT, PT, -R29, R4, R28 ;  /* 0x000000041d0d7210 */ /* 0x000fe40007ffe11c */
[----:B0-----:R-:W-:Y:S01]  /*2fd0*/  LEA R5, R5, R2, 0x18 ;  /* 0x0000000205057211 */ /* 0x001fe200078ec0ff */
[----:B------:R-:W-:-:S03]  /*2fe0*/  VIADD R2, R4, 0x201 ;  /* 0x0000020104027836 */ /* 0x000fc60000000000 */
[----:B------:R-:W-:-:S07]  /*2ff0*/  IADD3 R12, PT, PT, R12, 0x800, R5 ;  /* 0x000008000c0c7810 */ /* 0x000fce0007ffe005 */
.L_x_157:
[C---:B------:R-:W-:Y:S02]  /*3000*/  VIADD R15, R13.reuse, 0x1 ;  /* 0x000000010d0f7836 */ /* 0x040fe40000000000 */
[C---:B------:R-:W-:Y:S02]  /*3010*/  VIADD R17, R13.reuse, 0x101 ;  /* 0x000001010d117836 */ /* 0x040fe40000000000 */
[----:B------:R-:W-:Y:S01]  /*3020*/  VIADD R19, R13, 0x201 ;  /* 0x000002010d137836 */ /* 0x000fe20000000000 */
[-C--:B--2---:R-:W-:Y:S01]  /*3030*/  ISETP.GE.AND P2, PT, R15, R0.reuse, PT ;  /* 0x000000000f00720c */ /* 0x084fe20003f46270 */
[----:B------:R-:W-:Y:S01]  /*3040*/  VIADD R21, R13, 0x301 ;  /* 0x000003010d157836 */ /* 0x000fe20000000000 */
[-C--:B------:R-:W-:Y:S02]  /*3050*/  ISETP.GE.AND P3, PT, R17, R0.reuse, PT ;  /* 0x000000001100720c */ /* 0x080fe40003f66270 */
[-C--:B------:R-:W-:Y:S02]  /*3060*/  ISETP.GE.AND P0, PT, R19, R0.reuse, PT ;  /* 0x000000001300720c */ /* 0x080fe40003f06270 */
[----:B------:R-:W-:-:S02]  /*3070*/  ISETP.GE.AND P1, PT, R21, R0, PT ;  /* 0x000000001500720c */ /* 0x000fc40003f26270 */
[----:B------:R-:W-:Y:S02]  /*3080*/  ISETP.LT.OR P2, PT, R15, RZ, P2 ;  /* 0x000000ff0f00720c */ /* 0x000fe40001741670 */
[----:B------:R-:W-:Y:S02]  /*3090*/  ISETP.LT.OR P3, PT, R17, RZ, P3 ;  /* 0x000000ff1100720c */ /* 0x000fe40001f61670 */
[----:B------:R-:W-:Y:S02]  /*30a0*/  ISETP.LT.OR P0, PT, R19, RZ, P0 ;  /* 0x000000ff1300720c */ /* 0x000fe40000701670 */
[----:B------:R-:W-:-:S07]  /*30b0*/  ISETP.LT.OR P1, PT, R21, RZ, P1 ;  /* 0x000000ff1500720c */ /* 0x000fce0000f21670 */
[----:B------:R-:W0:Y:S08]  /*30c0*/  @!P2 LDC.64 R4, c[0x0][0x380] ;  /* 0x0000e000ff04ab82 */ /* 0x000e300000000a00 */
[----:B-1----:R-:W1:Y:S08]  /*30d0*/  @!P3 LDC.64 R8, c[0x0][0x380] ;  /* 0x0000e000ff08bb82 */ /* 0x002e700000000a00 */
[----:B------:R-:W2:Y:S08]  /*30e0*/  @!P0 LDC.64 R10, c[0x0][0x380] ;  /* 0x0000e000ff0a8b82 */ /* 0x000eb00000000a00 */
[----:B------:R-:W3:Y:S01]  /*30f0*/  @!P1 LDC.64 R6, c[0x0][0x380] ;  /* 0x0000e000ff069b82 */ /* 0x000ee20000000a00 */
[----:B0-----:R-:W-:-:S04]  /*3100*/  @!P2 IMAD.WIDE.U32 R4, R15, 0x4, R4 ;  /* 0x000000040f04a825 */ /* 0x001fc800078e0004 */
[----:B------:R-:W-:Y:S02]  /*3110*/  HFMA2 R15, -RZ, RZ, 0, 0 ;  /* 0x00000000ff0f7431 */ /* 0x000fe400000001ff */
[----:B-1----:R-:W-:-:S04]  /*3120*/  @!P3 IMAD.WIDE.U32 R8, R17, 0x4, R8 ;  /* 0x000000041108b825 */ /* 0x002fc800078e0008 */
[----:B------:R-:W-:Y:S01]  /*3130*/  IMAD.MOV.U32 R17, RZ, RZ, RZ ;  /* 0x000000ffff117224 */ /* 0x000fe200078e00ff */
[----:B------:R-:W4:Y:S01]  /*3140*/  @!P2 LDG.E R15, desc[UR6][R4.64] ;  /* 0x00000006040fa981 */ /* 0x000f22000c1e1900 */
[----:B--2---:R-:W-:-:S04]  /*3150*/  @!P0 IMAD.WIDE.U32 R10, R19, 0x4, R10 ;  /* 0x00000004130a8825 */ /* 0x004fc800078e000a */
[----:B------:R-:W2:Y:S01]  /*3160*/  @!P3 LDG.E R17, desc[UR6][R8.64] ;  /* 0x000000060811b981 */ /* 0x000ea2000c1e1900 */
[----:B------:R-:W-:Y:S02]  /*3170*/  IMAD.MOV.U32 R19, RZ, RZ, RZ ;  /* 0x000000ffff137224 */ /* 0x000fe400078e00ff */
[----:B---3--:R-:W-:-:S04]  /*3180*/  @!P1 IMAD.WIDE.U32 R6, R21, 0x4, R6 ;  /* 0x0000000415069825 */ /* 0x008fc800078e0006 */
[----:B------:R-:W3:Y:S01]  /*3190*/  @!P0 LDG.E R19, desc[UR6][R10.64] ;  /* 0x000000060a138981 */ /* 0x000ee2000c1e1900 */
[----:B------:R-:W-:-:S06]  /*31a0*/  IMAD.MOV.U32 R21, RZ, RZ, RZ ;  /* 0x000000ffff157224 */ /* 0x000fcc00078e00ff */
[----:B------:R-:W5:Y:S01]  /*31b0*/  @!P1 LDG.E R21, desc[UR6][R6.64] ;  /* 0x0000000606159981 */ /* 0x000f62000c1e1900 */
[----:B------:R-:W-:-:S05]  /*31c0*/  VIADD R23, R2, 0x1ff ;  /* 0x000001ff02177836 */ /* 0x000fca0000000000 */
[----:B------:R-:W-:Y:S01]  /*31d0*/  ISETP.GE.AND P0, PT, R23, R30, PT ;  /* 0x0000001e1700720c */ /* 0x000fe20003f06270 */
[----:B------:R-:W-:Y:S02]  /*31e0*/  VIADD R2, R2, 0x400 ;  /* 0x0000040002027836 */ /* 0x000fe40000000000 */
[----:B------:R-:W-:Y:S01]  /*31f0*/  VIADD R13, R13, 0x400 ;  /* 0x000004000d0d7836 */ /* 0x000fe20000000000 */
[----:B----4-:R-:W-:Y:S04]  /*3200*/  STS [R12+-0x800], R15 ;  /* 0xfff8000f0c007388 */ /* 0x010fe80000000800 */
[----:B--2---:R-:W-:Y:S04]  /*3210*/  STS [R12+-0x400], R17 ;  /* 0xfffc00110c007388 */ /* 0x004fe80000000800 */
[----:B---3--:R-:W-:Y:S04]  /*3220*/  STS [R12], R19 ;  /* 0x000000130c007388 */ /* 0x008fe80000000800 */
[----:B-----5:R0:W-:Y:S02]  /*3230*/  STS [R12+0x400], R21 ;  /* 0x000400150c007388 */ /* 0x0201e40000000800 */
[----:B0-----:R-:W-:Y:S01]  /*3240*/  IADD3 R12, PT, PT, R12, 0x1000, RZ ;  /* 0x000010000c0c7810 */ /* 0x001fe20007ffe0ff */
[----:B------:R-:W-:Y:S06]  /*3250*/  @!P0 BRA `(.L_x_157) ;  /* 0xfffffffc00688947 */ /* 0x000fec000383ffff */
.L_x_140:
[----:B------:R-:W-:Y:S05]  /*3260*/  BSYNC.RECONVERGENT B1 ;  /* 0x0000000000017941 */ /* 0x000fea0003800200 */
.L_x_127:
[----:B------:R-:W0:Y:S01]  /*3270*/  S2R R2, SR_TID.X ;  /* 0x0000000000027919 */ /* 0x000e220000002100 */
[----:B------:R-:W-:Y:S01]  /*3280*/  BAR.SYNC.DEFER_BLOCKING 0x0 ;  /* 0x0000000000007b1d */ /* 0x000fe20000010000 */
[----:B01----:R-:W-:-:S05]  /*3290*/  IMAD R9, R2, 0x2, R28 ;  /* 0x0000000202097824 */ /* 0x003fca00078e021c */
[----:B------:R-:W-:-:S13]  /*32a0*/  ISETP.GE.AND P0, PT, R9, R0, PT ;  /* 0x000000000900720c */ /* 0x000fda0003f06270 */
[----:B------:R-:W-:Y:S05]  /*32b0*/  @P0 EXIT ;  /* 0x000000000000094d */ /* 0x000fea0003800000 */
[----:B------:R-:W0:Y:S01]  /*32c0*/  LDC R4, c[0x0][0x3ac] ;  /* 0x0000eb00ff047b82 */ /* 0x000e220000000800 */
[----:B------:R-:W-:Y:S01]  /*32d0*/  VIADD R11, R9, 0x1 ;  /* 0x00000001090b7836 */ /* 0x000fe20000000000 */
[----:B------:R-:W-:Y:S01]  /*32e0*/  BSSY.RECONVERGENT B0, `(.L_x_158) ;  /* 0x00000a4000007945 */ /* 0x000fe20003800200 */
[----:B0-----:R-:W-:-:S04]  /*32f0*/  IADD3 R4, PT, PT, R29, -0x1, R4 ;  /* 0xffffffff1d047810 */ /* 0x001fc80007ffe004 */
[----:B------:R-:W-:-:S04]  /*3300*/  ISETP.GE.AND P0, PT, R11, R4, PT ;  /* 0x000000040b00720c */ /* 0x000fc80003f06270 */
[----:B------:R-:W-:-:S04]  /*3310*/  ISETP.LT.AND P0, PT, R11, R0, P0 ;  /* 0x000000000b00720c */ /* 0x000fc80000701270 */
[----:B------:R-:W-:-:S13]  /*3320*/  ISETP.LT.OR P1, PT, R9, R4, !P0 ;  /* 0x000000040900720c */ /* 0x000fda0004721670 */
[----:B------:R-:W-:Y:S05]  /*3330*/  @P1 BRA `(.L_x_159) ;  /* 0x0000000000f01947 */ /* 0x000fea0003800000 */
[----:B------:R-:W-:Y:S01]  /*3340*/  ISETP.GE.AND P0, PT, R29, 0x1, PT ;  /* 0x000000011d00780c */ /* 0x000fe20003f06270 */
[----:B------:R-:W-:Y:S02]  /*3350*/  IMAD.MOV.U32 R13, RZ, RZ, RZ ;  /* 0x000000ffff0d7224 */ /* 0x000fe400078e00ff */
[----:B------:R-:W-:-:S10]  /*3360*/  IMAD.MOV.U32 R8, RZ, RZ, RZ ;  /* 0x000000ffff087224 */ /* 0x000fd400078e00ff */
[----:B------:R-:W-:Y:S05]  /*3370*/  @!P0 BRA `(.L_x_160) ;  /* 0x0000000800688947 */ /* 0x000fea0003800000 */
[C---:B------:R-:W-:Y:S01]  /*3380*/  ISETP.GE.U32.AND P0, PT, R29.reuse, 0x4, PT ;  /* 0x000000041d00780c */ /* 0x040fe20003f06070 */
[----:B------:R-:W-:Y:S01]  /*3390*/  UMOV UR4, URZ ;  /* 0x000000ff00047c82 */ /* 0x000fe20008000000 */
[----:B------:R-:W-:Y:S01]  /*33a0*/  LOP3.LUT R10, R29, 0x3, RZ, 0xc0, !PT ;  /* 0x000000031d0a7812 */ /* 0x000fe200078ec0ff */
[----:B------:R-:W-:Y:S02]  /*33b0*/  IMAD.MOV.U32 R8, RZ, RZ, RZ ;  /* 0x000000ffff087224 */ /* 0x000fe400078e00ff */
[----:B------:R-:W-:Y:S01]  /*33c0*/  IMAD.MOV.U32 R13, RZ, RZ, RZ ;  /* 0x000000ffff0d7224 */ /* 0x000fe200078e00ff */
[----:B------:R-:W-:-:S07]  /*33d0*/  ISETP.NE.AND P1, PT, R10, RZ, PT ;  /* 0x000000ff0a00720c */ /* 0x000fce0003f25270 */
[----:B------:R-:W-:Y:S06]  /*33e0*/  @!P0 BRA `(.L_x_161) ;  /* 0x0000000000608947 */ /* 0x000fec0003800000 */
[----:B------:R-:W0:Y:S01]  /*33f0*/  S2UR UR8, SR_CgaCtaId ;  /* 0x00000000000879c3 */ /* 0x000e220000008800 */
[----:B------:R-:W-:Y:S01]  /*3400*/  LOP3.LUT R29, R29, 0x7ffffffc, RZ, 0xc0, !PT ;  /* 0x7ffffffc1d1d7812 */ /* 0x000fe200078ec0ff */
[----:B------:R-:W-:Y:S01]  /*3410*/  IMAD.MOV.U32 R8, RZ, RZ, RZ ;  /* 0x000000ffff087224 */ /* 0x000fe200078e00ff */
[----:B------:R-:W-:Y:S01]  /*3420*/  LEA R12, R2, R31, 0x3 ;  /* 0x0000001f020c7211 */ /* 0x000fe200078e18ff */
[----:B------:R-:W-:Y:S01]  /*3430*/  UMOV UR5, 0x400 ;  /* 0x0000040000057882 */ /* 0x000fe20000000000 */
[----:B------:R-:W-:Y:S01]  /*3440*/  R2UR UR4, R29 ;  /* 0x000000001d0472ca */ /* 0x000fe200000e0000 */
[----:B------:R-:W-:Y:S01]  /*3450*/  IMAD.MOV R29, RZ, RZ, -R29 ;  /* 0x000000ffff1d7224 */ /* 0x000fe200078e0a1d */
[----:B0-----:R-:W-:-:S13]  /*3460*/  ULEA UR5, UR8, UR5, 0x18 ;  /* 0x0000000508057291 */ /* 0x001fda000f8ec0ff */
.L_x_162:
[----:B------:R-:W-:Y:S01]  /*3470*/  LDS.64 R14, [R12+UR5] ;  /* 0x000000050c0e7984 */ /* 0x000fe20008000a00 */
[----:B------:R-:W-:-:S03]  /*3480*/  VIADD R29, R29, 0x4 ;  /* 0x000000041d1d7836 */ /* 0x000fc60000000000 */
[----:B--2---:R-:W0:Y:S02]  /*3490*/  LDS.128 R4, [UR5] ;  /* 0x00000005ff047984 */ /* 0x004e240008000c00 */
[----:B------:R-:W-:Y:S02]  /*34a0*/  ISETP.NE.AND P0, PT, R29, RZ, PT ;  /* 0x000000ff1d00720c */ /* 0x000fe40003f05270 */
[----:B------:R-:W1:Y:S04]  /*34b0*/  LDS.64 R16, [R12+UR5+0x8] ;  /* 0x000008050c107984 */ /* 0x000e680008000a00 */
[----:B------:R-:W2:Y:S01]  /*34c0*/  LDS R19, [R12+UR5+0x10] ;  /* 0x000010050c137984 */ /* 0x000ea20008000800 */
[----:B------:R-:W-:Y:S01]  /*34d0*/  UIADD3 UR5, UPT, UPT, UR5, 0x10, URZ ;  /* 0x0000001005057890 */ /* 0x000fe2000fffe0ff */
[C---:B0-----:R-:W-:Y:S01]  /*34e0*/  FFMA R14, R4.reuse, R14, R13 ;  /* 0x0000000e040e7223 */ /* 0x041fe2000000000d */
[----:B------:R-:W-:-:S03]  /*34f0*/  FFMA R13, R4, R15, R8 ;  /* 0x0000000f040d7223 */ /* 0x000fc60000000008 */
[C---:B------:R-:W-:Y:S01]  /*3500*/  FFMA R15, R5.reuse, R15, R14 ;  /* 0x0000000f050f7223 */ /* 0x040fe2000000000e */
[----:B-1----:R-:W-:-:S03]  /*3510*/  FFMA R4, R5, R16, R13 ;  /* 0x0000001005047223 */ /* 0x002fc6000000000d */
[C---:B------:R-:W-:Y:S01]  /*3520*/  FFMA R16, R6.reuse, R16, R15 ;  /* 0x0000001006107223 */ /* 0x040fe2000000000f */
[----:B------:R-:W-:-:S03]  /*3530*/  FFMA R4, R6, R17, R4 ;  /* 0x0000001106047223 */ /* 0x000fc60000000004 */
[C---:B------:R-:W-:Y:S01]  /*3540*/  FFMA R13, R7.reuse, R17, R16 ;  /* 0x00000011070d7223 */ /* 0x040fe20000000010 */
[----:B--2---:R-:W-:Y:S01]  /*3550*/  FFMA R8, R7, R19, R4 ;  /* 0x0000001307087223 */ /* 0x004fe20000000004 */
[----:B------:R-:W-:Y:S06]  /*3560*/  @P0 BRA `(.L_x_162) ;  /* 0xfffffffc00c00947 */ /* 0x000fec000383ffff */
.L_x_161:
[----:B------:R-:W-:Y:S05]  /*3570*/  @!P1 BRA `(.L_x_160) ;  /* 0x0000000400e89947 */ /* 0x000fea0003800000 */
[----:B------:R-:W0:Y:S01]  /*3580*/  S2UR UR8, SR_CgaCtaId ;  /* 0x00000000000879c3 */ /* 0x000e220000008800 */
[----:B------:R-:W-:Y:S01]  /*3590*/  UMOV UR5, 0x400 ;  /* 0x0000040000057882 */ /* 0x000fe20000000000 */
[----:B------:R-:W-:Y:S01]  /*35a0*/  IMAD R31, R2, 0x8, R31 ;  /* 0x00000008021f7824 */ /* 0x000fe200078e021f */
[----:B------:R-:W-:-:S04]  /*35b0*/  IADD3 R10, PT, PT, -R10, 0x1, RZ ;  /* 0x000000010a0a7810 */ /* 0x000fc80007ffe1ff */
[----:B------:R-:W-:Y:S01]  /*35c0*/  ISETP.NE.AND P0, PT, R10, RZ, PT ;  /* 0x000000ff0a00720c */ /* 0x000fe20003f05270 */
[----:B0-----:R-:W-:-:S04]  /*35d0*/  ULEA UR5, UR8, UR5, 0x18 ;  /* 0x0000000508057291 */ /* 0x001fc8000f8ec0ff */
[----:B------:R-:W-:-:S09]  /*35e0*/  ULEA UR4, UR4, UR5, 0x2 ;  /* 0x0000000504047291 */ /* 0x000fd2000f8e10ff */
[----:B------:R-:W-:Y:S04]  /*35f0*/  LDS R2, [UR4] ;  /* 0x00000004ff027984 */ /* 0x000fe80008000800 */
[----:B--2---:R-:W0:Y:S02]  /*3600*/  LDS.64 R4, [R31+UR4] ;  /* 0x000000041f047984 */ /* 0x004e240008000a00 */
[C---:B0-----:R-:W-:Y:S01]  /*3610*/  FFMA R13, R2.reuse, R4, R13 ;  /* 0x00000004020d7223 */ /* 0x041fe2000000000d */
[----:B------:R-:W-:Y:S01]  /*3620*/  FFMA R8, R2, R5, R8 ;  /* 0x0000000502087223 */ /* 0x000fe20000000008 */
[----:B------:R-:W-:Y:S06]  /*3630*/  @!P0 BRA `(.L_x_160) ;  /* 0x0000000400b88947 */ /* 0x000fec0003800000 */
[----:B------:R-:W-:Y:S01]  /*3640*/  IMAD.MOV.U32 R2, RZ, RZ, R10 ;  /* 0x000000ffff027224 */ /* 0x000fe200078e000a */
[----:B------:R-:W-:-:S12]  /*3650*/  UIADD3 UR4, UPT, UPT, UR4, 0x4, URZ ;  /* 0x0000000404047890 */ /* 0x000fd8000fffe0ff */
.L_x_163:
[----:B------:R-:W-:Y:S01]  /*3660*/  LDS R4, [UR4] ;  /* 0x00000004ff047984 */ /* 0x000fe20008000800 */
[----:B------:R-:W-:-:S03]  /*3670*/  VIADD R2, R2, 0x1 ;  /* 0x0000000102027836 */ /* 0x000fc60000000000 */
[----:B------:R-:W0:Y:S02]  /*3680*/  LDS R5, [R31+UR4] ;  /* 0x000000041f057984 */ /* 0x000e240008000800 */
[----:B------:R-:W-:Y:S02]  /*3690*/  ISETP.NE.AND P0, PT, R2, RZ, PT ;  /* 0x000000ff0200720c */ /* 0x000fe40003f05270 */
[----:B------:R-:W1:Y:S01]  /*36a0*/  LDS R7, [R31+UR4+0x4] ;  /* 0x000004041f077984 */ /* 0x000e620008000800 */
[----:B------:R-:W-:Y:S01]  /*36b0*/  UIADD3 UR4, UPT, UPT, UR4, 0x4, URZ ;  /* 0x0000000404047890 */ /* 0x000fe2000fffe0ff */
[C---:B0-----:R-:W-:Y:S01]  /*36c0*/  FFMA R13, R4.reuse, R5, R13 ;  /* 0x00000005040d7223 */ /* 0x041fe2000000000d */
[----:B-1----:R-:W-:-:S08]  /*36d0*/  FFMA R8, R4, R7, R8 ;  /* 0x0000000704087223 */ /* 0x002fd00000000008 */
[----:B------:R-:W-:Y:S05]  /*36e0*/  @P0 BRA `(.L_x_163) ;  /* 0xfffffffc00dc0947 */ /* 0x000fea000383ffff */
[----:B------:R-:W-:Y:S05]  /*36f0*/  BRA `(.L_x_160) ;  /* 0x0000000400887947 */ /* 0x000fea0003800000 */
.L_x_159:
[----:B------:R-:W-:Y:S01]  /*3700*/  ISETP.GE.AND P1, PT, R9, R4, PT ;  /* 0x000000040900720c */ /* 0x000fe20003f26270 */
[----:B------:R-:W-:Y:S01]  /*3710*/  IMAD.MOV.U32 R8, RZ, RZ, 0x7fc00000 ;  /* 0x7fc00000ff087424 */ /* 0x000fe200078e00ff */
[----:B------:R-:W-:-:S11]  /*3720*/  MOV R13, 0x7fc00000 ;  /* 0x7fc00000000d7802 */ /* 0x000fd60000000f00 */
[----:B------:R-:W-:Y:S05]  /*3730*/  @!P1 BRA `(.L_x_164) ;  /* 0x0000000000c89947 */ /* 0x000fea0003800000 */
[----:B------:R-:W-:Y:S01]  /*3740*/  ISETP.GE.AND P0, PT, R29, 0x1, PT ;  /* 0x000000011d00780c */ /* 0x000fe20003f06270 */
[----:B------:R-:W-:-:S12]  /*3750*/  IMAD.MOV.U32 R13, RZ, RZ, RZ ;  /* 0x000000ffff0d7224 */ /* 0x000fd800078e00ff */
[----:B------:R-:W-:Y:S05]  /*3760*/  @!P0 BRA `(.L_x_160) ;  /* 0x00000004006c8947 */ /* 0x000fea0003800000 */
[C---:B------:R-:W-:Y:S01]  /*3770*/  ISETP.GE.U32.AND P0, PT, R29.reuse, 0x4, PT ;  /* 0x000000041d00780c */ /* 0x040fe20003f06070 */
[----:B------:R-:W-:Y:S01]  /*3780*/  UMOV UR4, URZ ;  /* 0x000000ff00047c82 */ /* 0x000fe20008000000 */
[----:B------:R-:W-:Y:S01]  /*3790*/  LOP3.LUT R12, R29, 0x3, RZ, 0xc0, !PT ;  /* 0x000000031d0c7812 */ /* 0x000fe200078ec0ff */
[----:B------:R-:W-:-:S03]  /*37a0*/  IMAD.MOV.U32 R13, RZ, RZ, RZ ;  /* 0x000000ffff0d7224 */ /* 0x000fc600078e00ff */
[----:B------:R-:W-:-:S07]  /*37b0*/  ISETP.NE.AND P1, PT, R12, RZ, PT ;  /* 0x000000ff0c00720c */ /* 0x000fce0003f25270 */
[----:B------:R-:W-:Y:S06]  /*37c0*/  @!P0 BRA `(.L_x_165) ;  /* 0x00000000004c8947 */ /* 0x000fec0003800000 */
[----:B------:R-:W0:Y:S01]  /*37d0*/  S2UR UR8, SR_CgaCtaId ;  /* 0x00000000000879c3 */ /* 0x000e220000008800 */
[----:B------:R-:W-:Y:S01]  /*37e0*/  LOP3.LUT R10, R29, 0x7ffffffc, RZ, 0xc0, !PT ;  /* 0x7ffffffc1d0a7812 */ /* 0x000fe200078ec0ff */
[----:B------:R-:W-:Y:S01]  /*37f0*/  IMAD R18, R2, 0x8, R31 ;  /* 0x0000000802127824 */ /* 0x000fe200078e021f */
[----:B------:R-:W-:Y:S01]  /*3800*/  UMOV UR5, 0x400 ;  /* 0x0000040000057882 */ /* 0x000fe20000000000 */
[----:B------:R-:W-:Y:S01]  /*3810*/  IMAD.MOV.U32 R13, RZ, RZ, RZ ;  /* 0x000000ffff0d7224 */ /* 0x000fe200078e00ff */
[----:B------:R-:W-:Y:S01]  /*3820*/  R2UR UR4, R10 ;  /* 0x000000000a0472ca */ /* 0x000fe200000e0000 */
[----:B------:R-:W-:Y:S01]  /*3830*/  IMAD.MOV R10, RZ, RZ, -R10 ;  /* 0x000000ffff0a7224 */ /* 0x000fe200078e0a0a */
[----:B0-----:R-:W-:-:S13]  /*3840*/  ULEA UR5, UR8, UR5, 0x18 ;  /* 0x0000000508057291 */ /* 0x001fda000f8ec0ff */
.L_x_166:
[----:B------:R-:W-:Y:S01]  /*3850*/  LDS.64 R16, [R18+UR5] ;  /* 0x0000000512107984 */ /* 0x000fe20008000a00 */
[----:B------:R-:W-:-:S03]  /*3860*/  IADD3 R10, PT, PT, R10, 0x4, RZ ;  /* 0x000000040a0a7810 */ /* 0x000fc60007ffe0ff */
[----:B--2---:R-:W0:Y:S01]  /*3870*/  LDS.128 R4, [UR5] ;  /* 0x00000005ff047984 */ /* 0x004e220008000c00 */
[----:B------:R-:W-:-:S03]  /*3880*/  ISETP.NE.AND P0, PT, R10, RZ, PT ;  /* 0x000000ff0a00720c */ /* 0x000fc60003f05270 */
[----:B------:R-:W1:Y:S01]  /*3890*/  LDS.64 R14, [R18+UR5+0x8] ;  /* 0x00000805120e7984 */ /* 0x000e620008000a00 */
[----:B------:R-:W-:Y:S01]  /*38a0*/  UIADD3 UR5, UPT, UPT, UR5, 0x10, URZ ;  /* 0x0000001005057890 */ /* 0x000fe2000fffe0ff */
[----:B0-----:R-:W-:-:S04]  /*38b0*/  FFMA R4, R16, R4, R13 ;  /* 0x0000000410047223 */ /* 0x001fc8000000000d */
[----:B------:R-:W-:-:S04]  /*38c0*/  FFMA R5, R17, R5, R4 ;  /* 0x0000000511057223 */ /* 0x000fc80000000004 */
[----:B-1----:R-:W-:-:S04]  /*38d0*/  FFMA R6, R6, R14, R5 ;  /* 0x0000000e06067223 */ /* 0x002fc80000000005 */
[----:B------:R-:W-:Y:S01]  /*38e0*/  FFMA R13, R7, R15, R6 ;  /* 0x0000000f070d7223 */ /* 0x000fe20000000006 */
[----:B------:R-:W-:Y:S06]  /*38f0*/  @P0 BRA `(.L_x_166) ;  /* 0xfffffffc00d40947 */ /* 0x000fec000383ffff */
.L_x_165:
        /* <DEDUP_REMOVED lines=8> */
[----:B------:R-:W-:Y:S04]  /*3980*/  LDS R2, [R31+UR4] ;  /* 0x000000041f027984 */ /* 0x000fe80008000800 */
[----:B------:R-:W0:Y:S02]  /*3990*/  LDS R4, [UR4] ;  /* 0x00000004ff047984 */ /* 0x000e240008000800 */
[----:B0-----:R-:W-:Y:S01]  /*39a0*/  FFMA R13, R2, R4, R13 ;  /* 0x00000004020d7223 */ /* 0x001fe2000000000d */
[----:B------:R-:W-:Y:S06]  /*39b0*/  @!P0 BRA `(.L_x_160) ;  /* 0x0000000000d88947 */ /* 0x000fec0003800000 */
[----:B------:R-:W-:Y:S01]  /*39c0*/  IMAD.MOV.U32 R2, RZ, RZ, R12 ;  /* 0x000000ffff027224 */ /* 0x000fe200078e000c */
[----:B------:R-:W-:-:S12]  /*39d0*/  UIADD3 UR4, UPT, UPT, UR4, 0x4, URZ ;  /* 0x0000000404047890 */ /* 0x000fd8000fffe0ff */
.L_x_167:
[----:B------:R-:W-:Y:S01]  /*39e0*/  LDS R4, [R31+UR4] ;  /* 0x000000041f047984 */ /* 0x000fe20008000800 */
[----:B------:R-:W-:-:S03]  /*39f0*/  VIADD R2, R2, 0x1 ;  /* 0x0000000102027836 */ /* 0x000fc60000000000 */
[----:B--2---:R-:W0:Y:S01]  /*3a00*/  LDS R5, [UR4] ;  /* 0x00000004ff057984 */ /* 0x004e220008000800 */
[----:B------:R-:W-:Y:S01]  /*3a10*/  UIADD3 UR4, UPT, UPT, UR4, 0x4, URZ ;  /* 0x0000000404047890 */ /* 0x000fe2000fffe0ff */
[----:B------:R-:W-:Y:S01]  /*3a20*/  ISETP.NE.AND P0, PT, R2, RZ, PT ;  /* 0x000000ff0200720c */ /* 0x000fe20003f05270 */
[----:B0-----:R-:W-:-:S12]  /*3a30*/  FFMA R13, R4, R5, R13 ;  /* 0x00000005040d7223 */ /* 0x001fd8000000000d */
[----:B------:R-:W-:Y:S05]  /*3a40*/  @P0 BRA `(.L_x_167) ;  /* 0xfffffffc00e40947 */ /* 0x000fea000383ffff */
[----:B------:R-:W-:Y:S05]  /*3a50*/  BRA `(.L_x_160) ;  /* 0x0000000000b07947 */ /* 0x000fea0003800000 */
.L_x_164:
        /* <DEDUP_REMOVED lines=12> */
[----:B------:R-:W-:Y:S02]  /*3b20*/  HFMA2 R8, -RZ, RZ, 0, 0 ;  /* 0x00000000ff087431 */ /* 0x000fe400000001ff */
[----:B------:R-:W-:Y:S01]  /*3b30*/  IMAD R18, R2, 0x8, R31 ;  /* 0x0000000802127824 */ /* 0x000fe200078e021f */
[----:B------:R-:W-:Y:S01]  /*3b40*/  UMOV UR5, 0x400 ;  /* 0x0000040000057882 */ /* 0x000fe20000000000 */
[----:B------:R-:W-:Y:S01]  /*3b50*/  R2UR UR4, R10 ;  /* 0x000000000a0472ca */ /* 0x000fe200000e0000 */
[----:B------:R-:W-:Y:S01]  /*3b60*/  IMAD.MOV R10, RZ, RZ, -R10 ;  /* 0x000000ffff0a7224 */ /* 0x000fe200078e0a0a */
[----:B0-----:R-:W-:-:S13]  /*3b70*/  ULEA UR5, UR8, UR5, 0x18 ;  /* 0x0000000508057291 */ /* 0x001fda000f8ec0ff */
.L_x_169:
[----:B------:R-:W-:Y:S01]  /*3b80*/  LDS R17, [R18+UR5+0x4] ;  /* 0x0000040512117984 */ /* 0x000fe20008000800 */
[----:B------:R-:W-:-:S03]  /*3b90*/  VIADD R10, R10, 0x4 ;  /* 0x000000040a0a7836 */ /* 0x000fc60000000000 */
[----:B--2---:R-:W0:Y:S02]  /*3ba0*/  LDS.128 R4, [UR5] ;  /* 0x00000005ff047984 */ /* 0x004e240008000c00 */
[----:B------:R-:W-:Y:S02]  /*3bb0*/  ISETP.NE.AND P0, PT, R10, RZ, PT ;  /* 0x000000ff0a00720c */ /* 0x000fe40003f05270 */
[----:B------:R-:W1:Y:S04]  /*3bc0*/  LDS.64 R14, [R18+UR5+0x8] ;  /* 0x00000805120e7984 */ /* 0x000e680008000a00 */
[----:B------:R-:W2:Y:S01]  /*3bd0*/  LDS R12, [R18+UR5+0x10] ;  /* 0x00001005120c7984 */ /* 0x000ea20008000800 */
[----:B------:R-:W-:Y:S01]  /*3be0*/  UIADD3 UR5, UPT, UPT, UR5, 0x10, URZ ;  /* 0x0000001005057890 */ /* 0x000fe2000fffe0ff */
[----:B0-----:R-:W-:-:S04]  /*3bf0*/  FFMA R4, R17, R4, R8 ;  /* 0x0000000411047223 */ /* 0x001fc80000000008 */
[----:B-1----:R-:W-:-:S04]  /*3c00*/  FFMA R5, R5, R14, R4 ;  /* 0x0000000e05057223 */ /* 0x002fc80000000004 */
[----:B------:R-:W-:-:S04]  /*3c10*/  FFMA R6, R6, R15, R5 ;  /* 0x0000000f06067223 */ /* 0x000fc80000000005 */
[----:B--2---:R-:W-:Y:S01]  /*3c20*/  FFMA R8, R7, R12, R6 ;  /* 0x0000000c07087223 */ /* 0x004fe20000000006 */
[----:B------:R-:W-:Y:S06]  /*3c30*/  @P0 BRA `(.L_x_169) ;  /* 0xfffffffc00d00947 */ /* 0x000fec000383ffff */
.L_x_168:
[----:B------:R-:W-:Y:S05]  /*3c40*/  @!P1 BRA `(.L_x_160) ;  /* 0x0000000000349947 */ /* 0x000fea0003800000 */
[----:B------:R-:W0:Y:S01]  /*3c50*/  S2UR UR8, SR_CgaCtaId ;  /* 0x00000000000879c3 */ /* 0x000e220000008800 */
[----:B------:R-:W-:Y:S01]  /*3c60*/  UMOV UR5, 0x400 ;  /* 0x0000040000057882 */ /* 0x000fe20000000000 */
[----:B------:R-:W-:Y:S02]  /*3c70*/  IMAD R31, R2, 0x8, R31 ;  /* 0x00000008021f7824 */ /* 0x000fe400078e021f */
[----:B------:R-:W-:Y:S01]  /*3c80*/  IMAD.MOV R2, RZ, RZ, -R16 ;  /* 0x000000ffff027224 */ /* 0x000fe200078e0a10 */
[----:B0-----:R-:W-:-:S04]  /*3c90*/  ULEA UR5, UR8, UR5, 0x18 ;  /* 0x0000000508057291 */ /* 0x001fc8000f8ec0ff */
[----:B------:R-:W-:-:S12]  /*3ca0*/  ULEA UR4, UR4, UR5, 0x2 ;  /* 0x0000000504047291 */ /* 0x000fd8000f8e10ff */
.L_x_170:
[----:B--2---:R-:W-:Y:S01]  /*3cb0*/  LDS R5, [R31+UR4+0x4] ;  /* 0x000004041f057984 */ /* 0x004fe20008000800 */
[----:B------:R-:W-:-:S03]  /*3cc0*/  VIADD R2, R2, 0x1 ;  /* 0x0000000102027836 */ /* 0x000fc60000000000 */
[----:B------:R-:W0:Y:S01]  /*3cd0*/  LDS R4, [UR4] ;  /* 0x00000004ff047984 */ /* 0x000e220008000800 */
[----:B------:R-:W-:Y:S01]  /*3ce0*/  UIADD3 UR4, UPT, UPT, UR4, 0x4, URZ ;  /* 0x0000000404047890 */ /* 0x000fe2000fffe0ff */
[----:B------:R-:W-:Y:S01]  /*3cf0*/  ISETP.NE.AND P0, PT, R2, RZ, PT ;  /* 0x000000ff0200720c */ /* 0x000fe20003f05270 */
[----:B0-----:R-:W-:-:S12]  /*3d00*/  FFMA R8, R5, R4, R8 ;  /* 0x0000000405087223 */ /* 0x001fd80000000008 */
[----:B------:R-:W-:Y:S05]  /*3d10*/  @P0 BRA `(.L_x_170) ;  /* 0xfffffffc00e40947 */ /* 0x000fea000383ffff */
.L_x_160:
[----:B------:R-:W-:Y:S05]  /*3d20*/  BSYNC.RECONVERGENT B0 ;  /* 0x0000000000007941 */ /* 0x000fea0003800200 */
.L_x_158:
[----:B--2---:R-:W0:Y:S01]  /*3d30*/  LDC.64 R4, c[0x0][0x3b0] ;  /* 0x0000ec00ff047b82 */ /* 0x004e220000000a00 */
[-C--:B------:R-:W-:Y:S01]  /*3d40*/  ISETP.GE.AND P0, PT, R11, R0.reuse, PT ;  /* 0x000000000b00720c */ /* 0x080fe20003f06270 */
[----:B------:R-:W-:-:S04]  /*3d50*/  IMAD R3, R3, R0, R9 ;  /* 0x0000000003037224 */ /* 0x000fc800078e0209 */
[----:B0-----:R-:W-:-:S05]  /*3d60*/  IMAD.WIDE R2, R3, 0x4, R4 ;  /* 0x0000000403027825 */ /* 0x001fca00078e0204 */
[----:B------:R0:W-:Y:S03]  /*3d70*/  STG.E desc[UR6][R2.64], R13 ;  /* 0x0000000d02007986 */ /* 0x0001e6000c101906 */
[----:B------:R-:W-:Y:S05]  /*3d80*/  @P0 EXIT ;  /* 0x000000000000094d */ /* 0x000fea0003800000 */
[----:B------:R-:W-:Y:S01]  /*3d90*/  STG.E desc[UR6][R2.64+0x4], R8 ;  /* 0x0000040802007986 */ /* 0x000fe2000c101906 */
[----:B------:R-:W-:Y:S05]  /*3da0*/  EXIT ;  /* 0x000000000000794d */ /* 0x000fea0003800000 */
.L_x_171:
        /* <DEDUP_REMOVED lines=13> */
.L_x_560:


//--------------------- .text.alma_batch_tiled_f32_2x_tile256 --------------------------
	.section	.text.alma_batch_tiled_f32_2x_tile256,"ax",@progbits
	.align	128
        .global         alma_batch_tiled_f32_2x_tile256
        .type           alma_batch_tiled_f32_2x_tile256,@function
        .size           alma_batch_tiled_f32_2x_tile256,(.L_x_561 - alma_batch_tiled_f32_2x_tile256)
        .other          alma_batch_tiled_f32_2x_tile256,@"STO_CUDA_ENTRY STV_DEFAULT"
alma_batch_tiled_f32_2x_tile256:
.text.alma_batch_tiled_f32_2x_tile256:
        /* <DEDUP_REMOVED lines=54> */
.L_x_178:
        /* <DEDUP_REMOVED lines=10> */
.L_x_177:
[----:B------:R-:W-:Y:S05]  /*0400*/  BSYNC.RECONVERGENT B2 ;  /* 0x0000000000027941 */ /* 0x000fea0003800200 */
.L_x_176:
        /* <DEDUP_REMOVED lines=19> */
.L_x_181:
        /* <DEDUP_REMOVED lines=40> */
.L_x_180:
[----:B------:R-:W-:Y:S05]  /*07c0*/  BSYNC.RECONVERGENT B2 ;  /* 0x0000000000027941 */ /* 0x000fea0003800200 */
.L_x_179:
        /* <DEDUP_REMOVED lines=27> */
.L_x_183:
[----:B------:R-:W-:Y:S05]  /*0980*/  BSYNC.RECONVERGENT B2 ;  /* 0x0000000000027941 */ /* 0x000fea0003800200 */
.L_x_182:
        /* <DEDUP_REMOVED lines=10> */
.L_x_175:
[----:B------:R-:W-:Y:S05]  /*0a30*/  BSYNC.RECONVERGENT B0 ;  /* 0x0000000000007941 */ /* 0x000fea0003800200 */
.L_x_174:
        /* <DEDUP_REMOVED lines=26> */
.L_x_187:
        /* <DEDUP_REMOVED lines=20> */
.L_x_186:
        /* <DEDUP_REMOVED lines=14> */
.L_x_188:
[----:B------:R-:W-:-:S13]  /*0e00*/  ISETP.EQ.AND P1, PT, R12, RZ, PT ;  /* 0x000000ff0c00720c */ /* 0x000fda0003f22270 */
[----:B------:R-:W-:Y:S05]  /*0e10*/  @!P0 BRA P1, `(.L_x_184) ;  /* 0x00000008002c8947 */ /* 0x000fea0000800000 */
.L_x_185:
        /* <DEDUP_REMOVED lines=9> */
.L_x_173:
        /* <DEDUP_REMOVED lines=26> */
.L_x_191:
        /* <DEDUP_REMOVED lines=9> */
.L_x_190:
[----:B------:R-:W-:Y:S05]  /*10e0*/  BSYNC.RECONVERGENT B0 ;  /* 0x0000000000007941 */ /* 0x000fea0003800200 */
.L_x_189:
        /* <DEDUP_REMOVED lines=19> */
.L_x_194:
        /* <DEDUP_REMOVED lines=38> */
.L_x_193:
[----:B------:R-:W-:Y:S05]  /*1480*/  BSYNC.RECONVERGENT B0 ;  /* 0x0000000000007941 */ /* 0x000fea0003800200 */
.L_x_192:
        /* <DEDUP_REMOVED lines=25> */
.L_x_196:
[----:B------:R-:W-:Y:S05]  /*1620*/  BSYNC.RECONVERGENT B0 ;  /* 0x0000000000007941 */ /* 0x000fea0003800200 */
.L_x_195:
        /* <DEDUP_REMOVED lines=10> */
.L_x_184:
[----:B------:R-:W-:Y:S05]  /*16d0*/  BSYNC.RECONVERGENT B1 ;  /* 0x0000000000017941 */ /* 0x000fea0003800200 */
.L_x_172:
        /* <DEDUP_REMOVED lines=42> */
.L_x_204:
        /* <DEDUP_REMOVED lines=10> */
.L_x_203:
[----:B------:R-:W-:Y:S05]  /*1a20*/  BSYNC.RECONVERGENT B2 ;  /* 0x0000000000027941 */ /* 0x000fea0003800200 */
.L_x_202:
        /* <DEDUP_REMOVED lines=19> */
.L_x_207:
        /* <DEDUP_REMOVED lines=40> */
.L_x_206:
[----:B------:R-:W-:Y:S05]  /*1de0*/  BSYNC.RECONVERGENT B2 ;  /* 0x0000000000027941 */ /* 0x000fea0003800200 */
.L_x_205:
        /* <DEDUP_REMOVED lines=27> */
.L_x_209:
[----:B------:R-:W-:Y:S05]  /*1fa0*/  BSYNC.RECONVERGENT B2 ;  /* 0x0000000000027941 */ /* 0x000fea0003800200 */
.L_x_208:
        /* <DEDUP_REMOVED lines=10> */
.L_x_201:
[----:B------:R-:W-:Y:S05]  /*2050*/  BSYNC.RECONVERGENT B0 ;  /* 0x0000000000007941 */ /* 0x000fea0003800200 */
.L_x_200:
        /* <DEDUP_REMOVED lines=27> */
.L_x_213:
        /* <DEDUP_REMOVED lines=20> */
.L_x_212:
        /* <DEDUP_REMOVED lines=14> */
.L_x_214:
[----:B------:R-:W-:-:S13]  /*2430*/  ISETP.EQ.AND P1, PT, R2, RZ, PT ;  /* 0x000000ff0200720c */ /* 0x000fda0003f22270 */
[----:B------:R-:W-:Y:S05]  /*2440*/  @!P0 BRA P1, `(.L_x_210) ;  /* 0x0000000c00848947 */ /* 0x000fea0000800000 */
.L_x_211:
        /* <DEDUP_REMOVED lines=9> */
.L_x_199:
        /* <DEDUP_REMOVED lines=24> */
.L_x_217:
        /* <DEDUP_REMOVED lines=10> */
.L_x_216:
[----:B------:R-:W-:Y:S05]  /*2700*/  BSYNC.RECONVERGENT B0 ;  /* 0x0000000000007941 */ /* 0x000fea0003800200 */
.L_x_215:
        /* <DEDUP_REMOVED lines=19> */
.L_x_220:
        /* <DEDUP_REMOVED lines=38> */
.L_x_219:
[----:B------:R-:W-:Y:S05]  /*2aa0*/  BSYNC.RECONVERGENT B0 ;  /* 0x0000000000007941 */ /* 0x000fea0003800200 */
.L_x_218:
        /* <DEDUP_REMOVED lines=25> */
.L_x_222:
[----:B------:R-:W-:Y:S05]  /*2c40*/  BSYNC.RECONVERGENT B0 ;  /* 0x0000000000007941 */ /* 0x000fea0003800200 */
.L_x_221:
        /* <DEDUP_REMOVED lines=11> */
.L_x_198:
        /* <DEDUP_REMOVED lines=20> */
.L_x_226:
        /* <DEDUP_REMOVED lines=16> */
.L_x_225:
[----:B------:R-:W-:-:S07]  /*2f40*/  IADD3 R4, PT, PT, R6, -0x1, RZ ;  /* 0xffffffff06047810 */ /* 0x000fce0007ffe0ff */
.L_x_224:
[----:B------:R-:W-:Y:S05]  /*2f50*/  BSYNC.RECONVERGENT B0 ;  /* 0x0000000000007941 */ /* 0x000fea0003800200 */
.L_x_223:
        /* <DEDUP_REMOVED lines=10> */
.L_x_227:
        /* <DEDUP_REMOVED lines=38> */
.L_x_210:
[----:B------:R-:W-:Y:S05]  /*3260*/  BSYNC.RECONVERGENT B1 ;  /* 0x0000000000017941 */ /* 0x000fea0003800200 */
.L_x_197:
        /* <DEDUP_REMOVED lines=32> */
.L_x_232:
        /* <DEDUP_REMOVED lines=16> */
.L_x_231:
        /* <DEDUP_REMOVED lines=15> */
.L_x_233:
        /* <DEDUP_REMOVED lines=10> */
.L_x_229:
        /* <DEDUP_REMOVED lines=21> */
.L_x_236:
        /* <DEDUP_REMOVED lines=11> */
.L_x_235:
        /* <DEDUP_REMOVED lines=14> */
.L_x_237:
        /* <DEDUP_REMOVED lines=8> */
.L_x_234:
        /* <DEDUP_REMOVED lines=18> */
.L_x_239:
        /* <DEDUP_REMOVED lines=12> */
.L_x_238:
[----:B------:R-:W-:Y:S05]  /*3c40*/  @!P1 BRA `(.L_x_230) ;  /* 0x0000000000349947 */ /* 0x000fea0003800000 */
[----:B------:R-:W0:Y:S01]  /*3c50*/  S2UR UR8, SR_CgaCtaId ;  /* 0x00000000000879c3 */ /* 0x000e220000008800 */
[----:B------:R-:W-:Y:S01]  /*3c60*/  UMOV UR5, 0x400 ;  /* 0x0000040000057882 */ /* 0x000fe20000000000 */
[----:B------:R-:W-:Y:S02]  /*3c70*/  IMAD R31, R2, 0x8, R31 ;  /* 0x00000008021f7824 */ /* 0x000fe400078e021f */
[----:B------:R-:W-:Y:S01]  /*3c80*/  IMAD.MOV R2, RZ, RZ, -R16 ;  /* 0x000000ffff027224 */ /* 0x000fe200078e0a10 */
[----:B0-----:R-:W-:-:S04]  /*3c90*/  ULEA UR5, UR8, UR5, 0x18 ;  /* 0x0000000508057291 */ /* 0x001fc8000f8ec0ff */
[----:B------:R-:W-:-:S12]  /*3ca0*/  ULEA UR4, UR4, UR5, 0x2 ;  /* 0x0000000504047291 */ /* 0x000fd8000f8e10ff */
.L_x_240:
[----:B--2---:R-:W-:Y:S01]  /*3cb0*/  LDS R5, [R31+UR4+0x4] ;  /* 0x000004041f057984 */ /* 0x004fe20008000800 */
[----:B------:R-:W-:-:S03]  /*3cc0*/  VIADD R2, R2, 0x1 ;  /* 0x0000000102027836 */ /* 0x000fc60000000000 */
[----:B------:R-:W0:Y:S01]  /*3cd0*/  LDS R4, [UR4] ;  /* 0x00000004ff047984 */ /* 0x000e220008000800 */
[----:B------:R-:W-:Y:S01]  /*3ce0*/  UIADD3 UR4, UPT, UPT, UR4, 0x4, URZ ;  /* 0x0000000404047890 */ /* 0x000fe2000fffe0ff */
[----:B------:R-:W-:Y:S01]  /*3cf0*/  ISETP.NE.AND P0, PT, R2, RZ, PT ;  /* 0x000000ff0200720c */ /* 0x000fe20003f05270 */
[----:B0-----:R-:W-:-:S12]  /*3d00*/  FFMA R8, R5, R4, R8 ;  /* 0x0000000405087223 */ /* 0x001fd80000000008 */
[----:B------:R-:W-:Y:S05]  /*3d10*/  @P0 BRA `(.L_x_240) ;  /* 0xfffffffc00e40947 */ /* 0x000fea000383ffff */
.L_x_230:
[----:B------:R-:W-:Y:S05]  /*3d20*/  BSYNC.RECONVERGENT B0 ;  /* 0x0000000000007941 */ /* 0x000fea0003800200 */
.L_x_228:
        /* <DEDUP_REMOVED lines=8> */
.L_x_241:
        /* <DEDUP_REMOVED lines=13> */
.L_x_561:


//--------------------- .text.alma_batch_tiled_f32_2x_tile128 --------------------------
	.section	.text.alma_batch_tiled_f32_2x_tile128,"ax",@progbits
	.align	128
        .global         alma_batch_tiled_f32_2x_tile128
        .type           alma_batch_tiled_f32_2x_tile128,@function
        .size           alma_batch_tiled_f32_2x_tile128,(.L_x_562 - alma_batch_tiled_f32_2x_tile128)
        .other          alma_batch_tiled_f32_2x_tile128,@"STO_CUDA_ENTRY STV_DEFAULT"
alma_batch_tiled_f32_2x_tile128:
.text.alma_batch_tiled_f32_2x_tile128:
        /* <DEDUP_REMOVED lines=54> */
.L_x_248:
        /* <DEDUP_REMOVED lines=10> */
.L_x_247:
[----:B------:R-:W-:Y:S05]  /*0400*/  BSYNC.RECONVERGENT B2 ;  /* 0x0000000000027941 */ /* 0x000fea0003800200 */
.L_x_246:
        /* <DEDUP_REMOVED lines=19> */
.L_x_251:
        /* <DEDUP_REMOVED lines=40> */
.L_x_250:
[----:B------:R-:W-:Y:S05]  /*07c0*/  BSYNC.RECONVERGENT B2 ;  /* 0x0000000000027941 */ /* 0x000fea0003800200 */
.L_x_249:
        /* <DEDUP_REMOVED lines=27> */
.L_x_253:
[----:B------:R-:W-:Y:S05]  /*0980*/  BSYNC.RECONVERGENT B2 ;  /* 0x0000000000027941 */ /* 0x000fea0003800200 */
.L_x_252:
        /* <DEDUP_REMOVED lines=10> */
.L_x_245:
[----:B------:R-:W-:Y:S05]  /*0a30*/  BSYNC.RECONVERGENT B0 ;  /* 0x0000000000007941 */ /* 0x000fea0003800200 */
.L_x_244:
        /* <DEDUP_REMOVED lines=26> */
.L_x_257:
        /* <DEDUP_REMOVED lines=20> */
.L_x_256:
        /* <DEDUP_REMOVED lines=14> */
.L_x_258:
[----:B------:R-:W-:-:S13]  /*0e00*/  ISETP.EQ.AND P1, PT, R12, RZ, PT ;  /* 0x000000ff0c00720c */ /* 0x000fda0003f22270 */
[----:B------:R-:W-:Y:S05]  /*0e10*/  @!P0 BRA P1, `(.L_x_254) ;  /* 0x00000008002c8947 */ /* 0x000fea0000800000 */
.L_x_255:
        /* <DEDUP_REMOVED lines=9> */
.L_x_243:
        /* <DEDUP_REMOVED lines=26> */
.L_x_261:
        /* <DEDUP_REMOVED lines=9> */
.L_x_260:
[----:B------:R-:W-:Y:S05]  /*10e0*/  BSYNC.RECONVERGENT B0 ;  /* 0x0000000000007941 */ /* 0x000fea0003800200 */
.L_x_259:
        /* <DEDUP_REMOVED lines=19> */
.L_x_264:
        /* <DEDUP_REMOVED lines=38> */
.L_x_263:
[----:B------:R-:W-:Y:S05]  /*1480*/  BSYNC.RECONVERGENT B0 ;  /* 0x0000000000007941 */ /* 0x000fea0003800200 */
.L_x_262:
        /* <DEDUP_REMOVED lines=25> */
.L_x_266:
[----:B------:R-:W-:Y:S05]  /*1620*/  BSYNC.RECONVERGENT B0 ;  /* 0x0000000000007941 */ /* 0x000fea0003800200 */
.L_x_265:
        /* <DEDUP_REMOVED lines=10> */
.L_x_254:
[----:B------:R-:W-:Y:S05]  /*16d0*/  BSYNC.RECONVERGENT B1 ;  /* 0x0000000000017941 */ /* 0x000fea0003800200 */
.L_x_242:
        /* <DEDUP_REMOVED lines=42> */
.L_x_274:
        /* <DEDUP_REMOVED lines=10> */
.L_x_273:
[----:B------:R-:W-:Y:S05]  /*1a20*/  BSYNC.RECONVERGENT B2 ;  /* 0x0000000000027941 */ /* 0x000fea0003800200 */
.L_x_272:
        /* <DEDUP_REMOVED lines=19> */
.L_x_277:
        /* <DEDUP_REMOVED lines=40> */
.L_x_276:
[----:B------:R-:W-:Y:S05]  /*1de0*/  BSYNC.RECONVERGENT B2 ;  /* 0x0000000000027941 */ /* 0x000fea0003800200 */
.L_x_275:
        /* <DEDUP_REMOVED lines=27> */
.L_x_279:
[----:B------:R-:W-:Y:S05]  /*1fa0*/  BSYNC.RECONVERGENT B2 ;  /* 0x0000000000027941 */ /* 0x000fea0003800200 */
.L_x_278:
        /* <DEDUP_REMOVED lines=10> */
.L_x_271:
[----:B------:R-:W-:Y:S05]  /*2050*/  BSYNC.RECONVERGENT B0 ;  /* 0x0000000000007941 */ /* 0x000fea0003800200 */
.L_x_270:
        /* <DEDUP_REMOVED lines=27> */
.L_x_283:
        /* <DEDUP_REMOVED lines=20> */
.L_x_282:
        /* <DEDUP_REMOVED lines=14> */
.L_x_284:
[----:B------:R-:W-:-:S13]  /*2430*/  ISETP.EQ.AND P1, PT, R2, RZ, PT ;  /* 0x000000ff0200720c */ /* 0x000fda0003f22270 */
[----:B------:R-:W-:Y:S05]  /*2440*/  @!P0 BRA P1, `(.L_x_280) ;  /* 0x0000000c00848947 */ /* 0x000fea0000800000 */
.L_x_281:
        /* <DEDUP_REMOVED lines=9> */
.L_x_269:
        /* <DEDUP_REMOVED lines=24> */
.L_x_287:
        /* <DEDUP_REMOVED lines=10> */
.L_x_286:
[----:B------:R-:W-:Y:S05]  /*2700*/  BSYNC.RECONVERGENT B0 ;  /* 0x0000000000007941 */ /* 0x000fea0003800200 */
.L_x_285:
        /* <DEDUP_REMOVED lines=19> */
.L_x_290:
        /* <DEDUP_REMOVED lines=38> */
.L_x_289:
[----:B------:R-:W-:Y:S05]  /*2aa0*/  BSYNC.RECONVERGENT B0 ;  /* 0x0000000000007941 */ /* 0x000fea0003800200 */
.L_x_288:
        /* <DEDUP_REMOVED lines=25> */
.L_x_292:
[----:B------:R-:W-:Y:S05]  /*2c40*/  BSYNC.RECONVERGENT B0 ;  /* 0x0000000000007941 */ /* 0x000fea0003800200 */
.L_x_291:
        /* <DEDUP_REMOVED lines=11> */
.L_x_268:
        /* <DEDUP_REMOVED lines=20> */
.L_x_296:
        /* <DEDUP_REMOVED lines=16> */
.L_x_295:
[----:B------:R-:W-:-:S07]  /*2f40*/  IADD3 R4, PT, PT, R6, -0x1, RZ ;  /* 0xffffffff06047810 */ /* 0x000fce0007ffe0ff */
.L_x_294:
[----:B------:R-:W-:Y:S05]  /*2f50*/  BSYNC.RECONVERGENT B0 ;  /* 0x0000000000007941 */ /* 0x000fea0003800200 */
.L_x_293:
        /* <DEDUP_REMOVED lines=10> */
.L_x_297:
        /* <DEDUP_REMOVED lines=38> */
.L_x_280:
[----:B------:R-:W-:Y:S05]  /*3260*/  BSYNC.RECONVERGENT B1 ;  /* 0x0000000000017941 */ /* 0x000fea0003800200 */
.L_x_267:
        /* <DEDUP_REMOVED lines=32> */
.L_x_302:
        /* <DEDUP_REMOVED lines=16> */
.L_x_301:
        /* <DEDUP_REMOVED lines=15> */
.L_x_303:
        /* <DEDUP_REMOVED lines=10> */
.L_x_299:
        /* <DEDUP_REMOVED lines=21> */
.L_x_306:
        /* <DEDUP_REMOVED lines=11> */
.L_x_305:
        /* <DEDUP_REMOVED lines=14> */
.L_x_307:
        /* <DEDUP_REMOVED lines=8> */
.L_x_304:
        /* <DEDUP_REMOVED lines=18> */
.L_x_309:
        /* <DEDUP_REMOVED lines=12> */
.L_x_308:
[----:B------:R-:W-:Y:S05]  /*3c40*/  @!P1 BRA `(.L_x_300) ;  /* 0x0000000000349947 */ /* 0x000fea0003800000 */
[----:B------:R-:W0:Y:S01]  /*3c50*/  S2UR UR8, SR_CgaCtaId ;  /* 0x00000000000879c3 */ /* 0x000e220000008800 */
[----:B------:R-:W-:Y:S01]  /*3c60*/  UMOV UR5, 0x400 ;  /* 0x0000040000057882 */ /* 0x000fe20000000000 */
[----:B------:R-:W-:Y:S02]  /*3c70*/  IMAD R31, R2, 0x8, R31 ;  /* 0x00000008021f7824 */ /* 0x000fe400078e021f */
[----:B------:R-:W-:Y:S01]  /*3c80*/  IMAD.MOV R2, RZ, RZ, -R16 ;  /* 0x000000ffff027224 */ /* 0x000fe200078e0a10 */
[----:B0-----:R-:W-:-:S04]  /*3c90*/  ULEA UR5, UR8, UR5, 0x18 ;  /* 0x0000000508057291 */ /* 0x001fc8000f8ec0ff */
[----:B------:R-:W-:-:S12]  /*3ca0*/  ULEA UR4, UR4, UR5, 0x2 ;  /* 0x0000000504047291 */ /* 0x000fd8000f8e10ff */
.L_x_310:
[----:B--2---:R-:W-:Y:S01]  /*3cb0*/  LDS R5, [R31+UR4+0x4] ;  /* 0x000004041f057984 */ /* 0x004fe20008000800 */
[----:B------:R-:W-:-:S03]  /*3cc0*/  VIADD R2, R2, 0x1 ;  /* 0x0000000102027836 */ /* 0x000fc60000000000 */
[----:B------:R-:W0:Y:S01]  /*3cd0*/  LDS R4, [UR4] ;  /* 0x00000004ff047984 */ /* 0x000e220008000800 */
[----:B------:R-:W-:Y:S01]  /*3ce0*/  UIADD3 UR4, UPT, UPT, UR4, 0x4, URZ ;  /* 0x0000000404047890 */ /* 0x000fe2000fffe0ff */
[----:B------:R-:W-:Y:S01]  /*3cf0*/  ISETP.NE.AND P0, PT, R2, RZ, PT ;  /* 0x000000ff0200720c */ /* 0x000fe20003f05270 */
[----:B0-----:R-:W-:-:S12]  /*3d00*/  FFMA R8, R5, R4, R8 ;  /* 0x0000000405087223 */ /* 0x001fd80000000008 */
[----:B------:R-:W-:Y:S05]  /*3d10*/  @P0 BRA `(.L_x_310) ;  /* 0xfffffffc00e40947 */ /* 0x000fea000383ffff */
.L_x_300:
[----:B------:R-:W-:Y:S05]  /*3d20*/  BSYNC.RECONVERGENT B0 ;  /* 0x0000000000007941 */ /* 0x000fea0003800200 */
.L_x_298:
        /* <DEDUP_REMOVED lines=8> */
.L_x_311:
        /* <DEDUP_REMOVED lines=13> */
.L_x_562:


//--------------------- .text.alma_batch_tiled_f32_tile512 --------------------------
	.section	.text.alma_batch_tiled_f32_tile512,"ax",@progbits
	.align	128
        .global         alma_batch_tiled_f32_tile512
        .type           alma_batch_tiled_f32_tile512,@function
        .size           alma_batch_tiled_f32_tile512,(.L_x_563 - alma_batch_tiled_f32_tile512)
        .other          alma_batch_tiled_f32_tile512,@"STO_CUDA_ENTRY STV_DEFAULT"
alma_batch_tiled_f32_tile512:
.text.alma_batch_tiled_f32_tile512:
        /* <DEDUP_REMOVED lines=43> */
[----:B------:R-:W-:Y:S02]  /*02b0*/  UMOV UR4, 0x400 ;  /* 0x0000040000047882 */ /* 0x000fe40000000000 */
[----:B------:R-:W-:-:S04]  /*02c0*/  IMAD.WIDE.U32 R4, R2, 0x10, R4 ;  /* 0x0000001002047825 */ /* 0x000fc800078e0004 */
[C---:B------:R-:W-:Y:S01]  /*02d0*/  IMAD.SHL.U32 R7, R6.reuse, 0x200, RZ ;  /* 0x0000020006077824 */ /* 0x040fe200078e00ff */
[----:B------:R-:W-:Y:S02]  /*02e0*/  LOP3.LUT R6, R6, 0x3, RZ, 0xc0, !PT ;  /* 0x0000000306067812 */ /* 0x000fe400078ec0ff */
[----:B------:R-:W-:Y:S02]  /*02f0*/  IADD3 R11, P1, PT, R4, R8, RZ ;  /* 0x00000008040b7210 */ /* 0x000fe40007f3e0ff */
[----:B------:R-:W-:Y:S01]  /*0300*/  LOP3.LUT R7, R7, 0x600, RZ, 0xc0, !PT ;  /* 0x0000060007077812 */ /* 0x000fe200078ec0ff */
[----:B------:R-:W-:Y:S01]  /*0310*/  IMAD.MOV R10, RZ, RZ, -R6 ;  /* 0x000000ffff0a7224 */ /* 0x000fe200078e0a06 */
[----:B-1----:R-:W-:Y:S02]  /*0320*/  IADD3.X R12, PT, PT, R5, UR8, RZ, P1, !PT ;  /* 0x00000008050c7c10 */ /* 0x002fe40008ffe4ff */
[----:B------:R-:W-:Y:S01]  /*0330*/  IADD3 R33, PT, PT, R7, R2, RZ ;  /* 0x0000000207217210 */ /* 0x000fe20007ffe0ff */
[----:B0-----:R-:W-:-:S06]  /*0340*/  ULEA UR4, UR5, UR4, 0x18 ;  /* 0x0000000405047291 */ /* 0x001fcc000f8ec0ff */
[----:B------:R-:W-:-:S07]  /*0350*/  LEA R9, R2, UR4, 0x4 ;  /* 0x0000000402097c11 */ /* 0x000fce000f8e20ff */
.L_x_318:
        /* <DEDUP_REMOVED lines=10> */
.L_x_317:
[----:B------:R-:W-:Y:S05]  /*0400*/  BSYNC.RECONVERGENT B2 ;  /* 0x0000000000027941 */ /* 0x000fea0003800200 */
.L_x_316:
        /* <DEDUP_REMOVED lines=19> */
.L_x_321:
        /* <DEDUP_REMOVED lines=22> */
[----:B------:R-:W-:-:S03]  /*06a0*/  IADD3 R33, PT, PT, R33, 0x2000, RZ ;  /* 0x0000200021217810 */ /* 0x000fc60007ffe0ff */
        /* <DEDUP_REMOVED lines=17> */
.L_x_320:
[----:B------:R-:W-:Y:S05]  /*07c0*/  BSYNC.RECONVERGENT B2 ;  /* 0x0000000000027941 */ /* 0x000fea0003800200 */
.L_x_319:
        /* <DEDUP_REMOVED lines=19> */
[----:B------:R-:W-:Y:S01]  /*0900*/  IMAD.X R21, RZ, RZ, R37, P1 ;  /* 0x000000ffff157224 */ /* 0x000fe200008e0625 */
[----:B0-----:R-:W-:-:S03]  /*0910*/  MOV R36, R20 ;  /* 0x0000001400247202 */ /* 0x001fc60000000f00 */
[----:B------:R-:W-:Y:S01]  /*0920*/  IMAD.MOV.U32 R37, RZ, RZ, R21 ;  /* 0x000000ffff257224 */ /* 0x000fe200078e0015 */
[----:B----4-:R-:W-:Y:S04]  /*0930*/  STS.128 [R32+0x4000], R4 ;  /* 0x0040000420007388 */ /* 0x010fe80000000c00 */
[----:B-----5:R-:W-:Y:S04]  /*0940*/  STS.128 [R32+0x6000], R8 ;  /* 0x0060000820007388 */ /* 0x020fe80000000c00 */
[----:B--2---:R-:W-:Y:S04]  /*0950*/  STS.128 [R32+0x8000], R12 ;  /* 0x0080000c20007388 */ /* 0x004fe80000000c00 */
[----:B---3--:R0:W-:Y:S02]  /*0960*/  STS.128 [R32+0xa000], R16 ;  /* 0x00a0001020007388 */ /* 0x0081e40000000c00 */
[----:B0-----:R-:W-:-:S07]  /*0970*/  VIADD R32, R32, 0x10000 ;  /* 0x0001000020207836 */ /* 0x001fce0000000000 */
.L_x_323:
[----:B------:R-:W-:Y:S05]  /*0980*/  BSYNC.RECONVERGENT B2 ;  /* 0x0000000000027941 */ /* 0x000fea0003800200 */
.L_x_322:
        /* <DEDUP_REMOVED lines=10> */
.L_x_315:
[----:B------:R-:W-:Y:S05]  /*0a30*/  BSYNC.RECONVERGENT B0 ;  /* 0x0000000000007941 */ /* 0x000fea0003800200 */
.L_x_314:
        /* <DEDUP_REMOVED lines=21> */
[----:B-1----:R-:W-:Y:S01]  /*0b90*/  IMAD.MOV R6, RZ, RZ, -R12 ;  /* 0x000000ffff067224 */ /* 0x002fe200078e0a0c */
[----:B------:R-:W-:-:S04]  /*0ba0*/  PLOP3.LUT P0, PT, PT, PT, PT, 0x80, 0x8 ;  /* 0x000000000008781c */ /* 0x000fc80003f0f070 */
[----:B------:R-:W-:-:S13]  /*0bb0*/  ISETP.GT.AND P1, PT, R6, 0x3, PT ;  /* 0x000000030600780c */ /* 0x000fda0003f24270 */
[----:B------:R-:W-:Y:S05]  /*0bc0*/  @!P1 BRA `(.L_x_326) ;  /* 0x0000000000549947 */ /* 0x000fea0003800000 */
[----:B------:R-:W-:-:S13]  /*0bd0*/  PLOP3.LUT P0, PT, PT, PT, PT, 0x8, 0x80 ;  /* 0x000000000080781c */ /* 0x000fda0003f0e170 */
.L_x_327:
        /* <DEDUP_REMOVED lines=20> */
.L_x_326:
        /* <DEDUP_REMOVED lines=14> */
.L_x_328:
[----:B------:R-:W-:-:S13]  /*0e00*/  ISETP.EQ.AND P1, PT, R12, RZ, PT ;  /* 0x000000ff0c00720c */ /* 0x000fda0003f22270 */
[----:B------:R-:W-:Y:S05]  /*0e10*/  @!P0 BRA P1, `(.L_x_324) ;  /* 0x00000008002c8947 */ /* 0x000fea0000800000 */
.L_x_325:
        /* <DEDUP_REMOVED lines=9> */
.L_x_313:
[----:B------:R-:W0:Y:S02]  /*0eb0*/  S2R R2, SR_TID.X ;  /* 0x0000000000027919 */ /* 0x000e240000002100 */
[----:B0-----:R-:W-:-:S13]  /*0ec0*/  ISETP.GE.AND P0, PT, R2, R29, PT ;  /* 0x0000001d0200720c */ /* 0x001fda0003f06270 */
[----:B------:R-:W-:Y:S05]  /*0ed0*/  @P0 BRA `(.L_x_324) ;  /* 0x0000000400fc0947 */ /* 0x000fea0003800000 */
[----:B------:R-:W-:Y:S01]  /*0ee0*/  IMAD.MOV.U32 R6, RZ, RZ, R2 ;  /* 0x000000ffff067224 */ /* 0x000fe200078e0002 */
[----:B------:R-:W-:Y:S04]  /*0ef0*/  BSSY.RECONVERGENT B0, `(.L_x_329) ;  /* 0x000001f000007945 */ /* 0x000fe80003800200 */
[----:B------:R-:W-:-:S05]  /*0f00*/  LOP3.LUT R4, RZ, R6, RZ, 0x33, !PT ;  /* 0x00000006ff047212 */ /* 0x000fca00078e33ff */
[----:B------:R-:W-:-:S05]  /*0f10*/  IMAD.IADD R7, R29, 0x1, R4 ;  /* 0x000000011d077824 */ /* 0x000fca00078e0204 */
        /* <DEDUP_REMOVED lines=12> */
[----:B------:R-:W-:Y:S02]  /*0fe0*/  LOP3.LUT R9, R9, 0x600, RZ, 0xc0, !PT ;  /* 0x0000060009097812 */ /* 0x000fe400078ec0ff */
[----:B------:R-:W-:Y:S02]  /*0ff0*/  IADD3 R4, P1, PT, R4, R8, RZ ;  /* 0x0000000804047210 */ /* 0x000fe40007f3e0ff */
[----:B------:R-:W-:Y:S01]  /*1000*/  IADD3 R7, PT, PT, -R7, RZ, RZ ;  /* 0x000000ff07077210 */ /* 0x000fe20007ffe1ff */
[----:B0-----:R-:W-:-:S06]  /*1010*/  ULEA UR4, UR5, UR4, 0x18 ;  /* 0x0000000405047291 */ /* 0x001fcc000f8ec0ff */
[C---:B------:R-:W-:Y:S01]  /*1020*/  LEA R10, R6.reuse, UR4, 0x2 ;  /* 0x00000004060a7c11 */ /* 0x040fe2000f8e10ff */
[----:B------:R-:W-:Y:S01]  /*1030*/  IMAD.IADD R6, R6, 0x1, R9 ;  /* 0x0000000106067824 */ /* 0x000fe200078e0209 */
[----:B-1----:R-:W-:-:S07]  /*1040*/  IADD3.X R9, PT, PT, R5, UR8, RZ, P1, !PT ;  /* 0x0000000805097c10 */ /* 0x002fce0008ffe4ff */
.L_x_331:
[----:B------:R-:W-:-:S06]  /*1050*/  IMAD.MOV.U32 R5, RZ, RZ, R9 ;  /* 0x000000ffff057224 */ /* 0x000fcc00078e0009 */
[----:B------:R0:W2:Y:S01]  /*1060*/  LDG.E R5, desc[UR6][R4.64] ;  /* 0x0000000604057981 */ /* 0x0000a2000c1e1900 */
[----:B------:R-:W-:-:S05]  /*1070*/  VIADD R7, R7, 0x1 ;  /* 0x0000000107077836 */ /* 0x000fca0000000000 */
[----:B------:R-:W-:Y:S02]  /*1080*/  ISETP.NE.AND P1, PT, R7, RZ, PT ;  /* 0x000000ff0700720c */ /* 0x000fe40003f25270 */
[----:B0-----:R-:W-:-:S05]  /*1090*/  IADD3 R4, P2, PT, R4, 0x800, RZ ;  /* 0x0000080004047810 */ /* 0x001fca0007f5e0ff */
[----:B------:R-:W-:Y:S01]  /*10a0*/  IMAD.X R9, RZ, RZ, R9, P2 ;  /* 0x000000ffff097224 */ /* 0x000fe200010e0609 */
[----:B--2---:R0:W-:Y:S02]  /*10b0*/  STS [R10], R5 ;  /* 0x000000050a007388 */ /* 0x0041e40000000800 */
[----:B0-----:R-:W-:-:S03]  /*10c0*/  VIADD R10, R10, 0x800 ;  /* 0x000008000a0a7836 */ /* 0x001fc60000000000 */
[----:B------:R-:W-:Y:S05]  /*10d0*/  @P1 BRA `(.L_x_331) ;  /* 0xfffffffc00dc1947 */ /* 0x000fea000383ffff */
.L_x_330:
[----:B------:R-:W-:Y:S05]  /*10e0*/  BSYNC.RECONVERGENT B0 ;  /* 0x0000000000007941 */ /* 0x000fea0003800200 */
.L_x_329:
        /* <DEDUP_REMOVED lines=19> */
.L_x_334:
        /* <DEDUP_REMOVED lines=17> */
[----:B------:R-:W-:-:S04]  /*1330*/  IADD3 R6, PT, PT, R6, 0x2000, RZ ;  /* 0x0000200006067810 */ /* 0x000fc80007ffe0ff */
[----:B------:R-:W-:Y:S01]  /*1340*/  ISETP.GE.AND P1, PT, R6, R9, PT ;  /* 0x000000090600720c */ /* 0x000fe20003f26270 */
[----:B---3--:R-:W-:Y:S01]  /*1350*/  STS [R7+-0x800], R10 ;  /* 0xfff8000a07007388 */ /* 0x008fe20000000800 */
[----:B0-----:R-:W-:-:S03]  /*1360*/  IADD3 R4, P2, PT, R4, 0x8000, RZ ;  /* 0x0000800004047810 */ /* 0x001fc60007f5e0ff */
[----:B----4-:R-:W-:Y:S04]  /*1370*/  STS [R7], R12 ;  /* 0x0000000c07007388 */ /* 0x010fe80000000800 */
[----:B-----5:R-:W-:Y:S01]  /*1380*/  STS [R7+0x800], R14 ;  /* 0x0008000e07007388 */ /* 0x020fe20000000800 */
[----:B------:R-:W-:-:S03]  /*1390*/  IMAD.X R5, RZ, RZ, R5, P2 ;  /* 0x000000ffff057224 */ /* 0x000fc600010e0605 */
        /* <DEDUP_REMOVED lines=14> */
.L_x_333:
[----:B------:R-:W-:Y:S05]  /*1480*/  BSYNC.RECONVERGENT B0 ;  /* 0x0000000000007941 */ /* 0x000fea0003800200 */
.L_x_332:
        /* <DEDUP_REMOVED lines=25> */
.L_x_336:
[----:B------:R-:W-:Y:S05]  /*1620*/  BSYNC.RECONVERGENT B0 ;  /* 0x0000000000007941 */ /* 0x000fea0003800200 */
.L_x_335:
        /* <DEDUP_REMOVED lines=10> */
.L_x_324:
[----:B------:R-:W-:Y:S05]  /*16d0*/  BSYNC.RECONVERGENT B1 ;  /* 0x0000000000017941 */ /* 0x000fea0003800200 */
.L_x_312:
[C---:B------:R-:W-:Y:S01]  /*16e0*/  VIADD R5, R28.reuse, 0x200 ;  /* 0x000002001c057836 */ /* 0x040fe20000000000 */
[----:B------:R-:W-:Y:S01]  /*16f0*/  IADD3 R32, PT, PT, R28, 0x1, -R29 ;  /* 0x000000011c207810 */ /* 0x000fe20007ffe81d */
[----:B------:R-:W-:Y:S01]  /*1700*/  BAR.SYNC.DEFER_BLOCKING 0x0 ;  /* 0x0000000000007b1d */ /* 0x000fe20000010000 */
[----:B------:R-:W-:Y:S01]  /*1710*/  IADD3 R31, PT, PT, R30, 0xf, RZ ;  /* 0x0000000f1e1f7810 */ /* 0x000fe20007ffe0ff */
[----:B------:R-:W-:Y:S01]  /*1720*/  VIADD R30, R29, 0x1ff ;  /* 0x000001ff1d1e7836 */ /* 0x000fe20000000000 */
[----:B------:R-:W-:Y:S02]  /*1730*/  ISETP.GT.AND P0, PT, R5, R0, PT ;  /* 0x000000000500720c */ /* 0x000fe40003f04270 */
[----:B------:R-:W-:Y:S01]  /*1740*/  LOP3.LUT R31, R31, 0xfffffff0, RZ, 0xc0, !PT ;  /* 0xfffffff01f1f7812 */ /* 0x000fe200078ec0ff */
[----:B------:R-:W-:Y:S01]  /*1750*/  BSSY.RECONVERGENT B1, `(.L_x_337) ;  /* 0x00001b1000017945 */ /* 0x000fe20003800200 */
[----:B------:R-:W-:-:S13]  /*1760*/  ISETP.LT.OR P0, PT, R32, RZ, P0 ;  /* 0x000000ff2000720c */ /* 0x000fda0000701670 */
[----:B------:R-:W-:Y:S05]  /*1770*/  @P0 BRA `(.L_x_338) ;  /* 0x0000001400600947 */ /* 0x000fea0003800000 */
[----:B-1----:R-:W1:Y:S02]  /*1780*/  LDC R9, c[0x0][0x380] ;  /* 0x0000e000ff097b82 */ /* 0x002e640000000800 */
[----:B-1----:R-:W-:-:S05]  /*1790*/  IMAD.U32 R4, R32, 0x4, R9 ;  /* 0x0000000420047824 */ /* 0x002fca00078e0009 */
        /* <DEDUP_REMOVED lines=26> */
[----:B------:R-:W-:Y:S02]  /*1940*/  IMAD.MOV R10, RZ, RZ, -R6 ;  /* 0x000000ffff0a7224 */ /* 0x000fe400078e0a06 */
[----:B------:R-:W-:Y:S01]  /*1950*/  IMAD.IADD R34, R7, 0x1, R2 ;  /* 0x0000000107227824 */ /* 0x000fe200078e0202 */
[----:B0-----:R-:W-:-:S06]  /*1960*/  ULEA UR4, UR5, UR4, 0x18 ;  /* 0x0000000405047291 */ /* 0x001fcc000f8ec0ff */
[----:B------:R-:W-:-:S07]  /*1970*/  IADD3 R8, PT, PT, R4, UR4, RZ ;  /* 0x0000000404087c10 */ /* 0x000fce000fffe0ff */
.L_x_344:
        /* <DEDUP_REMOVED lines=10> */
.L_x_343:
[----:B------:R-:W-:Y:S05]  /*1a20*/  BSYNC.RECONVERGENT B2 ;  /* 0x0000000000027941 */ /* 0x000fea0003800200 */
.L_x_342:
        /* <DEDUP_REMOVED lines=19> */
.L_x_347:
        /* <DEDUP_REMOVED lines=40> */
.L_x_346:
[----:B------:R-:W-:Y:S05]  /*1de0*/  BSYNC.RECONVERGENT B2 ;  /* 0x0000000000027941 */ /* 0x000fea0003800200 */
.L_x_345:
        /* <DEDUP_REMOVED lines=27> */
.L_x_349:
[----:B------:R-:W-:Y:S05]  /*1fa0*/  BSYNC.RECONVERGENT B2 ;  /* 0x0000000000027941 */ /* 0x000fea0003800200 */
.L_x_348:
        /* <DEDUP_REMOVED lines=10> */
.L_x_341:
[----:B------:R-:W-:Y:S05]  /*2050*/  BSYNC.RECONVERGENT B0 ;  /* 0x0000000000007941 */ /* 0x000fea0003800200 */
.L_x_340:
        /* <DEDUP_REMOVED lines=19> */
[----:B------:R-:W-:Y:S02]  /*2190*/  VIADD R8, R30, 0x4 ;  /* 0x000000041e087836 */ /* 0x000fe40000000000 */
[----:B------:R-:W-:-:S10]  /*21a0*/  VIADD R9, R9, 0x1 ;  /* 0x0000000109097836 */ /* 0x000fd40000000000 */
[----:B------:R-:W-:Y:S05]  /*21b0*/  @P0 BRA `(.L_x_351) ;  /* 0x0000000000a40947 */ /* 0x000fea0003800000 */
[----:B------:R-:W-:Y:S02]  /*21c0*/  IADD3 R4, PT, PT, -R2, RZ, RZ ;  /* 0x000000ff02047210 */ /* 0x000fe40007ffe1ff */
[----:B------:R-:W-:Y:S02]  /*21d0*/  PLOP3.LUT P0, PT, PT, PT, PT, 0x80, 0x8 ;  /* 0x000000000008781c */ /* 0x000fe40003f0f070 */
[----:B------:R-:W-:-:S13]  /*21e0*/  ISETP.GT.AND P1, PT, R4, 0x3, PT ;  /* 0x000000030400780c */ /* 0x000fda0003f24270 */
[----:B------:R-:W-:Y:S05]  /*21f0*/  @!P1 BRA `(.L_x_352) ;  /* 0x0000000000549947 */ /* 0x000fea0003800000 */
[----:B------:R-:W-:-:S13]  /*2200*/  PLOP3.LUT P0, PT, PT, PT, PT, 0x8, 0x80 ;  /* 0x000000000080781c */ /* 0x000fda0003f0e170 */
.L_x_353:
        /* <DEDUP_REMOVED lines=20> */
.L_x_352:
[----:B------:R-:W-:-:S05]  /*2350*/  IMAD.MOV R4, RZ, RZ, -R2 ;  /* 0x000000ffff047224 */ /* 0x000fca00078e0a02 */
[----:B------:R-:W-:-:S13]  /*2360*/  ISETP.GT.AND P1, PT, R4, 0x1, PT ;  /* 0x000000010400780c */ /* 0x000fda0003f24270 */
[----:B------:R-:W-:Y:S05]  /*2370*/  @!P1 BRA `(.L_x_354) ;  /* 0x00000000002c9947 */ /* 0x000fea0003800000 */
[C---:B------:R-:W-:Y:S01]  /*2380*/  IADD3 R7, PT, PT, R9.reuse, 0x1, RZ ;  /* 0x0000000109077810 */ /* 0x040fe20007ffe0ff */
        /* <DEDUP_REMOVED lines=10> */
.L_x_354:
[----:B------:R-:W-:-:S13]  /*2430*/  ISETP.EQ.AND P1, PT, R2, RZ, PT ;  /* 0x000000ff0200720c */ /* 0x000fda0003f22270 */
[----:B------:R-:W-:Y:S05]  /*2440*/  @!P0 BRA P1, `(.L_x_350) ;  /* 0x0000000c00848947 */ /* 0x000fea0000800000 */
.L_x_351:
[----:B--2---:R-:W-:-:S06]  /*2450*/  IMAD.WIDE R4, R9, 0x4, R32 ;  /* 0x0000000409047825 */ /* 0x004fcc00078e0220 */
        /* <DEDUP_REMOVED lines=8> */
.L_x_339:
        /* <DEDUP_REMOVED lines=17> */
[----:B------:R-:W-:Y:S02]  /*25f0*/  IADD3 R8, P1, PT, R4, R9, RZ ;  /* 0x0000000904087210 */ /* 0x000fe40007f3e0ff */
[C---:B------:R-:W-:Y:S01]  /*2600*/  LEA R4, R2.reuse, R31, 0x2 ;  /* 0x0000001f02047211 */ /* 0x040fe200078e10ff */
[----:B------:R-:W-:Y:S01]  /*2610*/  IMAD.IADD R2, R2, 0x1, R7 ;  /* 0x0000000102027824 */ /* 0x000fe200078e0207 */
[----:B-1----:R-:W-:Y:S01]  /*2620*/  IADD3.X R11, PT, PT, R5, UR8, RZ, P1, !PT ;  /* 0x00000008050b7c10 */ /* 0x002fe20008ffe4ff */
[----:B------:R-:W-:Y:S01]  /*2630*/  IMAD.MOV R7, RZ, RZ, -R6 ;  /* 0x000000ffff077224 */ /* 0x000fe200078e0a06 */
[----:B0-----:R-:W-:-:S06]  /*2640*/  ULEA UR4, UR5, UR4, 0x18 ;  /* 0x0000000405047291 */ /* 0x001fcc000f8ec0ff */
[----:B------:R-:W-:-:S07]  /*2650*/  VIADD R6, R4, UR4 ;  /* 0x0000000404067c36 */ /* 0x000fce0008000000 */
.L_x_357:
        /* <DEDUP_REMOVED lines=8> */
[----:B0-----:R-:W-:-:S09]  /*26e0*/  IADD3 R6, PT, PT, R6, 0x800, RZ ;  /* 0x0000080006067810 */ /* 0x001fd20007ffe0ff */
[----:B------:R-:W-:Y:S05]  /*26f0*/  @P1 BRA `(.L_x_357) ;  /* 0xfffffffc00d81947 */ /* 0x000fea000383ffff */
.L_x_356:
[----:B------:R-:W-:Y:S05]  /*2700*/  BSYNC.RECONVERGENT B0 ;  /* 0x0000000000007941 */ /* 0x000fea0003800200 */
.L_x_355:
        /* <DEDUP_REMOVED lines=13> */
[----:B0-----:R-:W-:Y:S01]  /*27e0*/  LEA R7, R7, R6, 0x18 ;  /* 0x0000000607077211 */ /* 0x001fe200078ec0ff */
[----:B------:R-:W-:-:S05]  /*27f0*/  IMAD R6, R2, 0x4, R31 ;  /* 0x0000000402067824 */ /* 0x000fca00078e021f */
[----:B------:R-:W-:Y:S01]  /*2800*/  IADD3 R6, PT, PT, R6, 0x1000, R7 ;  /* 0x0000100006067810 */ /* 0x000fe20007ffe007 */
[----:B------:R-:W-:Y:S06]  /*2810*/  @!P1 BRA `(.L_x_359) ;  /* 0x0000000000a09947 */ /* 0x000fec0003800000 */
[----:B------:R-:W-:Y:S01]  /*2820*/  PLOP3.LUT P0, PT, PT, PT, PT, 0x8, 0x80 ;  /* 0x000000000080781c */ /* 0x000fe20003f0e170 */
[----:B------:R-:W-:-:S12]  /*2830*/  VIADD R41, R29, 0xffffe9ff ;  /* 0xffffe9ff1d297836 */ /* 0x000fd80000000000 */
.L_x_360:
        /* <DEDUP_REMOVED lines=38> */
.L_x_359:
[----:B------:R-:W-:Y:S05]  /*2aa0*/  BSYNC.RECONVERGENT B0 ;  /* 0x0000000000007941 */ /* 0x000fea0003800200 */
.L_x_358:
        /* <DEDUP_REMOVED lines=14> */
[----:B0-----:R-:W-:-:S04]  /*2b90*/  IADD3 R4, P1, PT, R4, 0x4000, RZ ;  /* 0x0000400004047810 */ /* 0x001fc80007f3e0ff */
[----:B------:R-:W-:Y:S01]  /*2ba0*/  IADD3.X R5, PT, PT, RZ, R5, RZ, P1, !PT ;  /* 0x00000005ff057210 */ /* 0x000fe20000ffe4ff */
        /* <DEDUP_REMOVED lines=9> */
.L_x_362:
[----:B------:R-:W-:Y:S05]  /*2c40*/  BSYNC.RECONVERGENT B0 ;  /* 0x0000000000007941 */ /* 0x000fea0003800200 */
.L_x_361:
        /* <DEDUP_REMOVED lines=11> */
.L_x_338:
        /* <DEDUP_REMOVED lines=20> */
.L_x_366:
        /* <DEDUP_REMOVED lines=16> */
.L_x_365:
[----:B------:R-:W-:-:S07]  /*2f40*/  VIADD R4, R6, 0xffffffff ;  /* 0xffffffff06047836 */ /* 0x000fce0000000000 */
.L_x_364:
[----:B------:R-:W-:Y:S05]  /*2f50*/  BSYNC.RECONVERGENT B0 ;  /* 0x0000000000007941 */ /* 0x000fea0003800200 */
.L_x_363:
[----:B------:R-:W-:-:S13]  /*2f60*/  ISETP.GE.U32.AND P0, PT, R12, 0x600, PT ;  /* 0x000006000c00780c */ /* 0x000fda0003f06070 */
[----:B------:R-:W-:Y:S05]  /*2f70*/  @!P0 BRA `(.L_x_350) ;  /* 0x0000000000b88947 */ /* 0x000fea0003800000 */
[----:B------:R-:W0:Y:S01]  /*2f80*/  S2R R5, SR_CgaCtaId ;  /* 0x0000000000057919 */ /* 0x000e220000008800 */
[----:B------:R-:W2:Y:S01]  /*2f90*/  LDC R0, c[0x0][0x3a4] ;  /* 0x0000e900ff007b82 */ /* 0x000ea20000000800 */
[----:B------:R-:W-:Y:S02]  /*2fa0*/  MOV R2, 0x400 ;  /* 0x0000040000027802 */ /* 0x000fe40000000f00 */
[C---:B------:R-:W-:Y:S02]  /*2fb0*/  LEA R12, R4.reuse, R31, 0x2 ;  /* 0x0000001f040c7211 */ /* 0x040fe400078e10ff */
[----:B------:R-:W-:Y:S02]  /*2fc0*/  IADD3 R13, PT, PT, -R29, R4, R28 ;  /* 0x000000041d0d7210 */ /* 0x000fe40007ffe11c */
[----:B0-----:R-:W-:Y:S01]  /*2fd0*/  LEA R5, R5, R2, 0x18 ;  /* 0x0000000205057211 */ /* 0x001fe200078ec0ff */
[----:B------:R-:W-:-:S03]  /*2fe0*/  VIADD R2, R4, 0x401 ;  /* 0x0000040104027836 */ /* 0x000fc60000000000 */
[----:B------:R-:W-:-:S07]  /*2ff0*/  IADD3 R12, PT, PT, R12, 0x1000, R5 ;  /* 0x000010000c0c7810 */ /* 0x000fce0007ffe005 */
.L_x_367:
        /* <DEDUP_REMOVED lines=13> */
[----:B------:R-:W2:Y:S08]  /*30d0*/  @!P2 LDC.64 R4, c[0x0][0x380] ;  /* 0x0000e000ff04ab82 */ /* 0x000eb00000000a00 */
[----:B-1----:R-:W1:Y:S08]  /*30e0*/  @!P3 LDC.64 R8, c[0x0][0x380] ;  /* 0x0000e000ff08bb82 */ /* 0x002e700000000a00 */
[----:B------:R-:W3:Y:S01]  /*30f0*/  @!P1 LDC.64 R6, c[0x0][0x380] ;  /* 0x0000e000ff069b82 */ /* 0x000ee20000000a00 */
[----:B0-----:R-:W-:-:S04]  /*3100*/  @!P0 IMAD.WIDE.U32 R10, R19, 0x4, R10 ;  /* 0x00000004130a8825 */ /* 0x001fc800078e000a */
[----:B------:R-:W-:Y:S02]  /*3110*/  HFMA2 R19, -RZ, RZ, 0, 0 ;  /* 0x00000000ff137431 */ /* 0x000fe400000001ff */
[----:B--2---:R-:W-:-:S04]  /*3120*/  @!P2 IMAD.WIDE.U32 R4, R15, 0x4, R4 ;  /* 0x000000040f04a825 */ /* 0x004fc800078e0004 */
[----:B------:R-:W-:Y:S01]  /*3130*/  IMAD.MOV.U32 R15, RZ, RZ, RZ ;  /* 0x000000ffff0f7224 */ /* 0x000fe200078e00ff */
[----:B------:R-:W2:Y:S01]  /*3140*/  @!P0 LDG.E R19, desc[UR6][R10.64] ;  /* 0x000000060a138981 */ /* 0x000ea2000c1e1900 */
[----:B-1----:R-:W-:-:S04]  /*3150*/  @!P3 IMAD.WIDE.U32 R8, R17, 0x4, R8 ;  /* 0x000000041108b825 */ /* 0x002fc800078e0008 */
[----:B------:R-:W4:Y:S01]  /*3160*/  @!P2 LDG.E R15, desc[UR6][R4.64] ;  /* 0x00000006040fa981 */ /* 0x000f22000c1e1900 */
        /* <DEDUP_REMOVED lines=9> */
[----:B--2---:R-:W-:Y:S04]  /*3200*/  STS [R12], R19 ;  /* 0x000000130c007388 */ /* 0x004fe80000000800 */
[----:B----4-:R-:W-:Y:S04]  /*3210*/  STS [R12+-0x1000], R15 ;  /* 0xfff0000f0c007388 */ /* 0x010fe80000000800 */
[----:B---3--:R-:W-:Y:S04]  /*3220*/  STS [R12+-0x800], R17 ;  /* 0xfff800110c007388 */ /* 0x008fe80000000800 */
[----:B-----5:R0:W-:Y:S02]  /*3230*/  STS [R12+0x800], R21 ;  /* 0x000800150c007388 */ /* 0x0201e40000000800 */
[----:B0-----:R-:W-:Y:S01]  /*3240*/  VIADD R12, R12, 0x2000 ;  /* 0x000020000c0c7836 */ /* 0x001fe20000000000 */
[----:B------:R-:W-:Y:S06]  /*3250*/  @!P0 BRA `(.L_x_367) ;  /* 0xfffffffc00688947 */ /* 0x000fec000383ffff */
.L_x_350:
[----:B------:R-:W-:Y:S05]  /*3260*/  BSYNC.RECONVERGENT B1 ;  /* 0x0000000000017941 */ /* 0x000fea0003800200 */
.L_x_337:
[----:B------:R-:W0:Y:S01]  /*3270*/  S2R R17, SR_TID.X ;  /* 0x0000000000117919 */ /* 0x000e220000002100 */
[----:B------:R-:W-:Y:S01]  /*3280*/  BAR.SYNC.DEFER_BLOCKING 0x0 ;  /* 0x0000000000007b1d */ /* 0x000fe20000010000 */
[----:B01----:R-:W-:-:S05]  /*3290*/  IMAD.IADD R9, R28, 0x1, R17 ;  /* 0x000000011c097824 */ /* 0x003fca00078e0211 */
[----:B------:R-:W-:-:S13]  /*32a0*/  ISETP.GE.AND P0, PT, R9, R0, PT ;  /* 0x000000000900720c */ /* 0x000fda0003f06270 */
[----:B------:R-:W-:Y:S05]  /*32b0*/  @P0 EXIT ;  /* 0x000000000000094d */ /* 0x000fea0003800000 */
[----:B------:R-:W0:Y:S01]  /*32c0*/  LDC R2, c[0x0][0x3ac] ;  /* 0x0000eb00ff027b82 */ /* 0x000e220000000800 */
[----:B------:R-:W-:Y:S01]  /*32d0*/  BSSY.RECONVERGENT B0, `(.L_x_368) ;  /* 0x0000033000007945 */ /* 0x000fe20003800200 */
[----:B------:R-:W-:Y:S01]  /*32e0*/  IMAD.MOV.U32 R11, RZ, RZ, 0x7fc00000 ;  /* 0x7fc00000ff0b7424 */ /* 0x000fe200078e00ff */
[----:B0-----:R-:W-:-:S04]  /*32f0*/  IADD3 R2, PT, PT, R29, -0x1, R2 ;  /* 0xffffffff1d027810 */ /* 0x001fc80007ffe002 */
[----:B------:R-:W-:-:S13]  /*3300*/  ISETP.GE.AND P0, PT, R9, R2, PT ;  /* 0x000000020900720c */ /* 0x000fda0003f06270 */
[----:B------:R-:W-:Y:S05]  /*3310*/  @!P0 BRA `(.L_x_369) ;  /* 0x0000000000b88947 */ /* 0x000fea0003800000 */
[----:B------:R-:W-:Y:S02]  /*3320*/  ISETP.GE.AND P0, PT, R29, 0x1, PT ;  /* 0x000000011d00780c */ /* 0x000fe40003f06270 */
[----:B------:R-:W-:-:S11]  /*3330*/  MOV R11, RZ ;  /* 0x000000ff000b7202 */ /* 0x000fd60000000f00 */
[----:B------:R-:W-:Y:S05]  /*3340*/  @!P0 BRA `(.L_x_369) ;  /* 0x0000000000ac8947 */ /* 0x000fea0003800000 */
[C---:B------:R-:W-:Y:S01]  /*3350*/  ISETP.GE.U32.AND P0, PT, R29.reuse, 0x4, PT ;  /* 0x000000041d00780c */ /* 0x040fe20003f06070 */
[----:B------:R-:W-:Y:S01]  /*3360*/  IMAD.MOV.U32 R11, RZ, RZ, RZ ;  /* 0x000000ffff0b7224 */ /* 0x000fe200078e00ff */
        /* <DEDUP_REMOVED lines=8> */
[----:B------:R-:W-:Y:S02]  /*33f0*/  IMAD.MOV.U32 R11, RZ, RZ, RZ ;  /* 0x000000ffff0b7224 */ /* 0x000fe400078e00ff */
[----:B------:R-:W-:Y:S01]  /*3400*/  IMAD.MOV R12, RZ, RZ, -R8 ;  /* 0x000000ffff0c7224 */ /* 0x000fe200078e0a08 */
[----:B0-----:R-:W-:-:S12]  /*3410*/  ULEA UR4, UR5, UR4, 0x18 ;  /* 0x0000000405047291 */ /* 0x001fd8000f8ec0ff */
.L_x_371:
[----:B------:R-:W-:Y:S01]  /*3420*/  LDS R14, [R10+UR4] ;  /* 0x000000040a0e7984 */ /* 0x000fe20008000800 */
[----:B------:R-:W-:-:S03]  /*3430*/  VIADD R12, R12, 0x4 ;  /* 0x000000040c0c7836 */ /* 0x000fc60000000000 */
[----:B--2---:R-:W0:Y:S02]  /*3440*/  LDS.128 R4, [UR4] ;  /* 0x00000004ff047984 */ /* 0x004e240008000c00 */
[----:B------:R-:W-:Y:S02]  /*3450*/  ISETP.NE.AND P0, PT, R12, RZ, PT ;  /* 0x000000ff0c00720c */ /* 0x000fe40003f05270 */
[----:B------:R-:W1:Y:S04]  /*3460*/  LDS R13, [R10+UR4+0x4] ;  /* 0x000004040a0d7984 */ /* 0x000e680008000800 */
[----:B------:R-:W2:Y:S04]  /*3470*/  LDS R15, [R10+UR4+0x8] ;  /* 0x000008040a0f7984 */ /* 0x000ea80008000800 */
[----:B------:R-:W3:Y:S01]  /*3480*/  LDS R16, [R10+UR4+0xc] ;  /* 0x00000c040a107984 */ /* 0x000ee20008000800 */
[----:B------:R-:W-:Y:S01]  /*3490*/  UIADD3 UR4, UPT, UPT, UR4, 0x10, URZ ;  /* 0x0000001004047890 */ /* 0x000fe2000fffe0ff */
[----:B0-----:R-:W-:-:S04]  /*34a0*/  FFMA R4, R14, R4, R11 ;  /* 0x000000040e047223 */ /* 0x001fc8000000000b */
[----:B-1----:R-:W-:-:S04]  /*34b0*/  FFMA R5, R5, R13, R4 ;  /* 0x0000000d05057223 */ /* 0x002fc80000000004 */
[----:B--2---:R-:W-:-:S04]  /*34c0*/  FFMA R6, R6, R15, R5 ;  /* 0x0000000f06067223 */ /* 0x004fc80000000005 */
[----:B---3--:R-:W-:Y:S01]  /*34d0*/  FFMA R11, R7, R16, R6 ;  /* 0x00000010070b7223 */ /* 0x008fe20000000006 */
[----:B------:R-:W-:Y:S06]  /*34e0*/  @P0 BRA `(.L_x_371) ;  /* 0xfffffffc00cc0947 */ /* 0x000fec000383ffff */
.L_x_370:
[----:B------:R-:W-:Y:S05]  /*34f0*/  @!P1 BRA `(.L_x_369) ;  /* 0x0000000000409947 */ /* 0x000fea0003800000 */
[----:B------:R-:W0:Y:S01]  /*3500*/  S2R R6, SR_CgaCtaId ;  /* 0x0000000000067919 */ /* 0x000e220000008800 */
[----:B------:R-:W-:Y:S01]  /*3510*/  IMAD.IADD R4, R17, 0x1, R8 ;  /* 0x0000000111047824 */ /* 0x000fe200078e0208 */
[----:B--2---:R-:W-:Y:S01]  /*3520*/  MOV R5, 0x400 ;  /* 0x0000040000057802 */ /* 0x004fe20000000f00 */
[----:B------:R-:W-:-:S03]  /*3530*/  IMAD.MOV R2, RZ, RZ, -R2 ;  /* 0x000000ffff027224 */ /* 0x000fc600078e0a02 */
[----:B------:R-:W-:Y:S02]  /*3540*/  LEA R4, R4, R31, 0x2 ;  /* 0x0000001f04047211 */ /* 0x000fe400078e10ff */
[----:B0-----:R-:W-:-:S05]  /*3550*/  LEA R5, R6, R5, 0x18 ;  /* 0x0000000506057211 */ /* 0x001fca00078ec0ff */
[----:B------:R-:W-:Y:S02]  /*3560*/  IMAD R8, R8, 0x4, R5 ;  /* 0x0000000408087824 */ /* 0x000fe400078e0205 */
[----:B------:R-:W-:-:S07]  /*3570*/  IMAD.IADD R4, R5, 0x1, R4 ;  /* 0x0000000105047824 */ /* 0x000fce00078e0204 */
.L_x_372:
[----:B------:R0:W-:Y:S01]  /*3580*/  LDS R6, [R4] ;  /* 0x0000000004067984 */ /* 0x0001e20000000800 */
[----:B------:R-:W-:-:S03]  /*3590*/  VIADD R2, R2, 0x1 ;  /* 0x0000000102027836 */ /* 0x000fc60000000000 */
[----:B------:R1:W2:Y:S02]  /*35a0*/  LDS R5, [R8] ;  /* 0x0000000008057984 */ /* 0x0002a40000000800 */
[----:B------:R-:W-:Y:S01]  /*35b0*/  ISETP.NE.AND P0, PT, R2, RZ, PT ;  /* 0x000000ff0200720c */ /* 0x000fe20003f05270 */
[----:B0-----:R-:W-:Y:S02]  /*35c0*/  VIADD R4, R4, 0x4 ;  /* 0x0000000404047836 */ /* 0x001fe40000000000 */
[----:B-1----:R-:W-:Y:S02]  /*35d0*/  VIADD R8, R8, 0x4 ;  /* 0x0000000408087836 */ /* 0x002fe40000000000 */
[----:B--2---:R-:W-:-:S08]  /*35e0*/  FFMA R11, R6, R5, R11 ;  /* 0x00000005060b7223 */ /* 0x004fd0000000000b */
[----:B------:R-:W-:Y:S05]  /*35f0*/  @P0 BRA `(.L_x_372) ;  /* 0xfffffffc00e00947 */ /* 0x000fea000383ffff */
.L_x_369:
[----:B------:R-:W-:Y:S05]  /*3600*/  BSYNC.RECONVERGENT B0 ;  /* 0x0000000000007941 */ /* 0x000fea0003800200 */
.L_x_368:
[----:B--2---:R-:W0:Y:S01]  /*3610*/  LDC.64 R4, c[0x0][0x3b0] ;  /* 0x0000ec00ff047b82 */ /* 0x004e220000000a00 */
[----:B------:R-:W-:-:S04]  /*3620*/  IMAD R3, R3, R0, R9 ;  /* 0x0000000003037224 */ /* 0x000fc800078e0209 */
[----:B0-----:R-:W-:-:S05]  /*3630*/  IMAD.WIDE R2, R3, 0x4, R4 ;  /* 0x0000000403027825 */ /* 0x001fca00078e0204 */
[----:B------:R-:W-:Y:S01]  /*3640*/  STG.E desc[UR6][R2.64], R11 ;  /* 0x0000000b02007986 */ /* 0x000fe2000c101906 */
[----:B------:R-:W-:Y:S05]  /*3650*/  EXIT ;  /* 0x000000000000794d */ /* 0x000fea0003800000 */
.L_x_373:
        /* <DEDUP_REMOVED lines=10> */
.L_x_563:


//--------------------- .text.alma_batch_tiled_f32_tile256 --------------------------
	.section	.text.alma_batch_tiled_f32_tile256,"ax",@progbits
	.align	128
        .global         alma_batch_tiled_f32_tile256
        .type           alma_batch_tiled_f32_tile256,@function
        .size           alma_batch_tiled_f32_tile256,(.L_x_564 - alma_batch_tiled_f32_tile256)
        .other          alma_batch_tiled_f32_tile256,@"STO_CUDA_ENTRY STV_DEFAULT"
alma_batch_tiled_f32_tile256:
.text.alma_batch_tiled_f32_tile256:
        /* <DEDUP_REMOVED lines=54> */
.L_x_380:
        /* <DEDUP_REMOVED lines=10> */
.L_x_379:
[----:B------:R-:W-:Y:S05]  /*0400*/  BSYNC.RECONVERGENT B2 ;  /* 0x0000000000027941 */ /* 0x000fea0003800200 */
.L_x_378:
        /* <DEDUP_REMOVED lines=19> */
.L_x_383:
        /* <DEDUP_REMOVED lines=40> */
.L_x_382:
[----:B------:R-:W-:Y:S05]  /*07c0*/  BSYNC.RECONVERGENT B2 ;  /* 0x0000000000027941 */ /* 0x000fea0003800200 */
.L_x_381:
        /* <DEDUP_REMOVED lines=27> */
.L_x_385:
[----:B------:R-:W-:Y:S05]  /*0980*/  BSYNC.RECONVERGENT B2 ;  /* 0x0000000000027941 */ /* 0x000fea0003800200 */
.L_x_384:
        /* <DEDUP_REMOVED lines=10> */
.L_x_377:
[----:B------:R-:W-:Y:S05]  /*0a30*/  BSYNC.RECONVERGENT B0 ;  /* 0x0000000000007941 */ /* 0x000fea0003800200 */
.L_x_376:
        /* <DEDUP_REMOVED lines=26> */
.L_x_389:
        /* <DEDUP_REMOVED lines=20> */
.L_x_388:
        /* <DEDUP_REMOVED lines=14> */
.L_x_390:
[----:B------:R-:W-:-:S13]  /*0e00*/  ISETP.EQ.AND P1, PT, R12, RZ, PT ;  /* 0x000000ff0c00720c */ /* 0x000fda0003f22270 */
[----:B------:R-:W-:Y:S05]  /*0e10*/  @!P0 BRA P1, `(.L_x_386) ;  /* 0x00000008002c8947 */ /* 0x000fea0000800000 */
.L_x_387:
        /* <DEDUP_REMOVED lines=9> */
.L_x_375:
        /* <DEDUP_REMOVED lines=26> */
.L_x_393:
        /* <DEDUP_REMOVED lines=9> */
.L_x_392:
[----:B------:R-:W-:Y:S05]  /*10e0*/  BSYNC.RECONVERGENT B0 ;  /* 0x0000000000007941 */ /* 0x000fea0003800200 */
.L_x_391:
        /* <DEDUP_REMOVED lines=19> */
.L_x_396:
        /* <DEDUP_REMOVED lines=38> */
.L_x_395:
[----:B------:R-:W-:Y:S05]  /*1480*/  BSYNC.RECONVERGENT B0 ;  /* 0x0000000000007941 */ /* 0x000fea0003800200 */
.L_x_394:
        /* <DEDUP_REMOVED lines=25> */
.L_x_398:
[----:B------:R-:W-:Y:S05]  /*1620*/  BSYNC.RECONVERGENT B0 ;  /* 0x0000000000007941 */ /* 0x000fea0003800200 */
.L_x_397:
        /* <DEDUP_REMOVED lines=10> */
.L_x_386:
[----:B------:R-:W-:Y:S05]  /*16d0*/  BSYNC.RECONVERGENT B1 ;  /* 0x0000000000017941 */ /* 0x000fea0003800200 */
.L_x_374:
        /* <DEDUP_REMOVED lines=42> */
.L_x_406:
        /* <DEDUP_REMOVED lines=10> */
.L_x_405:
[----:B------:R-:W-:Y:S05]  /*1a20*/  BSYNC.RECONVERGENT B2 ;  /* 0x0000000000027941 */ /* 0x000fea0003800200 */
.L_x_404:
        /* <DEDUP_REMOVED lines=19> */
.L_x_409:
        /* <DEDUP_REMOVED lines=40> */
.L_x_408:
[----:B------:R-:W-:Y:S05]  /*1de0*/  BSYNC.RECONVERGENT B2 ;  /* 0x0000000000027941 */ /* 0x000fea0003800200 */
.L_x_407:
        /* <DEDUP_REMOVED lines=27> */
.L_x_411:
[----:B------:R-:W-:Y:S05]  /*1fa0*/  BSYNC.RECONVERGENT B2 ;  /* 0x0000000000027941 */ /* 0x000fea0003800200 */
.L_x_410:
        /* <DEDUP_REMOVED lines=10> */
.L_x_403:
[----:B------:R-:W-:Y:S05]  /*2050*/  BSYNC.RECONVERGENT B0 ;  /* 0x0000000000007941 */ /* 0x000fea0003800200 */
.L_x_402:
        /* <DEDUP_REMOVED lines=27> */
.L_x_415:
        /* <DEDUP_REMOVED lines=20> */
.L_x_414:
        /* <DEDUP_REMOVED lines=14> */
.L_x_416:
[----:B------:R-:W-:-:S13]  /*2430*/  ISETP.EQ.AND P1, PT, R2, RZ, PT ;  /* 0x000000ff0200720c */ /* 0x000fda0003f22270 */
[----:B------:R-:W-:Y:S05]  /*2440*/  @!P0 BRA P1, `(.L_x_412) ;  /* 0x0000000c00848947 */ /* 0x000fea0000800000 */
.L_x_413:
        /* <DEDUP_REMOVED lines=9> */
.L_x_401:
        /* <DEDUP_REMOVED lines=24> */
.L_x_419:
        /* <DEDUP_REMOVED lines=10> */
.L_x_418:
[----:B------:R-:W-:Y:S05]  /*2700*/  BSYNC.RECONVERGENT B0 ;  /* 0x0000000000007941 */ /* 0x000fea0003800200 */
.L_x_417:
        /* <DEDUP_REMOVED lines=19> */
.L_x_422:
        /* <DEDUP_REMOVED lines=38> */
.L_x_421:
[----:B------:R-:W-:Y:S05]  /*2aa0*/  BSYNC.RECONVERGENT B0 ;  /* 0x0000000000007941 */ /* 0x000fea0003800200 */
.L_x_420:
        /* <DEDUP_REMOVED lines=25> */
.L_x_424:
[----:B------:R-:W-:Y:S05]  /*2c40*/  BSYNC.RECONVERGENT B0 ;  /* 0x0000000000007941 */ /* 0x000fea0003800200 */
.L_x_423:
        /* <DEDUP_REMOVED lines=11> */
.L_x_400:
        /* <DEDUP_REMOVED lines=20> */
.L_x_428:
        /* <DEDUP_REMOVED lines=16> */
.L_x_427:
[----:B------:R-:W-:-:S07]  /*2f40*/  VIADD R4, R6, 0xffffffff ;  /* 0xffffffff06047836 */ /* 0x000fce0000000000 */
.L_x_426:
[----:B------:R-:W-:Y:S05]  /*2f50*/  BSYNC.RECONVERGENT B0 ;  /* 0x0000000000007941 */ /* 0x000fea0003800200 */
.L_x_425:
        /* <DEDUP_REMOVED lines=10> */
.L_x_429:
        /* <DEDUP_REMOVED lines=38> */
.L_x_412:
[----:B------:R-:W-:Y:S05]  /*3260*/  BSYNC.RECONVERGENT B1 ;  /* 0x0000000000017941 */ /* 0x000fea0003800200 */
.L_x_399:
        /* <DEDUP_REMOVED lines=27> */
.L_x_433:
        /* <DEDUP_REMOVED lines=13> */
.L_x_432:
        /* <DEDUP_REMOVED lines=9> */
.L_x_434:
        /* <DEDUP_REMOVED lines=8> */
.L_x_431:
[----:B------:R-:W-:Y:S05]  /*3600*/  BSYNC.RECONVERGENT B0 ;  /* 0x0000000000007941 */ /* 0x000fea0003800200 */
.L_x_430:
[----:B--2---:R-:W0:Y:S01]  /*3610*/  LDC.64 R4, c[0x0][0x3b0] ;  /* 0x0000ec00ff047b82 */ /* 0x004e220000000a00 */
[----:B------:R-:W-:-:S04]  /*3620*/  IMAD R3, R3, R0, R9 ;  /* 0x0000000003037224 */ /* 0x000fc800078e0209 */
[----:B0-----:R-:W-:-:S05]  /*3630*/  IMAD.WIDE R2, R3, 0x4, R4 ;  /* 0x0000000403027825 */ /* 0x001fca00078e0204 */
[----:B------:R-:W-:Y:S01]  /*3640*/  STG.E desc[UR6][R2.64], R11 ;  /* 0x0000000b02007986 */ /* 0x000fe2000c101906 */
[----:B------:R-:W-:Y:S05]  /*3650*/  EXIT ;  /* 0x000000000000794d */ /* 0x000fea0003800000 */
.L_x_435:
        /* <DEDUP_REMOVED lines=10> */
.L_x_564:


//--------------------- .text.alma_batch_tiled_f32_tile128 --------------------------
	.section	.text.alma_batch_tiled_f32_tile128,"ax",@progbits
	.align	128
        .global         alma_batch_tiled_f32_tile128
        .type           alma_batch_tiled_f32_tile128,@function
        .size           alma_batch_tiled_f32_tile128,(.L_x_565 - alma_batch_tiled_f32_tile128)
        .other          alma_batch_tiled_f32_tile128,@"STO_CUDA_ENTRY STV_DEFAULT"
alma_batch_tiled_f32_tile128:
.text.alma_batch_tiled_f32_tile128:
        /* <DEDUP_REMOVED lines=54> */
.L_x_442:
        /* <DEDUP_REMOVED lines=10> */
.L_x_441:
[----:B------:R-:W-:Y:S05]  /*0400*/  BSYNC.RECONVERGENT B2 ;  /* 0x0000000000027941 */ /* 0x000fea0003800200 */
.L_x_440:
        /* <DEDUP_REMOVED lines=19> */
.L_x_445:
        /* <DEDUP_REMOVED lines=40> */
.L_x_444:
[----:B------:R-:W-:Y:S05]  /*07c0*/  BSYNC.RECONVERGENT B2 ;  /* 0x0000000000027941 */ /* 0x000fea0003800200 */
.L_x_443:
        /* <DEDUP_REMOVED lines=27> */
.L_x_447:
[----:B------:R-:W-:Y:S05]  /*0980*/  BSYNC.RECONVERGENT B2 ;  /* 0x0000000000027941 */ /* 0x000fea0003800200 */
.L_x_446:
        /* <DEDUP_REMOVED lines=10> */
.L_x_439:
[----:B------:R-:W-:Y:S05]  /*0a30*/  BSYNC.RECONVERGENT B0 ;  /* 0x0000000000007941 */ /* 0x000fea0003800200 */
.L_x_438:
        /* <DEDUP_REMOVED lines=26> */
.L_x_451:
        /* <DEDUP_REMOVED lines=20> */
.L_x_450:
        /* <DEDUP_REMOVED lines=14> */
.L_x_452:
[----:B------:R-:W-:-:S13]  /*0e00*/  ISETP.EQ.AND P1, PT, R12, RZ, PT ;  /* 0x000000ff0c00720c */ /* 0x000fda0003f22270 */
[----:B------:R-:W-:Y:S05]  /*0e10*/  @!P0 BRA P1, `(.L_x_448) ;  /* 0x00000008002c8947 */ /* 0x000fea0000800000 */
.L_x_449:
        /* <DEDUP_REMOVED lines=9> */
.L_x_437:
        /* <DEDUP_REMOVED lines=26> */
.L_x_455:
        /* <DEDUP_REMOVED lines=9> */
.L_x_454:
[----:B------:R-:W-:Y:S05]  /*10e0*/  BSYNC.RECONVERGENT B0 ;  /* 0x0000000000007941 */ /* 0x000fea0003800200 */
.L_x_453:
        /* <DEDUP_REMOVED lines=19> */
.L_x_458:
        /* <DEDUP_REMOVED lines=38> */
.L_x_457:
[----:B------:R-:W-:Y:S05]  /*1480*/  BSYNC.RECONVERGENT B0 ;  /* 0x0000000000007941 */ /* 0x000fea0003800200 */
.L_x_456:
        /* <DEDUP_REMOVED lines=25> */
.L_x_460:
[----:B------:R-:W-:Y:S05]  /*1620*/  BSYNC.RECONVERGENT B0 ;  /* 0x0000000000007941 */ /* 0x000fea0003800200 */
.L_x_459:
        /* <DEDUP_REMOVED lines=10> */
.L_x_448:
[----:B------:R-:W-:Y:S05]  /*16d0*/  BSYNC.RECONVERGENT B1 ;  /* 0x0000000000017941 */ /* 0x000fea0003800200 */
.L_x_436:
        /* <DEDUP_REMOVED lines=42> */
.L_x_468:
        /* <DEDUP_REMOVED lines=10> */
.L_x_467:
[----:B------:R-:W-:Y:S05]  /*1a20*/  BSYNC.RECONVERGENT B2 ;  /* 0x0000000000027941 */ /* 0x000fea0003800200 */
.L_x_466:
        /* <DEDUP_REMOVED lines=19> */
.L_x_471:
        /* <DEDUP_REMOVED lines=40> */
.L_x_470:
[----:B------:R-:W-:Y:S05]  /*1de0*/  BSYNC.RECONVERGENT B2 ;  /* 0x0000000000027941 */ /* 0x000fea0003800200 */
.L_x_469:
        /* <DEDUP_REMOVED lines=27> */
.L_x_473:
[----:B------:R-:W-:Y:S05]  /*1fa0*/  BSYNC.RECONVERGENT B2 ;  /* 0x0000000000027941 */ /* 0x000fea0003800200 */
.L_x_472:
        /* <DEDUP_REMOVED lines=10> */
.L_x_465:
[----:B------:R-:W-:Y:S05]  /*2050*/  BSYNC.RECONVERGENT B0 ;  /* 0x0000000000007941 */ /* 0x000fea0003800200 */
.L_x_464:
        /* <DEDUP_REMOVED lines=27> */
.L_x_477:
        /* <DEDUP_REMOVED lines=20> */
.L_x_476:
        /* <DEDUP_REMOVED lines=14> */
.L_x_478:
[----:B------:R-:W-:-:S13]  /*2430*/  ISETP.EQ.AND P1, PT, R2, RZ, PT ;  /* 0x000000ff0200720c */ /* 0x000fda0003f22270 */
[----:B------:R-:W-:Y:S05]  /*2440*/  @!P0 BRA P1, `(.L_x_474) ;  /* 0x0000000c00848947 */ /* 0x000fea0000800000 */
.L_x_475:
        /* <DEDUP_REMOVED lines=9> */
.L_x_463:
        /* <DEDUP_REMOVED lines=24> */
.L_x_481:
        /* <DEDUP_REMOVED lines=10> */
.L_x_480:
[----:B------:R-:W-:Y:S05]  /*2700*/  BSYNC.RECONVERGENT B0 ;  /* 0x0000000000007941 */ /* 0x000fea0003800200 */
.L_x_479:
        /* <DEDUP_REMOVED lines=19> */
.L_x_484:
        /* <DEDUP_REMOVED lines=38> */
.L_x_483:
[----:B------:R-:W-:Y:S05]  /*2aa0*/  BSYNC.RECONVERGENT B0 ;  /* 0x0000000000007941 */ /* 0x000fea0003800200 */
.L_x_482:
        /* <DEDUP_REMOVED lines=25> */
.L_x_486:
[----:B------:R-:W-:Y:S05]  /*2c40*/  BSYNC.RECONVERGENT B0 ;  /* 0x0000000000007941 */ /* 0x000fea0003800200 */
.L_x_485:
        /* <DEDUP_REMOVED lines=11> */
.L_x_462:
        /* <DEDUP_REMOVED lines=20> */
.L_x_490:
        /* <DEDUP_REMOVED lines=16> */
.L_x_489:
[----:B------:R-:W-:-:S07]  /*2f40*/  VIADD R4, R6, 0xffffffff ;  /* 0xffffffff06047836 */ /* 0x000fce0000000000 */
.L_x_488:
[----:B------:R-:W-:Y:S05]  /*2f50*/  BSYNC.RECONVERGENT B0 ;  /* 0x0000000000007941 */ /* 0x000fea0003800200 */
.L_x_487:
        /* <DEDUP_REMOVED lines=10> */
.L_x_491:
        /* <DEDUP_REMOVED lines=38> */
.L_x_474:
[----:B------:R-:W-:Y:S05]  /*3260*/  BSYNC.RECONVERGENT B1 ;  /* 0x0000000000017941 */ /* 0x000fea0003800200 */
.L_x_461:
        /* <DEDUP_REMOVED lines=27> */
.L_x_495:
        /* <DEDUP_REMOVED lines=13> */
.L_x_494:
        /* <DEDUP_REMOVED lines=9> */
.L_x_496:
        /* <DEDUP_REMOVED lines=8> */
.L_x_493:
[----:B------:R-:W-:Y:S05]  /*3600*/  BSYNC.RECONVERGENT B0 ;  /* 0x0000000000007941 */ /* 0x000fea0003800200 */
.L_x_492:
[----:B--2---:R-:W0:Y:S01]  /*3610*/  LDC.64 R4, c[0x0][0x3b0] ;  /* 0x0000ec00ff047b82 */ /* 0x004e220000000a00 */
[----:B------:R-:W-:-:S04]  /*3620*/  IMAD R3, R3, R0, R9 ;  /* 0x0000000003037224 */ /* 0x000fc800078e0209 */
[----:B0-----:R-:W-:-:S05]  /*3630*/  IMAD.WIDE R2, R3, 0x4, R4 ;  /* 0x0000000403027825 */ /* 0x001fca00078e0204 */
[----:B------:R-:W-:Y:S01]  /*3640*/  STG.E desc[UR6][R2.64], R11 ;  /* 0x0000000b02007986 */ /* 0x000fe2000c101906 */
[----:B------:R-:W-:Y:S05]  /*3650*/  EXIT ;  /* 0x000000000000794d */ /* 0x000fea0003800000 */
.L_x_497:
        /* <DEDUP_REMOVED lines=10> */
.L_x_565:


//--------------------- .text.alma_batch_f32      --------------------------
	.section	.text.alma_batch_f32,"ax",@progbits
	.align	128
        .global         alma_batch_f32
        .type           alma_batch_f32,@function
        .size           alma_batch_f32,(.L_x_566 - alma_batch_f32)
        .other          alma_batch_f32,@"STO_CUDA_ENTRY STV_DEFAULT"
alma_batch_f32:
.text.alma_batch_f32:
[----:B------:R-:W-:Y:S01]  /*0000*/  LDC R1, c[0x0][0x37c] ;  /* 0x0000df00ff017b82 */ /* 0x000fe20000000800 */
[----:B------:R-:W0:Y:S01]  /*0010*/  S2R R0, SR_CTAID.Y ;  /* 0x0000000000007919 */ /* 0x000e220000002600 */
[----:B------:R-:W0:Y:S02]  /*0020*/  LDCU UR4, c[0x0][0x3a8] ;  /* 0x00007500ff0477ac */ /* 0x000e240008000800 */
[----:B0-----:R-:W-:-:S13]  /*0030*/  ISETP.GE.AND P0, PT, R0, UR4, PT ;  /* 0x0000000400007c0c */ /* 0x001fda000bf06270 */
[----:B------:R-:W-:Y:S05]  /*0040*/  @P0 EXIT ;  /* 0x000000000000094d */ /* 0x000fea0003800000 */
[----:B------:R-:W0:Y:S01]  /*0050*/  LDC.64 R2, c[0x0][0x390] ;  /* 0x0000e400ff027b82 */ /* 0x000e220000000a00 */
[----:B------:R-:W1:Y:S01]  /*0060*/  LDCU.64 UR8, c[0x0][0x358] ;  /* 0x00006b00ff0877ac */ /* 0x000e620008000a00 */
[----:B------:R-:W2:Y:S01]  /*0070*/  S2R R13, SR_TID.X ;  /* 0x00000000000d7919 */ /* 0x000ea20000002100 */
[----:B------:R-:W3:Y:S01]  /*0080*/  LDCU UR5, c[0x0][0x3a0] ;  /* 0x00007400ff0577ac */ /* 0x000ee20008000800 */
[----:B0-----:R-:W-:-:S06]  /*0090*/  IMAD.WIDE.U32 R2, R0, 0x4, R2 ;  /* 0x0000000400027825 */ /* 0x001fcc00078e0002 */
[----:B-1----:R-:W2:Y:S01]  /*00a0*/  LDG.E.CONSTANT R2, desc[UR8][R2.64] ;  /* 0x0000000802027981 */ /* 0x002ea2000c1e9900 */
[----:B------:R-:W-:Y:S01]  /*00b0*/  BSSY.RECONVERGENT B0, `(.L_x_498) ;  /* 0x0000011000007945 */ /* 0x000fe20003800200 */
[----:B--2---:R-:W-:-:S13]  /*00c0*/  ISETP.GE.AND P0, PT, R13, R2, PT ;  /* 0x000000020d00720c */ /* 0x004fda0003f06270 */
[----:B---3--:R-:W-:Y:S05]  /*00d0*/  @P0 BRA `(.L_x_499) ;  /* 0x0000000000380947 */ /* 0x008fea0003800000 */
[----:B------:R-:W0:Y:S01]  /*00e0*/  S2R R4, SR_CgaCtaId ;  /* 0x0000000000047919 */ /* 0x000e220000008800 */
[----:B------:R-:W1:Y:S01]  /*00f0*/  LDC R8, c[0x0][0x360] ;  /* 0x0000d800ff087b82 */ /* 0x000e620000000800 */
[----:B------:R-:W-:Y:S01]  /*0100*/  MOV R3, 0x400 ;  /* 0x0000040000037802 */ /* 0x000fe20000000f00 */
[----:B------:R-:W-:-:S06]  /*0110*/  IMAD.MOV.U32 R9, RZ, RZ, R13 ;  /* 0x000000ffff097224 */ /* 0x000fcc00078e000d */
[----:B------:R-:W2:Y:S01]  /*0120*/  LDC.64 R6, c[0x0][0x388] ;  /* 0x0000e200ff067b82 */ /* 0x000ea20000000a00 */
[----:B0-----:R-:W-:-:S07]  /*0130*/  LEA R3, R4, R3, 0x18 ;  /* 0x0000000304037211 */ /* 0x001fce00078ec0ff */
.L_x_500:
[----:B------:R-:W-:-:S04]  /*0140*/  IMAD R5, R0, UR5, R9 ;  /* 0x0000000500057c24 */ /* 0x000fc8000f8e0209 */
[----:B0-2---:R-:W-:-:S06]  /*0150*/  IMAD.WIDE R4, R5, 0x4, R6 ;  /* 0x0000000405047825 */ /* 0x005fcc00078e0206 */
[----:B------:R-:W2:Y:S01]  /*0160*/  LDG.E.CONSTANT R4, desc[UR8][R4.64] ;  /* 0x0000000804047981 */ /* 0x000ea2000c1e9900 */
[----:B------:R-:W-:Y:S02]  /*0170*/  IMAD R11, R9, 0x4, R3 ;  /* 0x00000004090b7824 */ /* 0x000fe400078e0203 */
[----:B-1----:R-:W-:-:S05]  /*0180*/  IMAD.IADD R9, R8, 0x1, R9 ;  /* 0x0000000108097824 */ /* 0x002fca00078e0209 */
[----:B------:R-:W-:Y:S01]  /*0190*/  ISETP.GE.AND P0, PT, R9, R2, PT ;  /* 0x000000020900720c */ /* 0x000fe20003f06270 */
[----:B--2---:R0:W-:-:S12]  /*01a0*/  STS [R11], R4 ;  /* 0x000000040b007388 */ /* 0x0041d80000000800 */
[----:B------:R-:W-:Y:S05]  /*01b0*/  @!P0 BRA `(.L_x_500) ;  /* 0xfffffffc00e08947 */ /* 0x000fea000383ffff */
.L_x_499:
[----:B------:R-:W-:Y:S05]  /*01c0*/  BSYNC.RECONVERGENT B0 ;  /* 0x0000000000007941 */ /* 0x000fea0003800200 */
.L_x_498:
[----:B------:R-:W0:Y:S01]  /*01d0*/  S2UR UR4, SR_CTAID.X ;  /* 0x00000000000479c3 */ /* 0x000e220000002500 */
[----:B------:R-:W1:Y:S07]  /*01e0*/  LDCU UR6, c[0x0][0x3a4] ;  /* 0x00007480ff0677ac */ /* 0x000e6e0008000800 */
[----:B------:R-:W0:Y:S02]  /*01f0*/  LDC R10, c[0x0][0x360] ;  /* 0x0000d800ff0a7b82 */ /* 0x000e240000000800 */
[----:B0-----:R-:W-:-:S06]  /*0200*/  IMAD R11, R10, UR4, R13 ;  /* 0x000000040a0b7c24 */ /* 0x001fcc000f8e020d */
[----:B------:R-:W-:Y:S01]  /*0210*/  BAR.SYNC.DEFER_BLOCKING 0x0 ;  /* 0x0000000000007b1d */ /* 0x000fe20000010000 */
[----:B-1----:R-:W-:-:S13]  /*0220*/  ISETP.GE.AND P0, PT, R11, UR6, PT ;  /* 0x000000060b007c0c */ /* 0x002fda000bf06270 */
[----:B------:R-:W-:Y:S05]  /*0230*/  @P0 EXIT ;  /* 0x000000000000094d */ /* 0x000fea0003800000 */
[----:B------:R-:W0:Y:S01]  /*0240*/  LDC R5, c[0x0][0x3ac] ;  /* 0x0000eb00ff057b82 */ /* 0x000e220000000800 */
[----:B------:R-:W1:Y:S01]  /*0250*/  LDCU.64 UR6, c[0x0][0x380] ;  /* 0x00007000ff0677ac */ /* 0x000e620008000a00 */
[C---:B------:R-:W-:Y:S02]  /*0260*/  LOP3.LUT R3, R2.reuse, 0x7ffffffc, RZ, 0xc0, !PT ;  /* 0x7ffffffc02037812 */ /* 0x040fe400078ec0ff */
[----:B------:R-:W-:Y:S01]  /*0270*/  LOP3.LUT R17, R2, 0x3, RZ, 0xc0, !PT ;  /* 0x0000000302117812 */ /* 0x000fe200078ec0ff */
[----:B------:R-:W2:Y:S02]  /*0280*/  LDCU UR4, c[0x0][0x370] ;  /* 0x00006e00ff0477ac */ /* 0x000ea40008000800 */
[----:B------:R-:W-:Y:S01]  /*0290*/  IMAD.MOV R12, RZ, RZ, -R3 ;  /* 0x000000ffff0c7224 */ /* 0x000fe200078e0a03 */
[----:B-1----:R-:W-:Y:S01]  /*02a0*/  UIADD3 UR5, UP0, UPT, UR6, 0x8, URZ ;  /* 0x0000000806057890 */ /* 0x002fe2000ff1e0ff */
[----:B--2---:R-:W-:Y:S01]  /*02b0*/  IMAD R10, R10, UR4, RZ ;  /* 0x000000040a0a7c24 */ /* 0x004fe2000f8e02ff */
[----:B0-----:R-:W-:-:S02]  /*02c0*/  IADD3 R14, PT, PT, R2, -0x1, R5 ;  /* 0xffffffff020e7810 */ /* 0x001fc40007ffe005 */
[----:B------:R-:W-:-:S12]  /*02d0*/  UIADD3.X UR6, UPT, UPT, URZ, UR7, URZ, UP0, !UPT ;  /* 0x00000007ff067290 */ /* 0x000fd800087fe4ff */
.L_x_505:
[----:B------:R-:W-:Y:S01]  /*02e0*/  ISETP.GE.AND P0, PT, R11, R14, PT ;  /* 0x0000000e0b00720c */ /* 0x000fe20003f06270 */
[----:B------:R-:W-:Y:S01]  /*02f0*/  BSSY.RECONVERGENT B0, `(.L_x_501) ;  /* 0x000003a000007945 */ /* 0x000fe20003800200 */
[----:B0-----:R-:W-:-:S11]  /*0300*/  MOV R13, 0x7fc00000 ;  /* 0x7fc00000000d7802 */ /* 0x001fd60000000f00 */
[----:B------:R-:W-:Y:S05]  /*0310*/  @!P0 BRA `(.L_x_502) ;  /* 0x0000000000dc8947 */ /* 0x000fea0003800000 */
[----:B------:R-:W-:Y:S01]  /*0320*/  ISETP.GE.AND P0, PT, R2, 0x1, PT ;  /* 0x000000010200780c */ /* 0x000fe20003f06270 */
[----:B------:R-:W-:-:S12]  /*0330*/  IMAD.MOV.U32 R13, RZ, RZ, RZ ;  /* 0x000000ffff0d7224 */ /* 0x000fd800078e00ff */
[----:B------:R-:W-:Y:S05]  /*0340*/  @!P0 BRA `(.L_x_502) ;  /* 0x0000000000d08947 */ /* 0x000fea0003800000 */
[----:B------:R-:W-:Y:S01]  /*0350*/  ISETP.GE.U32.AND P0, PT, R2, 0x4, PT ;  /* 0x000000040200780c */ /* 0x000fe20003f06070 */
[----:B------:R-:W-:Y:S01]  /*0360*/  IMAD.MOV.U32 R13, RZ, RZ, RZ ;  /* 0x000000ffff0d7224 */ /* 0x000fe200078e00ff */
[----:B------:R-:W-:Y:S01]  /*0370*/  IADD3 R21, PT, PT, R11, 0x1, -R2 ;  /* 0x000000010b157810 */ /* 0x000fe20007ffe802 */
[----:B------:R-:W-:-:S03]  /*0380*/  IMAD.MOV.U32 R4, RZ, RZ, RZ ;  /* 0x000000ffff047224 */ /* 0x000fc600078e00ff */
[----:B------:R-:W-:-:S07]  /*0390*/  SHF.R.S32.HI R22, RZ, 0x1f, R21 ;  /* 0x0000001fff167819 */ /* 0x000fce0000011415 */
[----:B------:R-:W-:Y:S05]  /*03a0*/  @!P0 BRA `(.L_x_503) ;  /* 0x0000000000648947 */ /* 0x000fea0003800000 */
[----:B------:R-:W0:Y:S01]  /*03b0*/  S2UR UR7, SR_CgaCtaId ;  /* 0x00000000000779c3 */ /* 0x000e220000008800 */
[C---:B------:R-:W-:Y:S01]  /*03c0*/  LEA R4, P0, R21.reuse, UR5, 0x2 ;  /* 0x0000000515047c11 */ /* 0x040fe2000f8010ff */
[----:B------:R-:W-:Y:S02]  /*03d0*/  HFMA2 R13, -RZ, RZ, 0, 0 ;  /* 0x00000000ff0d7431 */ /* 0x000fe400000001ff */
[----:B------:R-:W-:Y:S01]  /*03e0*/  IMAD.MOV.U32 R15, RZ, RZ, R12 ;  /* 0x000000ffff0f7224 */ /* 0x000fe200078e000c */
[----:B------:R-:W-:Y:S01]  /*03f0*/  UMOV UR4, 0x400 ;  /* 0x0000040000047882 */ /* 0x000fe20000000000 */
[----:B------:R-:W-:Y:S01]  /*0400*/  LEA.HI.X R5, R21, UR6, R22, 0x2, P0 ;  /* 0x0000000615057c11 */ /* 0x000fe200080f1416 */
[----:B0-----:R-:W-:-:S12]  /*0410*/  ULEA UR4, UR7, UR4, 0x18 ;  /* 0x0000000407047291 */ /* 0x001fd8000f8ec0ff */
.L_x_504:
[----:B------:R-:W-:Y:S02]  /*0420*/  IMAD.MOV.U32 R8, RZ, RZ, R4 ;  /* 0x000000ffff087224 */ /* 0x000fe400078e0004 */
[----:B------:R-:W-:Y:S02]  /*0430*/  IMAD.MOV.U32 R9, RZ, RZ, R5 ;  /* 0x000000ffff097224 */ /* 0x000fe400078e0005 */
[----:B------:R-:W0:Y:S04]  /*0440*/  LDS.128 R4, [UR4] ;  /* 0x00000004ff047984 */ /* 0x000e280008000c00 */
[----:B------:R-:W0:Y:S04]  /*0450*/  LDG.E.CONSTANT R16, desc[UR8][R8.64+-0x8] ;  /* 0xfffff80808107981 */ /* 0x000e28000c1e9900 */
[----:B------:R-:W2:Y:S04]  /*0460*/  LDG.E.CONSTANT R18, desc[UR8][R8.64+-0x4] ;  /* 0xfffffc0808127981 */ /* 0x000ea8000c1e9900 */
[----:B------:R-:W3:Y:S04]  /*0470*/  LDG.E.CONSTANT R19, desc[UR8][R8.64] ;  /* 0x0000000808137981 */ /* 0x000ee8000c1e9900 */
[----:B------:R-:W4:Y:S01]  /*0480*/  LDG.E.CONSTANT R20, desc[UR8][R8.64+0x4] ;  /* 0x0000040808147981 */ /* 0x000f22000c1e9900 */
[----:B------:R-:W-:Y:S01]  /*0490*/  IADD3 R15, PT, PT, R15, 0x4, RZ ;  /* 0x000000040f0f7810 */ /* 0x000fe20007ffe0ff */
[----:B------:R-:W-:-:S03]  /*04a0*/  UIADD3 UR4, UPT, UPT, UR4, 0x10, URZ ;  /* 0x0000001004047890 */ /* 0x000fc6000fffe0ff */
[----:B------:R-:W-:Y:S01]  /*04b0*/  ISETP.NE.AND P0, PT, R15, RZ, PT ;  /* 0x000000ff0f00720c */ /* 0x000fe20003f05270 */
[----:B0-----:R-:W-:-:S04]  /*04c0*/  FFMA R4, R16, R4, R13 ;  /* 0x0000000410047223 */ /* 0x001fc8000000000d */
[----:B--2---:R-:W-:Y:S01]  /*04d0*/  FFMA R5, R5, R18, R4 ;  /* 0x0000001205057223 */ /* 0x004fe20000000004 */
[----:B------:R-:W-:-:S03]  /*04e0*/  IADD3 R4, P1, PT, R8, 0x10, RZ ;  /* 0x0000001008047810 */ /* 0x000fc60007f3e0ff */
[----:B---3--:R-:W-:Y:S02]  /*04f0*/  FFMA R6, R6, R19, R5 ;  /* 0x0000001306067223 */ /* 0x008fe40000000005 */
[----:B------:R-:W-:Y:S02]  /*0500*/  IMAD.X R5, RZ, RZ, R9, P1 ;  /* 0x000000ffff057224 */ /* 0x000fe400008e0609 */
[----:B----4-:R-:W-:Y:S01]  /*0510*/  FFMA R13, R7, R20, R6 ;  /* 0x00000014070d7223 */ /* 0x010fe20000000006 */
[----:B------:R-:W-:Y:S06]  /*0520*/  @P0 BRA `(.L_x_504) ;  /* 0xfffffffc00bc0947 */ /* 0x000fec000383ffff */
[----:B------:R-:W-:-:S07]  /*0530*/  IMAD.MOV.U32 R4, RZ, RZ, R3 ;  /* 0x000000ffff047224 */ /* 0x000fce00078e0003 */
.L_x_503:
[----:B------:R-:W-:-:S13]  /*0540*/  ISETP.NE.AND P0, PT, R17, RZ, PT ;  /* 0x000000ff1100720c */ /* 0x000fda0003f05270 */
[----:B------:R-:W-:Y:S05]  /*0550*/  @!P0 BRA `(.L_x_502) ;  /* 0x00000000004c8947 */ /* 0x000fea0003800000 */
[----:B------:R-:W0:Y:S01]  /*0560*/  LDCU.64 UR10, c[0x0][0x380] ;  /* 0x00007000ff0a77ac */ /* 0x000e220008000a00 */
[----:B------:R-:W-:-:S05]  /*0570*/  IADD3 R5, P0, PT, R21, R4, RZ ;  /* 0x0000000415057210 */ /* 0x000fca0007f1e0ff */
[----:B------:R-:W-:Y:S01]  /*0580*/  IMAD.X R6, RZ, RZ, R22, P0 ;  /* 0x000000ffff067224 */ /* 0x000fe200000e0616 */
[----:B0-----:R-:W-:-:S04]  /*0590*/  LEA R8, P0, R5, UR10, 0x2 ;  /* 0x0000000a05087c11 */ /* 0x001fc8000f8010ff */
[----:B------:R-:W-:-:S05]  /*05a0*/  LEA.HI.X R9, R5, UR11, R6, 0x2, P0 ;  /* 0x0000000b05097c11 */ /* 0x000fca00080f1406 */
[----:B------:R-:W2:Y:S01]  /*05b0*/  LDG.E.CONSTANT R16, desc[UR8][R8.64] ;  /* 0x0000000808107981 */ /* 0x000ea2000c1e9900 */
[----:B------:R-:W-:Y:S02]  /*05c0*/  MOV R5, 0x400 ;  /* 0x0000040000057802 */ /* 0x000fe40000000f00 */
[----:B------:R-:W-:Y:S01]  /*05d0*/  ISETP.NE.AND P0, PT, R17, 0x1, PT ;  /* 0x000000011100780c */ /* 0x000fe20003f05270 */
[----:B------:R-:W0:Y:S02]  /*05e0*/  S2R R6, SR_CgaCtaId ;  /* 0x0000000000067919 */ /* 0x000e240000008800 */
[----:B0-----:R-:W-:-:S04]  /*05f0*/  LEA R5, R6, R5, 0x18 ;  /* 0x0000000506057211 */ /* 0x001fc800078ec0ff */
[----:B------:R-:W-:-:S06]  /*0600*/  LEA R4, R4, R5, 0x2 ;  /* 0x0000000504047211 */ /* 0x000fcc00078e10ff */
[----:B------:R-:W2:Y:S02]  /*0610*/  LDS.128 R4, [R4] ;  /* 0x0000000004047984 */ /* 0x000ea40000000c00 */
[----:B--2---:R-:W-:Y:S01]  /*0620*/  FFMA R13, R16, R4, R13 ;  /* 0x00000004100d7223 */ /* 0x004fe2000000000d */
[----:B------:R-:W-:Y:S06]  /*0630*/  @!P0 BRA `(.L_x_502) ;  /* 0x0000000000148947 */ /* 0x000fec0003800000 */
[----:B------:R-:W-:Y:S01]  /*0640*/  ISETP.NE.AND P0, PT, R17, 0x2, PT ;  /* 0x000000021100780c */ /* 0x000fe20003f05270 */
[----:B------:R-:W2:-:S12]  /*0650*/  LDG.E.CONSTANT R4, desc[UR8][R8.64+0x4] ;  /* 0x0000040808047981 */ /* 0x000e98000c1e9900 */
[----:B------:R-:W3:Y:S01]  /*0660*/  @P0 LDG.E.CONSTANT R16, desc[UR8][R8.64+0x8] ;  /* 0x0000080808100981 */ /* 0x000ee2000c1e9900 */
[----:B--2---:R-:W-:-:S04]  /*0670*/  FFMA R13, R4, R5, R13 ;  /* 0x00000005040d7223 */ /* 0x004fc8000000000d */
[----:B---3--:R-:W-:-:S07]  /*0680*/  @P0 FFMA R13, R16, R6, R13 ;  /* 0x00000006100d0223 */ /* 0x008fce000000000d */
.L_x_502:
[----:B------:R-:W-:Y:S05]  /*0690*/  BSYNC.RECONVERGENT B0 ;  /* 0x0000000000007941 */ /* 0x000fea0003800200 */
.L_x_501:
[----:B------:R-:W0:Y:S01]  /*06a0*/  LDC.64 R4, c[0x0][0x3b0] ;  /* 0x0000ec00ff047b82 */ /* 0x000e220000000a00 */
[----:B------:R-:W1:Y:S02]  /*06b0*/  LDCU UR4, c[0x0][0x3a4] ;  /* 0x00007480ff0477ac */ /* 0x000e640008000800 */
[--C-:B-1----:R-:W-:Y:S02]  /*06c0*/  IMAD R7, R0, UR4, R11.reuse ;  /* 0x0000000400077c24 */ /* 0x102fe4000f8e020b */
[----:B------:R-:W-:Y:S02]  /*06d0*/  IMAD.IADD R11, R10, 0x1, R11 ;  /* 0x000000010a0b7824 */ /* 0x000fe400078e020b */
[----:B0-----:R-:W-:-:S03]  /*06e0*/  IMAD.WIDE R4, R7, 0x4, R4 ;  /* 0x0000000407047825 */ /* 0x001fc600078e0204 */
[----:B------:R-:W-:Y:S02]  /*06f0*/  ISETP.GE.AND P0, PT, R11, UR4, PT ;  /* 0x000000040b007c0c */ /* 0x000fe4000bf06270 */
[----:B------:R0:W-:Y:S11]  /*0700*/  STG.E desc[UR8][R4.64], R13 ;  /* 0x0000000d04007986 */ /* 0x0001f6000c101908 */
[----:B------:R-:W-:Y:S05]  /*0710*/  @!P0 BRA `(.L_x_505) ;  /* 0xfffffff800f08947 */ /* 0x000fea000383ffff */
[----:B------:R-:W-:Y:S05]  /*0720*/  EXIT ;  /* 0x000000000000794d */ /* 0x000fea0003800000 */
.L_x_506:
        /* <DEDUP_REMOVED lines=13> */
.L_x_566:


//--------------------- .text.alma_batch_f32_onthefly --------------------------
	.section	.text.alma_batch_f32_onthefly,"ax",@progbits
	.align	128
        .global         alma_batch_f32_onthefly
        .type           alma_batch_f32_onthefly,@function
        .size           alma_batch_f32_onthefly,(.L_x_555 - alma_batch_f32_onthefly)
        .other          alma_batch_f32_onthefly,@"STO_CUDA_ENTRY STV_DEFAULT"
alma_batch_f32_onthefly:
.text.alma_batch_f32_onthefly:
[----:B------:R-:W-:Y:S01]  /*0000*/  LDC R1, c[0x0][0x37c] ;  /* 0x0000df00ff017b82 */ /* 0x000fe20000000800 */
[----:B------:R-:W0:Y:S01]  /*0010*/  S2R R12, SR_CTAID.Y ;  /* 0x00000000000c7919 */ /* 0x000e220000002600 */
[----:B------:R-:W0:Y:S02]  /*0020*/  LDCU UR4, c[0x0][0x3a4] ;  /* 0x00007480ff0477ac */ /* 0x000e240008000800 */
[----:B0-----:R-:W-:-:S13]  /*0030*/  ISETP.GE.AND P0, PT, R12, UR4, PT ;  /* 0x000000040c007c0c */ /* 0x001fda000bf06270 */
[----:B------:R-:W-:Y:S05]  /*0040*/  @P0 EXIT ;  /* 0x000000000000094d */ /* 0x000fea0003800000 */
[----:B------:R-:W0:Y:S01]  /*0050*/  S2R R9, SR_TID.X ;  /* 0x0000000000097919 */ /* 0x000e220000002100 */
[----:B------:R-:W1:Y:S01]  /*0060*/  LDCU.64 UR8, c[0x0][0x358] ;  /* 0x00006b00ff0877ac */ /* 0x000e620008000a00 */
[----:B------:R-:W-:Y:S01]  /*0070*/  BSSY.RECONVERGENT B0, `(.L_x_507) ;  /* 0x0000011000007945 */ /* 0x000fe20003800200 */
[----:B0-----:R-:W-:-:S13]  /*0080*/  ISETP.NE.AND P0, PT, R9, RZ, PT ;  /* 0x000000ff0900720c */ /* 0x001fda0003f05270 */
[----:B-1----:R-:W-:Y:S05]  /*0090*/  @P0 BRA `(.L_x_508) ;  /* 0x0000000000380947 */ /* 0x002fea0003800000 */
[----:B------:R-:W0:Y:S08]  /*00a0*/  LDC.64 R6, c[0x0][0x398] ;  /* 0x0000e600ff067b82 */ /* 0x000e300000000a00 */
[----:B------:R-:W1:Y:S08]  /*00b0*/  LDC.64 R2, c[0x0][0x388] ;  /* 0x0000e200ff027b82 */ /* 0x000e700000000a00 */
[----:B------:R-:W2:Y:S01]  /*00c0*/  LDC.64 R4, c[0x0][0x390] ;  /* 0x0000e400ff047b82 */ /* 0x000ea20000000a00 */
[----:B0-----:R-:W-:-:S06]  /*00d0*/  IMAD.WIDE.U32 R6, R12, 0x4, R6 ;  /* 0x000000040c067825 */ /* 0x001fcc00078e0006 */
[----:B------:R-:W3:Y:S01]  /*00e0*/  LDG.E.CONSTANT R6, desc[UR8][R6.64] ;  /* 0x0000000806067981 */ /* 0x000ee2000c1e9900 */
[----:B-1----:R-:W-:-:S05]  /*00f0*/  IMAD.WIDE.U32 R2, R12, 0x4, R2 ;  /* 0x000000040c027825 */ /* 0x002fca00078e0002 */
[----:B------:R-:W4:Y:S01]  /*0100*/  LDG.E.CONSTANT R10, desc[UR8][R2.64] ;  /* 0x00000008020a7981 */ /* 0x000f22000c1e9900 */
[----:B--2---:R-:W-:-:S05]  /*0110*/  IMAD.WIDE.U32 R4, R12, 0x4, R4 ;  /* 0x000000040c047825 */ /* 0x004fca00078e0004 */
[----:B------:R-:W4:Y:S01]  /*0120*/  LDG.E.CONSTANT R11, desc[UR8][R4.64] ;  /* 0x00000008040b7981 */ /* 0x000f22000c1e9900 */
[----:B------:R-:W0:Y:S01]  /*0130*/  S2UR UR5, SR_CgaCtaId ;  /* 0x00000000000579c3 */ /* 0x000e220000008800 */
[----:B------:R-:W-:Y:S02]  /*0140*/  UMOV UR4, 0x400 ;  /* 0x0000040000047882 */ /* 0x000fe40000000000 */
[----:B0-----:R-:W-:-:S09]  /*0150*/  ULEA UR4, UR5, UR4, 0x18 ;  /* 0x0000000405047291 */ /* 0x001fd2000f8ec0ff */
[----:B---3--:R0:W-:Y:S04]  /*0160*/  STS [UR4+0x8], R6 ;  /* 0x00000806ff007988 */ /* 0x0081e80008000804 */
[----:B----4-:R0:W-:Y:S02]  /*0170*/  STS.64 [UR4], R10 ;  /* 0x0000000aff007988 */ /* 0x0101e40008000a04 */
.L_x_508:
[----:B------:R-:W-:Y:S05]  /*0180*/  BSYNC.RECONVERGENT B0 ;  /* 0x0000000000007941 */ /* 0x000fea0003800200 */
.L_x_507:
[----:B------:R-:W1:Y:S08]  /*0190*/  S2UR UR5, SR_CgaCtaId ;  /* 0x00000000000579c3 */ /* 0x000e700000008800 */
[----:B------:R-:W-:Y:S06]  /*01a0*/  BAR.SYNC.DEFER_BLOCKING 0x0 ;  /* 0x0000000000007b1d */ /* 0x000fec0000010000 */
[----:B------:R-:W-:-:S02]  /*01b0*/  UMOV UR4, 0x400 ;  /* 0x0000040000047882 */ /* 0x000fc40000000000 */
[----:B-1----:R-:W-:-:S09]  /*01c0*/  ULEA UR4, UR5, UR4, 0x18 ;  /* 0x0000000405047291 */ /* 0x002fd2000f8ec0ff */
[----:B0-----:R-:W0:Y:S02]  /*01d0*/  LDS.128 R4, [UR4] ;  /* 0x00000004ff047984 */ /* 0x001e240008000c00 */
[----:B0-----:R-:W-:Y:S02]  /*01e0*/  FMNMX R3, R6, 9.9999999747524270788e-07, !PT ;  /* 0x358637bd06037809 */ /* 0x001fe40007800000 */
[----:B------:R-:W-:Y:S02]  /*01f0*/  I2FP.F32.S32 R0, R4 ;  /* 0x0000000400007245 */ /* 0x000fe40000201400 */
[----:B------:R-:W0:Y:S08]  /*0200*/  MUFU.RCP R2, R3 ;  /* 0x0000000300027308 */ /* 0x000e300000001000 */
[----:B------:R-:W1:Y:S01]  /*0210*/  FCHK P0, R0, R3 ;  /* 0x0000000300007302 */ /* 0x000e620000000000 */
[----:B0-----:R-:W-:-:S04]  /*0220*/  FFMA R7, -R3, R2, 1 ;  /* 0x3f80000003077423 */ /* 0x001fc80000000102 */
[----:B------:R-:W-:Y:S01]  /*0230*/  FFMA R7, R2, R7, R2 ;  /* 0x0000000702077223 */ /* 0x000fe20000000002 */
[----:B------:R-:W-:-:S03]  /*0240*/  VIADD R2, R4, 0xffffffff ;  /* 0xffffffff04027836 */ /* 0x000fc60000000000 */
[----:B------:R-:W-:Y:S02]  /*0250*/  FFMA R6, R0, R7, RZ ;  /* 0x0000000700067223 */ /* 0x000fe400000000ff */
[----:B------:R-:W-:Y:S02]  /*0260*/  I2FP.F32.S32 R2, R2 ;  /* 0x0000000200027245 */ /* 0x000fe40000201400 */
[----:B------:R-:W-:-:S03]  /*0270*/  FFMA R8, -R3, R6, R0 ;  /* 0x0000000603087223 */ /* 0x000fc60000000100 */
[----:B------:R-:W-:Y:S01]  /*0280*/  FMUL R5, R2, R5 ;  /* 0x0000000502057220 */ /* 0x000fe20000400000 */
[----:B------:R-:W-:Y:S01]  /*0290*/  FFMA R7, R7, R8, R6 ;  /* 0x0000000807077223 */ /* 0x000fe20000000006 */
[----:B-1----:R-:W-:Y:S06]  /*02a0*/  @!P0 BRA `(.L_x_509) ;  /* 0x00000000000c8947 */ /* 0x002fec0003800000 */
[----:B------:R-:W-:-:S07]  /*02b0*/  MOV R8, 0x2d0 ;  /* 0x000002d000087802 */ /* 0x000fce0000000f00 */
[----:B------:R-:W-:Y:S05]  /*02c0*/  CALL.REL.NOINC `($__internal_3_$__cuda_sm3x_div_rn_noftz_f32_slowpath) ;  /* 0x0000001000e87944 */ /* 0x000fea0003c00000 */
[----:B------:R-:W-:-:S07]  /*02d0*/  IMAD.MOV.U32 R7, RZ, RZ, R0 ;  /* 0x000000ffff077224 */ /* 0x000fce00078e0000 */
.L_x_509:
[----:B------:R-:W-:Y:S01]  /*02e0*/  ISETP.GE.AND P0, PT, R9, R4, PT ;  /* 0x000000040900720c */ /* 0x000fe20003f06270 */
[----:B------:R-:W-:Y:S01]  /*02f0*/  BSSY.RECONVERGENT B0, `(.L_x_510) ;  /* 0x0000027000007945 */ /* 0x000fe20003800200 */
[----:B------:R-:W-:-:S11]  /*0300*/  IMAD.MOV.U32 R2, RZ, RZ, RZ ;  /* 0x000000ffff027224 */ /* 0x000fd600078e00ff */
[----:B------:R-:W-:Y:S05]  /*0310*/  @P0 BRA `(.L_x_511) ;  /* 0x0000000000900947 */ /* 0x000fea0003800000 */
[----:B------:R-:W0:Y:S01]  /*0320*/  LDC R6, c[0x0][0x360] ;  /* 0x0000d800ff067b82 */ /* 0x000e220000000800 */
[----:B------:R-:W-:Y:S01]  /*0330*/  FADD R0, R7, R7 ;  /* 0x0000000707007221 */ /* 0x000fe20000000000 */
[----:B------:R-:W-:-:S03]  /*0340*/  IMAD.MOV.U32 R2, RZ, RZ, RZ ;  /* 0x000000ffff027224 */ /* 0x000fc600078e00ff */
[----:B------:R-:W-:Y:S01]  /*0350*/  FMUL R3, R0, R7 ;  /* 0x0000000700037220 */ /* 0x000fe20000400000 */
[----:B------:R-:W-:-:S07]  /*0360*/  MOV R7, R9 ;  /* 0x0000000900077202 */ /* 0x000fce0000000f00 */
.L_x_514:
[----:B-1----:R-:W1:Y:S01]  /*0370*/  MUFU.RCP R8, R3 ;  /* 0x0000000300087308 */ /* 0x002e620000001000 */
[----:B------:R-:W-:Y:S01]  /*0380*/  I2FP.F32.S32 R0, R7 ;  /* 0x0000000700007245 */ /* 0x000fe20000201400 */
[----:B------:R-:W-:Y:S04]  /*0390*/  BSSY.RECONVERGENT B1, `(.L_x_512) ;  /* 0x000000d000017945 */ /* 0x000fe80003800200 */
[----:B------:R-:W-:-:S04]  /*03a0*/  FADD R0, -R5, R0 ;  /* 0x0000000005007221 */ /* 0x000fc80000000100 */
[----:B------:R-:W-:-:S04]  /*03b0*/  FMUL R0, R0, R0 ;  /* 0x0000000000007220 */ /* 0x000fc80000400000 */
[----:B------:R-:W2:Y:S01]  /*03c0*/  FCHK P0, R0, R3 ;  /* 0x0000000300007302 */ /* 0x000ea20000000000 */
[----:B-1----:R-:W-:-:S04]  /*03d0*/  FFMA R11, -R3, R8, 1 ;  /* 0x3f800000030b7423 */ /* 0x002fc80000000108 */
[----:B------:R-:W-:-:S04]  /*03e0*/  FFMA R11, R8, R11, R8 ;  /* 0x0000000b080b7223 */ /* 0x000fc80000000008 */
[----:B------:R-:W-:-:S04]  /*03f0*/  FFMA R8, R0, R11, RZ ;  /* 0x0000000b00087223 */ /* 0x000fc800000000ff */
[----:B------:R-:W-:-:S04]  /*0400*/  FFMA R10, -R3, R8, R0 ;  /* 0x00000008030a7223 */ /* 0x000fc80000000100 */
[----:B------:R-:W-:Y:S01]  /*0410*/  FFMA R8, R11, R10, R8 ;  /* 0x0000000a0b087223 */ /* 0x000fe20000000008 */
[----:B--2---:R-:W-:Y:S06]  /*0420*/  @!P0 BRA `(.L_x_513) ;  /* 0x00000000000c8947 */ /* 0x004fec0003800000 */
[----:B------:R-:W-:-:S07]  /*0430*/  MOV R8, 0x450 ;  /* 0x0000045000087802 */ /* 0x000fce0000000f00 */
[----:B0-----:R-:W-:Y:S05]  /*0440*/  CALL.REL.NOINC `($__internal_3_$__cuda_sm3x_div_rn_noftz_f32_slowpath) ;  /* 0x0000001000887944 */ /* 0x001fea0003c00000 */
[----:B------:R-:W-:-:S07]  /*0450*/  IMAD.MOV.U32 R8, RZ, RZ, R0 ;  /* 0x000000ffff087224 */ /* 0x000fce00078e0000 */
.L_x_513:
[----:B------:R-:W-:Y:S05]  /*0460*/  BSYNC.RECONVERGENT B1 ;  /* 0x0000000000017941 */ /* 0x000fea0003800200 */
.L_x_512:
[----:B------:R-:W-:Y:S01]  /*0470*/  FMUL R8, R8, -1.4426950216293334961 ;  /* 0xbfb8aa3b08087820 */ /* 0x000fe20000400000 */
[----:B------:R-:W1:Y:S01]  /*0480*/  S2UR UR5, SR_CgaCtaId ;  /* 0x00000000000579c3 */ /* 0x000e620000008800 */
[----:B------:R-:W-:Y:S02]  /*0490*/  UMOV UR4, 0x400 ;  /* 0x0000040000047882 */ /* 0x000fe40000000000 */
[----:B------:R-:W-:Y:S01]  /*04a0*/  UIADD3 UR4, UPT, UPT, UR4, 0x90, URZ ;  /* 0x0000009004047890 */ /* 0x000fe2000fffe0ff */
[----:B------:R-:W-:-:S13]  /*04b0*/  FSETP.GEU.AND P0, PT, R8, -126, PT ;  /* 0xc2fc00000800780b */ /* 0x000fda0003f0e000 */
[----:B------:R-:W-:-:S04]  /*04c0*/  @!P0 FMUL R8, R8, 0.5 ;  /* 0x3f00000008088820 */ /* 0x000fc80000400000 */
[----:B------:R-:W2:Y:S01]  /*04d0*/  MUFU.EX2 R11, R8 ;  /* 0x00000008000b7308 */ /* 0x000ea20000000800 */
[----:B-1----:R-:W-:-:S06]  /*04e0*/  ULEA UR4, UR5, UR4, 0x18 ;  /* 0x0000000405047291 */ /* 0x002fcc000f8ec0ff */
[----:B------:R-:W-:Y:S01]  /*04f0*/  LEA R0, R7, UR4, 0x2 ;  /* 0x0000000407007c11 */ /* 0x000fe2000f8e10ff */
[----:B0-----:R-:W-:Y:S02]  /*0500*/  IMAD.IADD R7, R6, 0x1, R7 ;  /* 0x0000000106077824 */ /* 0x001fe400078e0207 */
[----:B--2---:R-:W-:-:S03]  /*0510*/  @!P0 FMUL R11, R11, R11 ;  /* 0x0000000b0b0b8220 */ /* 0x004fc60000400000 */
[----:B------:R-:W-:Y:S01]  /*0520*/  ISETP.GE.AND P0, PT, R7, R4, PT ;  /* 0x000000040700720c */ /* 0x000fe20003f06270 */
[----:B------:R-:W-:Y:S01]  /*0530*/  FADD R2, R11, R2 ;  /* 0x000000020b027221 */ /* 0x000fe20000000000 */
[----:B------:R1:W-:Y:S11]  /*0540*/  STS [R0], R11 ;  /* 0x0000000b00007388 */ /* 0x0003f60000000800 */
[----:B------:R-:W-:Y:S05]  /*0550*/  @!P0 BRA `(.L_x_514) ;  /* 0xfffffffc00848947 */ /* 0x000fea000383ffff */
.L_x_511:
[----:B------:R-:W-:Y:S05]  /*0560*/  BSYNC.RECONVERGENT B0 ;  /* 0x0000000000007941 */ /* 0x000fea0003800200 */
.L_x_510:
[----:B------:R-:W0:Y:S02]  /*0570*/  SHFL.DOWN PT, R3, R2, 0x10, 0x1f ;  /* 0x0a001f0002037f89 */ /* 0x000e2400000e0000 */
[----:B0-----:R-:W-:-:S05]  /*0580*/  FADD R3, R3, R2 ;  /* 0x0000000203037221 */ /* 0x001fca0000000000 */
[----:B-1----:R-:W0:Y:S02]  /*0590*/  SHFL.DOWN PT, R0, R3, 0x8, 0x1f ;  /* 0x09001f0003007f89 */ /* 0x002e2400000e0000 */
[----:B0-----:R-:W-:-:S05]  /*05a0*/  FADD R5, R3, R0 ;  /* 0x0000000003057221 */ /* 0x001fca0000000000 */
[----:B------:R-:W0:Y:S02]  /*05b0*/  SHFL.DOWN PT, R0, R5, 0x4, 0x1f ;  /* 0x08801f0005007f89 */ /* 0x000e2400000e0000 */
[----:B0-----:R-:W-:Y:S01]  /*05c0*/  FADD R6, R5, R0 ;  /* 0x0000000005067221 */ /* 0x001fe20000000000 */
[----:B------:R-:W-:-:S04]  /*05d0*/  LOP3.LUT P0, R0, R9, 0x1f, RZ, 0xc0, !PT ;  /* 0x0000001f09007812 */ /* 0x000fc8000780c0ff */
[----:B------:R-:W0:Y:S09]  /*05e0*/  SHFL.DOWN PT, R7, R6, 0x2, 0x1f ;  /* 0x08401f0006077f89 */ /* 0x000e3200000e0000 */
[----:B------:R-:W1:Y:S01]  /*05f0*/  @!P0 S2R R11, SR_CgaCtaId ;  /* 0x00000000000b8919 */ /* 0x000e620000008800 */
[----:B------:R-:W-:-:S05]  /*0600*/  @!P0 MOV R2, 0x400 ;  /* 0x0000040000028802 */ /* 0x000fca0000000f00 */
[----:B------:R-:W-:Y:S02]  /*0610*/  @!P0 VIADD R2, R2, 0x10 ;  /* 0x0000001002028836 */ /* 0x000fe40000000000 */
[----:B0-----:R-:W-:-:S05]  /*0620*/  FADD R7, R6, R7 ;  /* 0x0000000706077221 */ /* 0x001fca0000000000 */
[----:B------:R-:W0:Y:S01]  /*0630*/  SHFL.DOWN PT, R8, R7, 0x1, 0x1f ;  /* 0x08201f0007087f89 */ /* 0x000e2200000e0000 */
[----:B-1----:R-:W-:-:S04]  /*0640*/  @!P0 LEA R2, R11, R2, 0x18 ;  /* 0x000000020b028211 */ /* 0x002fc800078ec0ff */
[----:B------:R-:W-:Y:S01]  /*0650*/  @!P0 LEA.HI R2, R9, R2, RZ, 0x1d ;  /* 0x0000000209028211 */ /* 0x000fe200078fe8ff */
[----:B0-----:R-:W-:-:S05]  /*0660*/  FADD R3, R7, R8 ;  /* 0x0000000807037221 */ /* 0x001fca0000000000 */
[----:B------:R0:W-:Y:S01]  /*0670*/  @!P0 STS [R2], R3 ;  /* 0x0000000302008388 */ /* 0x0001e20000000800 */
[----:B------:R-:W-:Y:S01]  /*0680*/  BAR.SYNC.DEFER_BLOCKING 0x0 ;  /* 0x0000000000007b1d */ /* 0x000fe20000010000 */
[----:B------:R-:W-:-:S13]  /*0690*/  ISETP.GT.U32.AND P0, PT, R9, 0x1f, PT ;  /* 0x0000001f0900780c */ /* 0x000fda0003f04070 */
[----:B0-----:R-:W-:Y:S05]  /*06a0*/  @P0 BRA `(.L_x_515) ;  /* 0x0000000000b00947 */ /* 0x001fea0003800000 */
[----:B------:R-:W0:Y:S02]  /*06b0*/  LDCU UR4, c[0x0][0x360] ;  /* 0x00006c00ff0477ac */ /* 0x000e240008000800 */
[----:B0-----:R-:W-:-:S04]  /*06c0*/  UIADD3 UR4, UPT, UPT, UR4, 0x1f, URZ ;  /* 0x0000001f04047890 */ /* 0x001fc8000fffe0ff */
[----:B------:R-:W-:-:S06]  /*06d0*/  USHF.R.U32.HI UR4, URZ, 0x5, UR4 ;  /* 0x00000005ff047899 */ /* 0x000fcc0008011604 */
[----:B------:R-:W-:Y:S01]  /*06e0*/  ISETP.GE.U32.AND P0, PT, R0, UR4, PT ;  /* 0x0000000400007c0c */ /* 0x000fe2000bf06070 */
[----:B------:R-:W-:-:S12]  /*06f0*/  UMOV UR4, 0xffffffff ;  /* 0xffffffff00047882 */ /* 0x000fd80000000000 */
[----:B------:R-:W0:Y:S01]  /*0700*/  @!P0 S2R R3, SR_CgaCtaId ;  /* 0x0000000000038919 */ /* 0x000e220000008800 */
[----:B------:R-:W-:-:S05]  /*0710*/  @!P0 MOV R2, 0x400 ;  /* 0x0000040000028802 */ /* 0x000fca0000000f00 */
[----:B------:R-:W-:-:S05]  /*0720*/  @!P0 VIADD R2, R2, 0x10 ;  /* 0x0000001002028836 */ /* 0x000fca0000000000 */
[----:B0-----:R-:W-:Y:S01]  /*0730*/  @!P0 LEA R3, R3, R2, 0x18 ;  /* 0x0000000203038211 */ /* 0x001fe200078ec0ff */
[----:B------:R-:W-:-:S04]  /*0740*/  HFMA2 R2, -RZ, RZ, 0, 0 ;  /* 0x00000000ff027431 */ /* 0x000fc800000001ff */
[----:B------:R-:W-:-:S05]  /*0750*/  @!P0 IMAD R0, R0, 0x4, R3 ;  /* 0x0000000400008824 */ /* 0x000fca00078e0203 */
[----:B------:R0:W1:Y:S01]  /*0760*/  @!P0 LDS R2, [R0] ;  /* 0x0000000000028984 */ /* 0x0000620000000800 */
[----:B------:R-:W-:Y:S01]  /*0770*/  ISETP.NE.AND P0, PT, R9, RZ, PT ;  /* 0x000000ff0900720c */ /* 0x000fe20003f05270 */
[----:B------:R-:W-:-:S12]  /*0780*/  BRA.DIV UR4, `(.L_x_516) ;  /* 0x0000000a04587947 */ /* 0x000fd8000b800000 */
        /* <DEDUP_REMOVED lines=9> */
.L_x_535:
[----:B-1----:R-:W-:Y:S01]  /*0820*/  FADD R7, R6, R7 ;  /* 0x0000000706077221 */ /* 0x002fe20000000000 */
[----:B------:R-:W-:Y:S06]  /*0830*/  @P0 BRA `(.L_x_515) ;  /* 0x00000000004c0947 */ /* 0x000fec0003800000 */
[----:B------:R-:W-:Y:S01]  /*0840*/  FMNMX R7, R7, 9.999999682655225389e-21, !PT ;  /* 0x1e3ce50807077809 */ /* 0x000fe20007800000 */
[----:B------:R-:W-:Y:S04]  /*0850*/  BSSY.RECONVERGENT B0, `(.L_x_517) ;  /* 0x000000d000007945 */ /* 0x000fe80003800200 */
[----:B------:R-:W-:-:S05]  /*0860*/  VIADD R0, R7, 0x1800000 ;  /* 0x0180000007007836 */ /* 0x000fca0000000000 */
[----:B------:R-:W-:-:S04]  /*0870*/  LOP3.LUT R0, R0, 0x7f800000, RZ, 0xc0, !PT ;  /* 0x7f80000000007812 */ /* 0x000fc800078ec0ff */
[----:B------:R-:W-:-:S13]  /*0880*/  ISETP.GT.U32.AND P0, PT, R0, 0x1ffffff, PT ;  /* 0x01ffffff0000780c */ /* 0x000fda0003f04070 */
[----:B------:R-:W-:Y:S05]  /*0890*/  @P0 BRA `(.L_x_518) ;  /* 0x0000000000100947 */ /* 0x000fea0003800000 */
[----:B0-----:R-:W-:-:S07]  /*08a0*/  MOV R6, 0x8c0 ;  /* 0x000008c000067802 */ /* 0x001fce0000000f00 */
[----:B------:R-:W-:Y:S05]  /*08b0*/  CALL.REL.NOINC `($__internal_2_$__cuda_sm20_rcp_rn_f32_slowpath) ;  /* 0x0000000800987944 */ /* 0x000fea0003c00000 */
[----:B------:R-:W-:Y:S01]  /*08c0*/  IMAD.MOV.U32 R0, RZ, RZ, R3 ;  /* 0x000000ffff007224 */ /* 0x000fe200078e0003 */
[----:B------:R-:W-:Y:S06]  /*08d0*/  BRA `(.L_x_519) ;  /* 0x0000000000107947 */ /* 0x000fec0003800000 */
.L_x_518:
[----:B------:R-:W1:Y:S02]  /*08e0*/  MUFU.RCP R0, R7 ;  /* 0x0000000700007308 */ /* 0x000e640000001000 */
[----:B-1----:R-:W-:-:S04]  /*08f0*/  FFMA R2, R7, R0, -1 ;  /* 0xbf80000007027423 */ /* 0x002fc80000000000 */
[----:B------:R-:W-:-:S04]  /*0900*/  FADD.FTZ R3, -R2, -RZ ;  /* 0x800000ff02037221 */ /* 0x000fc80000010100 */
[----:B------:R-:W-:-:S07]  /*0910*/  FFMA R0, R0, R3, R0 ;  /* 0x0000000300007223 */ /* 0x000fce0000000000 */
.L_x_519:
[----:B------:R-:W-:Y:S05]  /*0920*/  BSYNC.RECONVERGENT B0 ;  /* 0x0000000000007941 */ /* 0x000fea0003800200 */
.L_x_517:
[----:B------:R-:W1:Y:S01]  /*0930*/  S2UR UR5, SR_CgaCtaId ;  /* 0x00000000000579c3 */ /* 0x000e620000008800 */
[----:B------:R-:W-:Y:S02]  /*0940*/  UMOV UR4, 0x400 ;  /* 0x0000040000047882 */ /* 0x000fe40000000000 */
[----:B-1----:R-:W-:-:S09]  /*0950*/  ULEA UR4, UR5, UR4, 0x18 ;  /* 0x0000000405047291 */ /* 0x002fd2000f8ec0ff */
[----:B------:R1:W-:Y:S03]  /*0960*/  STS [UR4+0xc], R0 ;  /* 0x00000c00ff007988 */ /* 0x0003e60008000804 */
.L_x_515:
[----:B------:R-:W-:Y:S01]  /*0970*/  ISETP.GE.AND P0, PT, R9, R4, PT ;  /* 0x000000040900720c */ /* 0x000fe20003f06270 */
[----:B------:R-:W-:Y:S05]  /*0980*/  WARPSYNC.ALL ;  /* 0x0000000000007948 */ /* 0x000fea0003800000 */
[----:B------:R-:W-:Y:S06]  /*0990*/  BAR.SYNC.DEFER_BLOCKING 0x0 ;  /* 0x0000000000007b1d */ /* 0x000fec0000010000 */
[----:B------:R-:W-:Y:S04]  /*09a0*/  BSSY.RECONVERGENT B0, `(.L_x_520) ;  /* 0x0000011000007945 */ /* 0x000fe80003800200 */
[----:B------:R-:W-:Y:S05]  /*09b0*/  @P0 BRA `(.L_x_521) ;  /* 0x00000000003c0947 */ /* 0x000fea0003800000 */
[----:B------:R-:W1:Y:S01]  /*09c0*/  S2R R3, SR_CgaCtaId ;  /* 0x0000000000037919 */ /* 0x000e620000008800 */
[----:B------:R-:W-:Y:S01]  /*09d0*/  MOV R2, 0x400 ;  /* 0x0000040000027802 */ /* 0x000fe20000000f00 */
[----:B0-----:R-:W0:Y:S03]  /*09e0*/  LDC R6, c[0x0][0x360] ;  /* 0x0000d800ff067b82 */ /* 0x001e260000000800 */
[----:B-1----:R-:W-:Y:S01]  /*09f0*/  LEA R0, R3, R2, 0x18 ;  /* 0x0000000203007211 */ /* 0x002fe200078ec0ff */
[----:B------:R-:W-:-:S05]  /*0a00*/  VIADD R2, R2, 0x90 ;  /* 0x0000009002027836 */ /* 0x000fca0000000000 */
[----:B------:R-:W1:Y:S01]  /*0a10*/  LDS R0, [R0+0xc] ;  /* 0x00000c0000007984 */ /* 0x000e620000000800 */
[----:B------:R-:W-:Y:S02]  /*0a20*/  LEA R8, R3, R2, 0x18 ;  /* 0x0000000203087211 */ /* 0x000fe400078ec0ff */
[----:B------:R-:W-:-:S07]  /*0a30*/  MOV R3, R9 ;  /* 0x0000000900037202 */ /* 0x000fce0000000f00 */
.L_x_522:
[----:B--2---:R-:W-:Y:S02]  /*0a40*/  IMAD R2, R3, 0x4, R8 ;  /* 0x0000000403027824 */ /* 0x004fe400078e0208 */
[----:B0-----:R-:W-:-:S03]  /*0a50*/  IMAD.IADD R3, R6, 0x1, R3 ;  /* 0x0000000106037824 */ /* 0x001fc600078e0203 */
[----:B------:R-:W1:Y:S02]  /*0a60*/  LDS R5, [R2] ;  /* 0x0000000002057984 */ /* 0x000e640000000800 */
[----:B------:R-:W-:Y:S01]  /*0a70*/  ISETP.GE.AND P0, PT, R3, R4, PT ;  /* 0x000000040300720c */ /* 0x000fe20003f06270 */
[----:B-1----:R-:W-:-:S05]  /*0a80*/  FMUL R5, R0, R5 ;  /* 0x0000000500057220 */ /* 0x002fca0000400000 */
[----:B------:R2:W-:Y:S07]  /*0a90*/  STS [R2], R5 ;  /* 0x0000000502007388 */ /* 0x0005ee0000000800 */
[----:B------:R-:W-:Y:S05]  /*0aa0*/  @!P0 BRA `(.L_x_522) ;  /* 0xfffffffc00e48947 */ /* 0x000fea000383ffff */
.L_x_521:
[----:B------:R-:W-:Y:S05]  /*0ab0*/  BSYNC.RECONVERGENT B0 ;  /* 0x0000000000007941 */ /* 0x000fea0003800200 */
.L_x_520:
[----:B------:R-:W3:Y:S01]  /*0ac0*/  S2UR UR4, SR_CTAID.X ;  /* 0x00000000000479c3 */ /* 0x000ee20000002500 */
[----:B------:R-:W4:Y:S07]  /*0ad0*/  LDCU UR6, c[0x0][0x3a0] ;  /* 0x00007400ff0677ac */ /* 0x000f2e0008000800 */
[----:B-1----:R-:W3:Y:S01]  /*0ae0*/  LDC R0, c[0x0][0x360] ;  /* 0x0000d800ff007b82 */ /* 0x002ee20000000800 */
[----:B------:R-:W1:Y:S01]  /*0af0*/  LDCU UR5, c[0x0][0x370] ;  /* 0x00006e00ff0577ac */ /* 0x000e620008000800 */
[----:B---3--:R-:W-:-:S02]  /*0b00*/  IMAD R3, R0, UR4, R9 ;  /* 0x0000000400037c24 */ /* 0x008fc4000f8e0209 */
[----:B-1----:R-:W-:-:S04]  /*0b10*/  IMAD R0, R0, UR5, RZ ;  /* 0x0000000500007c24 */ /* 0x002fc8000f8e02ff */
[----:B------:R-:W-:Y:S01]  /*0b20*/  BAR.SYNC.DEFER_BLOCKING 0x0 ;  /* 0x0000000000007b1d */ /* 0x000fe20000010000 */
[----:B----4-:R-:W-:-:S13]  /*0b30*/  ISETP.GE.AND P0, PT, R3, UR6, PT ;  /* 0x0000000603007c0c */ /* 0x010fda000bf06270 */
[----:B------:R-:W-:Y:S05]  /*0b40*/  @P0 EXIT ;  /* 0x000000000000094d */ /* 0x000fea0003800000 */
[----:B--2---:R-:W1:Y:S01]  /*0b50*/  LDC R5, c[0x0][0x3a8] ;  /* 0x0000ea00ff057b82 */ /* 0x004e620000000800 */
[----:B------:R-:W-:Y:S02]  /*0b60*/  ISETP.GT.AND P0, PT, R4, RZ, PT ;  /* 0x000000ff0400720c */ /* 0x000fe40003f04270 */
[----:B-1----:R-:W-:-:S11]  /*0b70*/  IADD3 R2, PT, PT, R5, -0x1, R4 ;  /* 0xffffffff05027810 */ /* 0x002fd60007ffe004 */
[----:B------:R-:W-:Y:S05]  /*0b80*/  @P0 BRA `(.L_x_523) ;  /* 0x0000000000300947 */ /* 0x000fea0003800000 */
[----:B0-----:R-:W0:Y:S01]  /*0b90*/  LDC.64 R6, c[0x0][0x3b0] ;  /* 0x0000ec00ff067b82 */ /* 0x001e220000000a00 */
[----:B------:R-:W1:Y:S02]  /*0ba0*/  LDCU UR4, c[0x0][0x3a0] ;  /* 0x00007400ff0477ac */ /* 0x000e640008000800 */
.L_x_524:
[----:B------:R-:W-:Y:S01]  /*0bb0*/  ISETP.GE.AND P0, PT, R3, R2, PT ;  /* 0x000000020300720c */ /* 0x000fe20003f06270 */
[----:B-12---:R-:W-:Y:S01]  /*0bc0*/  IMAD R5, R12, UR4, R3 ;  /* 0x000000040c057c24 */ /* 0x006fe2000f8e0203 */
[----:B------:R-:W-:Y:S01]  /*0bd0*/  IADD3 R3, PT, PT, R0, R3, RZ ;  /* 0x0000000300037210 */ /* 0x000fe20007ffe0ff */
[----:B------:R-:W-:Y:S02]  /*0be0*/  IMAD.MOV.U32 R9, RZ, RZ, 0x7fc00000 ;  /* 0x7fc00000ff097424 */ /* 0x000fe400078e00ff */
[----:B0-----:R-:W-:-:S08]  /*0bf0*/  IMAD.WIDE R4, R5, 0x4, R6 ;  /* 0x0000000405047825 */ /* 0x001fd000078e0206 */
[----:B------:R-:W-:Y:S01]  /*0c00*/  @P0 IMAD.MOV.U32 R9, RZ, RZ, RZ ;  /* 0x000000ffff090224 */ /* 0x000fe200078e00ff */
[----:B------:R-:W-:-:S04]  /*0c10*/  ISETP.GE.AND P0, PT, R3, UR4, PT ;  /* 0x0000000403007c0c */ /* 0x000fc8000bf06270 */
[----:B------:R2:W-:Y:S09]  /*0c20*/  STG.E desc[UR8][R4.64], R9 ;  /* 0x0000000904007986 */ /* 0x0005f2000c101908 */
[----:B------:R-:W-:Y:S05]  /*0c30*/  @!P0 BRA `(.L_x_524) ;  /* 0xfffffffc00dc8947 */ /* 0x000fea000383ffff */
[----:B------:R-:W-:Y:S05]  /*0c40*/  EXIT ;  /* 0x000000000000794d */ /* 0x000fea0003800000 */
.L_x_523:
[----:B------:R-:W1:Y:S01]  /*0c50*/  LDCU.64 UR6, c[0x0][0x380] ;  /* 0x00007000ff0677ac */ /* 0x000e620008000a00 */
[C---:B------:R-:W-:Y:S02]  /*0c60*/  LOP3.LUT R5, R4.reuse, 0x7ffffffc, RZ, 0xc0, !PT ;  /* 0x7ffffffc04057812 */ /* 0x040fe400078ec0ff */
[----:B------:R-:W-:-:S03]  /*0c70*/  LOP3.LUT R17, R4, 0x3, RZ, 0xc0, !PT ;  /* 0x0000000304117812 */ /* 0x000fc600078ec0ff */
[----:B------:R-:W-:Y:S01]  /*0c80*/  IMAD.MOV R13, RZ, RZ, -R5 ;  /* 0x000000ffff0d7224 */ /* 0x000fe200078e0a05 */
[----:B-1----:R-:W-:-:S04]  /*0c90*/  UIADD3 UR5, UP0, UPT, UR6, 0x8, URZ ;  /* 0x0000000806057890 */ /* 0x002fc8000ff1e0ff */
[----:B------:R-:W-:-:S12]  /*0ca0*/  UIADD3.X UR6, UPT, UPT, URZ, UR7, URZ, UP0, !UPT ;  /* 0x00000007ff067290 */ /* 0x000fd800087fe4ff */
.L_x_529:
[----:B------:R-:W-:Y:S01]  /*0cb0*/  ISETP.GE.AND P0, PT, R3, R2, PT ;  /* 0x000000020300720c */ /* 0x000fe20003f06270 */
[----:B------:R-:W-:Y:S01]  /*0cc0*/  BSSY.RECONVERGENT B0, `(.L_x_525) ;  /* 0x0000039000007945 */ /* 0x000fe20003800200 */
[----:B-1----:R-:W-:-:S11]  /*0cd0*/  IMAD.MOV.U32 R15, RZ, RZ, 0x7fc00000 ;  /* 0x7fc00000ff0f7424 */ /* 0x002fd600078e00ff */
[----:B------:R-:W-:Y:S05]  /*0ce0*/  @!P0 BRA `(.L_x_526) ;  /* 0x0000000000d88947 */ /* 0x000fea0003800000 */
[----:B------:R-:W-:Y:S01]  /*0cf0*/  ISETP.GE.U32.AND P0, PT, R4, 0x4, PT ;  /* 0x000000040400780c */ /* 0x000fe20003f06070 */
[----:B------:R-:W-:Y:S01]  /*0d00*/  IMAD.MOV.U32 R15, RZ, RZ, RZ ;  /* 0x000000ffff0f7224 */ /* 0x000fe200078e00ff */
[----:B------:R-:W-:Y:S01]  /*0d10*/  IADD3 R21, PT, PT, R3, 0x1, -R4 ;  /* 0x0000000103157810 */ /* 0x000fe20007ffe804 */
[----:B------:R-:W-:-:S03]  /*0d20*/  IMAD.MOV.U32 R8, RZ, RZ, RZ ;  /* 0x000000ffff087224 */ /* 0x000fc600078e00ff */
[----:B------:R-:W-:-:S07]  /*0d30*/  SHF.R.S32.HI R22, RZ, 0x1f, R21 ;  /* 0x0000001fff167819 */ /* 0x000fce0000011415 */
[----:B------:R-:W-:Y:S05]  /*0d40*/  @!P0 BRA `(.L_x_527) ;  /* 0x0000000000688947 */ /* 0x000fea0003800000 */
[----:B------:R-:W1:Y:S01]  /*0d50*/  S2UR UR7, SR_CgaCtaId ;  /* 0x00000000000779c3 */ /* 0x000e620000008800 */
[C---:B------:R-:W-:Y:S01]  /*0d60*/  LEA R8, P0, R21.reuse, UR5, 0x2 ;  /* 0x0000000515087c11 */ /* 0x040fe2000f8010ff */
[----:B------:R-:W-:Y:S01]  /*0d70*/  UMOV UR4, 0x400 ;  /* 0x0000040000047882 */ /* 0x000fe20000000000 */
[----:B------:R-:W-:Y:S01]  /*0d80*/  HFMA2 R15, -RZ, RZ, 0, 0 ;  /* 0x00000000ff0f7431 */ /* 0x000fe200000001ff */
[----:B------:R-:W-:Y:S01]  /*0d90*/  UIADD3 UR4, UPT, UPT, UR4, 0x90, URZ ;  /* 0x0000009004047890 */ /* 0x000fe2000fffe0ff */
[----:B------:R-:W-:Y:S01]  /*0da0*/  IMAD.MOV.U32 R14, RZ, RZ, R13 ;  /* 0x000000ffff0e7224 */ /* 0x000fe200078e000d */
[----:B------:R-:W-:Y:S02]  /*0db0*/  LEA.HI.X R9, R21, UR6, R22, 0x2, P0 ;  /* 0x0000000615097c11 */ /* 0x000fe400080f1416 */
[----:B-1----:R-:W-:-:S12]  /*0dc0*/  ULEA UR4, UR7, UR4, 0x18 ;  /* 0x0000000407047291 */ /* 0x002fd8000f8ec0ff */
.L_x_528:
[----:B0-----:R-:W-:Y:S02]  /*0dd0*/  IMAD.MOV.U32 R6, RZ, RZ, R8 ;  /* 0x000000ffff067224 */ /* 0x001fe400078e0008 */
[----:B------:R-:W-:Y:S02]  /*0de0*/  IMAD.MOV.U32 R7, RZ, RZ, R9 ;  /* 0x000000ffff077224 */ /* 0x000fe400078e0009 */
[----:B------:R-:W0:Y:S04]  /*0df0*/  LDS.128 R8, [UR4] ;  /* 0x00000004ff087984 */ /* 0x000e280008000c00 */
[----:B------:R-:W0:Y:S04]  /*0e00*/  LDG.E.CONSTANT R16, desc[UR8][R6.64+-0x8] ;  /* 0xfffff80806107981 */ /* 0x000e28000c1e9900 */
[----:B------:R-:W2:Y:S04]  /*0e10*/  LDG.E.CONSTANT R18, desc[UR8][R6.64+-0x4] ;  /* 0xfffffc0806127981 */ /* 0x000ea8000c1e9900 */
[----:B------:R-:W3:Y:S04]  /*0e20*/  LDG.E.CONSTANT R19, desc[UR8][R6.64] ;  /* 0x0000000806137981 */ /* 0x000ee8000c1e9900 */
[----:B------:R-:W4:Y:S01]  /*0e30*/  LDG.E.CONSTANT R20, desc[UR8][R6.64+0x4] ;  /* 0x0000040806147981 */ /* 0x000f22000c1e9900 */
[----:B------:R-:W-:Y:S01]  /*0e40*/  VIADD R14, R14, 0x4 ;  /* 0x000000040e0e7836 */ /* 0x000fe20000000000 */
[----:B------:R-:W-:-:S04]  /*0e50*/  UIADD3 UR4, UPT, UPT, UR4, 0x10, URZ ;  /* 0x0000001004047890 */ /* 0x000fc8000fffe0ff */
[----:B------:R-:W-:Y:S01]  /*0e60*/  ISETP.NE.AND P0, PT, R14, RZ, PT ;  /* 0x000000ff0e00720c */ /* 0x000fe20003f05270 */
[----:B0-----:R-:W-:-:S04]  /*0e70*/  FFMA R8, R16, R8, R15 ;  /* 0x0000000810087223 */ /* 0x001fc8000000000f */
[----:B--2---:R-:W-:Y:S01]  /*0e80*/  FFMA R9, R9, R18, R8 ;  /* 0x0000001209097223 */ /* 0x004fe20000000008 */
[----:B------:R-:W-:-:S03]  /*0e90*/  IADD3 R8, P1, PT, R6, 0x10, RZ ;  /* 0x0000001006087810 */ /* 0x000fc60007f3e0ff */
[----:B---3--:R-:W-:Y:S01]  /*0ea0*/  FFMA R10, R10, R19, R9 ;  /* 0x000000130a0a7223 */ /* 0x008fe20000000009 */
[----:B------:R-:W-:-:S03]  /*0eb0*/  IADD3.X R9, PT, PT, RZ, R7, RZ, P1, !PT ;  /* 0x00000007ff097210 */ /* 0x000fc60000ffe4ff */
[----:B----4-:R-:W-:Y:S01]  /*0ec0*/  FFMA R15, R11, R20, R10 ;  /* 0x000000140b0f7223 */ /* 0x010fe2000000000a */
[----:B------:R-:W-:Y:S06]  /*0ed0*/  @P0 BRA `(.L_x_528) ;  /* 0xfffffffc00bc0947 */ /* 0x000fec000383ffff */
[----:B------:R-:W-:-:S07]  /*0ee0*/  IMAD.MOV.U32 R8, RZ, RZ, R5 ;  /* 0x000000ffff087224 */ /* 0x000fce00078e0005 */
.L_x_527:
        /* <DEDUP_REMOVED lines=11> */
[----:B------:R-:W-:-:S05]  /*0fa0*/  VIADD R9, R9, 0x90 ;  /* 0x0000009009097836 */ /* 0x000fca0000000000 */
[----:B0-----:R-:W-:-:S05]  /*0fb0*/  LEA R9, R10, R9, 0x18 ;  /* 0x000000090a097211 */ /* 0x001fca00078ec0ff */
[----:B------:R-:W-:-:S06]  /*0fc0*/  IMAD R8, R8, 0x4, R9 ;  /* 0x0000000408087824 */ /* 0x000fcc00078e0209 */
        /* <DEDUP_REMOVED lines=8> */
.L_x_526:
[----:B------:R-:W-:Y:S05]  /*1050*/  BSYNC.RECONVERGENT B0 ;  /* 0x0000000000007941 */ /* 0x000fea0003800200 */
.L_x_525:
[----:B0-----:R-:W0:Y:S01]  /*1060*/  LDC.64 R6, c[0x0][0x3b0] ;  /* 0x0000ec00ff067b82 */ /* 0x001e220000000a00 */
[----:B------:R-:W1:Y:S02]  /*1070*/  LDCU UR4, c[0x0][0x3a0] ;  /* 0x00007400ff0477ac */ /* 0x000e640008000800 */
[----:B-1----:R-:W-:Y:S01]  /*1080*/  IMAD R9, R12, UR4, R3 ;  /* 0x000000040c097c24 */ /* 0x002fe2000f8e0203 */
[----:B------:R-:W-:-:S03]  /*1090*/  IADD3 R3, PT, PT, R0, R3, RZ ;  /* 0x0000000300037210 */ /* 0x000fc60007ffe0ff */
[----:B0-----:R-:W-:Y:S01]  /*10a0*/  IMAD.WIDE R6, R9, 0x4, R6 ;  /* 0x0000000409067825 */ /* 0x001fe200078e0206 */
[----:B------:R-:W-:-:S04]  /*10b0*/  ISETP.GE.AND P0, PT, R3, UR4, PT ;  /* 0x0000000403007c0c */ /* 0x000fc8000bf06270 */
[----:B------:R1:W-:Y:S09]  /*10c0*/  STG.E desc[UR8][R6.64], R15 ;  /* 0x0000000f06007986 */ /* 0x0003f2000c101908 */
[----:B------:R-:W-:Y:S05]  /*10d0*/  @!P0 BRA `(.L_x_529) ;  /* 0xfffffff800f48947 */ /* 0x000fea000383ffff */
[----:B------:R-:W-:Y:S05]  /*10e0*/  EXIT ;  /* 0x000000000000794d */ /* 0x000fea0003800000 */
.L_x_516:
[----:B------:R-:W-:Y:S02]  /*10f0*/  IMAD.MOV.U32 R11, RZ, RZ, 0x10 ;  /* 0x00000010ff0b7424 */ /* 0x000fe400078e00ff */
[----:B------:R-:W-:Y:S02]  /*1100*/  IMAD.MOV.U32 R13, RZ, RZ, 0x1f ;  /* 0x0000001fff0d7424 */ /* 0x000fe400078e00ff */
[----:B------:R-:W-:-:S07]  /*1110*/  IMAD.MOV.U32 R8, RZ, RZ, -0x1 ;  /* 0xffffffffff087424 */ /* 0x000fce00078e00ff */
[----:B01----:R-:W-:Y:S05]  /*1120*/  WARPSYNC.COLLECTIVE R8, `(.L_x_530) ;  /* 0x0000000008087348 */ /* 0x003fea0003c00000 */
[----:B-1----:R1:W2:Y:S02]  /*1130*/  SHFL.DOWN P1, R7, R2, R11, R13 ;  /* 0x0800000b02077389 */ /* 0x0022a4000002000d */
[----:B012---:R-:W-:Y:S05]  /*1140*/  ENDCOLLECTIVE ;  /* 0x000000000000791b */ /* 0x007fea0003800000 */
.L_x_530:
[----:B------:R-:W-:Y:S02]  /*1150*/  IMAD.MOV.U32 R11, RZ, RZ, 0x8 ;  /* 0x00000008ff0b7424 */ /* 0x000fe400078e00ff */
[----:B------:R-:W-:-:S04]  /*1160*/  IMAD.MOV.U32 R3, RZ, RZ, R7 ;  /* 0x000000ffff037224 */ /* 0x000fc800078e0007 */
[----:B------:R-:W-:-:S05]  /*1170*/  FADD R3, R3, R2 ;  /* 0x0000000203037221 */ /* 0x000fca0000000000 */
[----:B------:R-:W-:-:S07]  /*1180*/  MOV R2, R3 ;  /* 0x0000000300027202 */ /* 0x000fce0000000f00 */
[----:B------:R-:W-:Y:S05]  /*1190*/  WARPSYNC.COLLECTIVE R8, `(.L_x_531) ;  /* 0x0000000008087348 */ /* 0x000fea0003c00000 */
[----:B------:R0:W1:Y:S02]  /*11a0*/  SHFL.DOWN P1, R7, R2, R11, R13 ;  /* 0x0800000b02077389 */ /* 0x000064000002000d */
[----:B01----:R-:W-:Y:S05]  /*11b0*/  ENDCOLLECTIVE ;  /* 0x000000000000791b */ /* 0x003fea0003800000 */
.L_x_531:
[----:B------:R-:W-:Y:S02]  /*11c0*/  IMAD.MOV.U32 R11, RZ, RZ, 0x4 ;  /* 0x00000004ff0b7424 */ /* 0x000fe400078e00ff */
[----:B------:R-:W-:-:S04]  /*11d0*/  IMAD.MOV.U32 R0, RZ, RZ, R7 ;  /* 0x000000ffff007224 */ /* 0x000fc800078e0007 */
[----:B------:R-:W-:-:S04]  /*11e0*/  FADD R0, R3, R0 ;  /* 0x0000000003007221 */ /* 0x000fc80000000000 */
[----:B------:R-:W-:-:S07]  /*11f0*/  IMAD.MOV.U32 R2, RZ, RZ, R0 ;  /* 0x000000ffff027224 */ /* 0x000fce00078e0000 */
[----:B------:R-:W-:Y:S05]  /*1200*/  WARPSYNC.COLLECTIVE R8, `(.L_x_532) ;  /* 0x0000000008087348 */ /* 0x000fea0003c00000 */
[----:B------:R0:W1:Y:S02]  /*1210*/  SHFL.DOWN P1, R7, R2, R11, R13 ;  /* 0x0800000b02077389 */ /* 0x000064000002000d */
[----:B01----:R-:W-:Y:S05]  /*1220*/  ENDCOLLECTIVE ;  /* 0x000000000000791b */ /* 0x003fea0003800000 */
.L_x_532:
[----:B------:R-:W-:Y:S01]  /*1230*/  IMAD.MOV.U32 R11, RZ, RZ, 0x2 ;  /* 0x00000002ff0b7424 */ /* 0x000fe200078e00ff */
[----:B------:R-:W-:-:S05]  /*1240*/  MOV R5, R7 ;  /* 0x0000000700057202 */ /* 0x000fca0000000f00 */
[----:B------:R-:W-:-:S04]  /*1250*/  FADD R5, R0, R5 ;  /* 0x0000000500057221 */ /* 0x000fc80000000000 */
[----:B------:R-:W-:-:S07]  /*1260*/  IMAD.MOV.U32 R2, RZ, RZ, R5 ;  /* 0x000000ffff027224 */ /* 0x000fce00078e0005 */
[----:B------:R-:W-:Y:S05]  /*1270*/  WARPSYNC.COLLECTIVE R8, `(.L_x_533) ;  /* 0x0000000008087348 */ /* 0x000fea0003c00000 */
[----:B------:R0:W1:Y:S02]  /*1280*/  SHFL.DOWN P1, R7, R2, R11, R13 ;  /* 0x0800000b02077389 */ /* 0x000064000002000d */
[----:B01----:R-:W-:Y:S05]  /*1290*/  ENDCOLLECTIVE ;  /* 0x000000000000791b */ /* 0x003fea0003800000 */
.L_x_533:
[----:B------:R-:W-:Y:S02]  /*12a0*/  IMAD.MOV.U32 R11, RZ, RZ, 0x1 ;  /* 0x00000001ff0b7424 */ /* 0x000fe400078e00ff */
[----:B------:R-:W-:-:S04]  /*12b0*/  IMAD.MOV.U32 R6, RZ, RZ, R7 ;  /* 0x000000ffff067224 */ /* 0x000fc800078e0007 */
[----:B------:R-:W-:-:S05]  /*12c0*/  FADD R6, R5, R6 ;  /* 0x0000000605067221 */ /* 0x000fca0000000000 */
[----:B------:R-:W-:-:S07]  /*12d0*/  MOV R2, R6 ;  /* 0x0000000600027202 */ /* 0x000fce0000000f00 */
[----:B------:R-:W-:Y:S05]  /*12e0*/  WARPSYNC.COLLECTIVE R8, `(.L_x_534) ;  /* 0x0000000008087348 */ /* 0x000fea0003c00000 */
[----:B------:R0:W1:Y:S02]  /*12f0*/  SHFL.DOWN P1, R7, R2, R11, R13 ;  /* 0x0800000b02077389 */ /* 0x000064000002000d */
[----:B01----:R-:W-:Y:S05]  /*1300*/  ENDCOLLECTIVE ;  /* 0x000000000000791b */ /* 0x003fea0003800000 */
.L_x_534:
[----:B------:R-:W-:Y:S05]  /*1310*/  BRA `(.L_x_535) ;  /* 0xfffffff400407947 */ /* 0x000fea000383ffff */
        .weak           $__internal_2_$__cuda_sm20_rcp_rn_f32_slowpath
        .type           $__internal_2_$__cuda_sm20_rcp_rn_f32_slowpath,@function
        .size           $__internal_2_$__cuda_sm20_rcp_rn_f32_slowpath,($__internal_3_$__cuda_sm3x_div_rn_noftz_f32_slowpath - $__internal_2_$__cuda_sm20_rcp_rn_f32_slowpath)
$__internal_2_$__cuda_sm20_rcp_rn_f32_slowpath:
[----:B------:R-:W-:Y:S01]  /*1320*/  IMAD.SHL.U32 R0, R7, 0x2, RZ ;  /* 0x0000000207007824 */ /* 0x000fe200078e00ff */
[----:B------:R-:W-:Y:S04]  /*1330*/  BSSY.RECONVERGENT B1, `(.L_x_536) ;  /* 0x0000031000017945 */ /* 0x000fe80003800200 */
[----:B------:R-:W-:Y:S01]  /*1340*/  SHF.R.U32.HI R11, RZ, 0x18, R0 ;  /* 0x00000018ff0b7819 */ /* 0x000fe20000011600 */
[----:B------:R-:W-:-:S03]  /*1350*/  IMAD.MOV.U32 R0, RZ, RZ, R7 ;  /* 0x000000ffff007224 */ /* 0x000fc600078e0007 */
[----:B------:R-:W-:-:S13]  /*1360*/  ISETP.NE.U32.AND P0, PT, R11, RZ, PT ;  /* 0x000000ff0b00720c */ /* 0x000fda0003f05070 */
[----:B------:R-:W-:Y:S05]  /*1370*/  @P0 BRA `(.L_x_537) ;  /* 0x0000000000280947 */ /* 0x000fea0003800000 */
[----:B------:R-:W-:-:S04]  /*1380*/  SHF.L.U32 R2, R0, 0x1, RZ ;  /* 0x0000000100027819 */ /* 0x000fc800000006ff */
        /* <DEDUP_REMOVED lines=9> */
.L_x_537:
        /* <DEDUP_REMOVED lines=16> */
[----:B------:R-:W-:-:S03]  /*1520*/  LOP3.LUT R10, R10, R3, RZ, 0xc0, !PT ;  /* 0x000000030a0a7212 */ /* 0x000fc600078ec0ff */
[----:B------:R-:W-:Y:S01]  /*1530*/  IMAD.MOV R2, RZ, RZ, -R5 ;  /* 0x000000ffff027224 */ /* 0x000fe200078e0a05 */
[----:B------:R-:W-:-:S04]  /*1540*/  SHF.R.U32.HI R10, RZ, R7, R10 ;  /* 0x00000007ff0a7219 */ /* 0x000fc8000001160a */
[----:B------:R-:W-:Y:S02]  /*1550*/  LOP3.LUT P1, RZ, R2, R7, R3, 0xf8, !PT ;  /* 0x0000000702ff7212 */ /* 0x000fe4000782f803 */
[C---:B------:R-:W-:Y:S02]  /*1560*/  LOP3.LUT P0, RZ, R10.reuse, 0x1, RZ, 0xc0, !PT ;  /* 0x000000010aff7812 */ /* 0x040fe4000780c0ff */
[----:B------:R-:W-:-:S04]  /*1570*/  LOP3.LUT P2, RZ, R10, 0x2, RZ, 0xc0, !PT ;  /* 0x000000020aff7812 */ /* 0x000fc8000784c0ff */
[----:B------:R-:W-:Y:S02]  /*1580*/  PLOP3.LUT P0, PT, P0, P1, P2, 0xe0, 0x0 ;  /* 0x000000000000781c */ /* 0x000fe40000703c20 */
[----:B------:R-:W-:Y:S02]  /*1590*/  LOP3.LUT P1, RZ, R0, 0x7fffff, RZ, 0xc0, !PT ;  /* 0x007fffff00ff7812 */ /* 0x000fe4000782c0ff */
[----:B------:R-:W-:-:S04]  /*15a0*/  SEL R2, RZ, 0x1, !P0 ;  /* 0x00000001ff027807 */ /* 0x000fc80004000000 */
[----:B------:R-:W-:-:S04]  /*15b0*/  IADD3 R2, PT, PT, -R2, RZ, RZ ;  /* 0x000000ff02027210 */ /* 0x000fc80007ffe1ff */
[----:B------:R-:W-:Y:S01]  /*15c0*/  ISETP.GE.AND P0, PT, R2, RZ, PT ;  /* 0x000000ff0200720c */ /* 0x000fe20003f06270 */
[----:B------:R-:W-:-:S05]  /*15d0*/  VIADD R2, R11, 0xffffff04 ;  /* 0xffffff040b027836 */ /* 0x000fca0000000000 */
[----:B------:R-:W-:-:S07]  /*15e0*/  SHF.R.U32.HI R3, RZ, R2, R3 ;  /* 0x00000002ff037219 */ /* 0x000fce0000011603 */
[----:B------:R-:W-:-:S04]  /*15f0*/  @!P0 VIADD R3, R3, 0x1 ;  /* 0x0000000103038836 */ /* 0x000fc80000000000 */
[----:B------:R-:W-:-:S05]  /*1600*/  @!P1 IMAD.SHL.U32 R3, R3, 0x2, RZ ;  /* 0x0000000203039824 */ /* 0x000fca00078e00ff */
[----:B------:R-:W-:Y:S01]  /*1610*/  LOP3.LUT R3, R3, 0x80000000, R0, 0xf8, !PT ;  /* 0x8000000003037812 */ /* 0x000fe200078ef800 */
[----:B------:R-:W-:Y:S06]  /*1620*/  BRA `(.L_x_538) ;  /* 0x0000000000047947 */ /* 0x000fec0003800000 */
.L_x_539:
[----:B------:R0:W1:Y:S02]  /*1630*/  MUFU.RCP R3, R0 ;  /* 0x0000000000037308 */ /* 0x0000640000001000 */
.L_x_538:
[----:B------:R-:W-:Y:S05]  /*1640*/  BSYNC.RECONVERGENT B1 ;  /* 0x0000000000017941 */ /* 0x000fea0003800200 */
.L_x_536:
[----:B------:R-:W-:-:S04]  /*1650*/  MOV R7, 0x0 ;  /* 0x0000000000077802 */ /* 0x000fc80000000f00 */
[----:B01----:R-:W-:Y:S05]  /*1660*/  RET.REL.NODEC R6 `(alma_batch_f32_onthefly) ;  /* 0xffffffe806647950 */ /* 0x003fea0003c3ffff */
        .weak           $__internal_3_$__cuda_sm3x_div_rn_noftz_f32_slowpath
        .type           $__internal_3_$__cuda_sm3x_div_rn_noftz_f32_slowpath,@function
        .size           $__internal_3_$__cuda_sm3x_div_rn_noftz_f32_slowpath,(.L_x_555 - $__internal_3_$__cuda_sm3x_div_rn_noftz_f32_slowpath)
$__internal_3_$__cuda_sm3x_div_rn_noftz_f32_slowpath:
[--C-:B------:R-:W-:Y:S01]  /*1670*/  SHF.R.U32.HI R11, RZ, 0x17, R3.reuse ;  /* 0x00000017ff0b7819 */ /* 0x100fe20000011603 */
[----:B------:R-:W-:Y:S01]  /*1680*/  BSSY.RECONVERGENT B2, `(.L_x_540) ;  /* 0x0000063000027945 */ /* 0x000fe20003800200 */
[----:B------:R-:W-:Y:S01]  /*1690*/  SHF.R.U32.HI R10, RZ, 0x17, R0 ;  /* 0x00000017ff0a7819 */ /* 0x000fe20000011600 */
[----:B------:R-:W-:Y:S01]  /*16a0*/  IMAD.MOV.U32 R13, RZ, RZ, R3 ;  /* 0x000000ffff0d7224 */ /* 0x000fe200078e0003 */
[----:B------:R-:W-:Y:S02]  /*16b0*/  LOP3.LUT R11, R11, 0xff, RZ, 0xc0, !PT ;  /* 0x000000ff0b0b7812 */ /* 0x000fe400078ec0ff */
[----:B------:R-:W-:-:S03]  /*16c0*/  LOP3.LUT R16, R10, 0xff, RZ, 0xc0, !PT ;  /* 0x000000ff0a107812 */ /* 0x000fc600078ec0ff */
[----:B------:R-:W-:Y:S02]  /*16d0*/  VIADD R15, R11, 0xffffffff ;  /* 0xffffffff0b0f7836 */ /* 0x000fe40000000000 */
[----:B------:R-:W-:-:S03]  /*16e0*/  VIADD R14, R16, 0xffffffff ;  /* 0xffffffff100e7836 */ /* 0x000fc60000000000 */
[----:B------:R-:W-:-:S04]  /*16f0*/  ISETP.GT.U32.AND P0, PT, R15, 0xfd, PT ;  /* 0x000000fd0f00780c */ /* 0x000fc80003f04070 */
[----:B------:R-:W-:-:S13]  /*1700*/  ISETP.GT.U32.OR P0, PT, R14, 0xfd, P0 ;  /* 0x000000fd0e00780c */ /* 0x000fda0000704470 */
[----:B------:R-:W-:Y:S01]  /*1710*/  @!P0 MOV R10, RZ ;  /* 0x000000ff000a8202 */ /* 0x000fe20000000f00 */
        /* <DEDUP_REMOVED lines=22> */
[----:B------:R-:W-:Y:S02]  /*1880*/  @!P1 FFMA R13, R3, 1.84467440737095516160e+19, RZ ;  /* 0x5f800000030d9823 */ /* 0x000fe400000000ff */
[----:B------:R-:W-:-:S07]  /*1890*/  @!P1 VIADD R10, R10, 0x40 ;  /* 0x000000400a0a9836 */ /* 0x000fce0000000000 */
.L_x_541:
[----:B------:R-:W-:Y:S01]  /*18a0*/  LEA R14, R11, 0xc0800000, 0x17 ;  /* 0xc08000000b0e7811 */ /* 0x000fe200078eb8ff */
[----:B------:R-:W-:Y:S03]  /*18b0*/  BSSY.RECONVERGENT B3, `(.L_x_546) ;  /* 0x0000036000037945 */ /* 0x000fe60003800200 */
[----:B------:R-:W-:Y:S01]  /*18c0*/  IADD3 R14, PT, PT, -R14, R13, RZ ;  /* 0x0000000d0e0e7210 */ /* 0x000fe20007ffe1ff */
[----:B------:R-:W-:-:S03]  /*18d0*/  VIADD R13, R16, 0xffffff81 ;  /* 0xffffff81100d7836 */ /* 0x000fc60000000000 */
        /* <DEDUP_REMOVED lines=13> */
[----:B------:R-:W-:-:S05]  /*19b0*/  LOP3.LUT R11, R11, 0xff, RZ, 0xc0, !PT ;  /* 0x000000ff0b0b7812 */ /* 0x000fca00078ec0ff */
[----:B------:R-:W-:-:S05]  /*19c0*/  IMAD.IADD R17, R11, 0x1, R13 ;  /* 0x000000010b117824 */ /* 0x000fca00078e020d */
[----:B------:R-:W-:-:S04]  /*19d0*/  IADD3 R10, PT, PT, R17, -0x1, RZ ;  /* 0xffffffff110a7810 */ /* 0x000fc80007ffe0ff */
        /* <DEDUP_REMOVED lines=9> */
[CCC-:B------:R-:W-:Y:S01]  /*1a70*/  FFMA.RZ R10, R18.reuse, R16.reuse, R15.reuse ;  /* 0x00000010120a7223 */ /* 0x1c0fe2000000c00f */
[C---:B------:R-:W-:Y:S02]  /*1a80*/  VIADD R14, R17.reuse, 0x20 ;  /* 0x00000020110e7836 */ /* 0x040fe40000000000 */
[-CC-:B------:R-:W-:Y:S01]  /*1a90*/  FFMA.RM R11, R18, R16.reuse, R15.reuse ;  /* 0x00000010120b7223 */ /* 0x180fe2000000400f */
[C---:B------:R-:W-:Y:S02]  /*1aa0*/  ISETP.NE.AND P2, PT, R17.reuse, RZ, PT ;  /* 0x000000ff1100720c */ /* 0x040fe40003f45270 */
        /* <DEDUP_REMOVED lines=14> */
[----:B------:R-:W-:-:S05]  /*1b90*/  LOP3.LUT R11, R11, R10, RZ, 0xc0, !PT ;  /* 0x0000000a0b0b7212 */ /* 0x000fca00078ec0ff */
[----:B------:R-:W-:-:S05]  /*1ba0*/  IMAD.IADD R11, R14, 0x1, R11 ;  /* 0x000000010e0b7824 */ /* 0x000fca00078e020b */
[----:B------:R-:W-:Y:S01]  /*1bb0*/  LOP3.LUT R0, R11, R0, RZ, 0xfc, !PT ;  /* 0x000000000b007212 */ /* 0x000fe200078efcff */
[----:B------:R-:W-:Y:S06]  /*1bc0*/  BRA `(.L_x_549) ;  /* 0x0000000000107947 */ /* 0x000fec0003800000 */
.L_x_548:
[----:B------:R-:W-:-:S04]  /*1bd0*/  LOP3.LUT R0, R0, 0x80000000, RZ, 0xc0, !PT ;  /* 0x8000000000007812 */ /* 0x000fc800078ec0ff */
[----:B------:R-:W-:Y:S01]  /*1be0*/  LOP3.LUT R0, R0, 0x7f800000, RZ, 0xfc, !PT ;  /* 0x7f80000000007812 */ /* 0x000fe200078efcff */
[----:B------:R-:W-:Y:S06]  /*1bf0*/  BRA `(.L_x_549) ;  /* 0x0000000000047947 */ /* 0x000fec0003800000 */
.L_x_547:
[----:B------:R-:W-:-:S07]  /*1c00*/  LEA R0, R13, R0, 0x17 ;  /* 0x000000000d007211 */ /* 0x000fce00078eb8ff */
.L_x_549:
[----:B------:R-:W-:Y:S05]  /*1c10*/  BSYNC.RECONVERGENT B3 ;  /* 0x0000000000037941 */ /* 0x000fea0003800200 */
.L_x_546:
[----:B------:R-:W-:Y:S05]  /*1c20*/  BRA `(.L_x_550) ;  /* 0x0000000000207947 */ /* 0x000fea0003800000 */
.L_x_545:
[----:B------:R-:W-:-:S04]  /*1c30*/  LOP3.LUT R0, R13, 0x80000000, R0, 0x48, !PT ;  /* 0x800000000d007812 */ /* 0x000fc800078e4800 */
[----:B------:R-:W-:Y:S01]  /*1c40*/  LOP3.LUT R0, R0, 0x7f800000, RZ, 0xfc, !PT ;  /* 0x7f80000000007812 */ /* 0x000fe200078efcff */
[----:B------:R-:W-:Y:S06]  /*1c50*/  BRA `(.L_x_550) ;  /* 0x0000000000147947 */ /* 0x000fec0003800000 */
.L_x_544:
[----:B------:R-:W-:Y:S01]  /*1c60*/  LOP3.LUT R0, R13, 0x80000000, R0, 0x48, !PT ;  /* 0x800000000d007812 */ /* 0x000fe200078e4800 */
[----:B------:R-:W-:Y:S06]  /*1c70*/  BRA `(.L_x_550) ;  /* 0x00000000000c7947 */ /* 0x000fec0003800000 */
.L_x_543:
[----:B------:R-:W0:Y:S01]  /*1c80*/  MUFU.RSQ R0, -QNAN ;  /* 0xffc0000000007908 */ /* 0x000e220000001400 */
[----:B------:R-:W-:Y:S05]  /*1c90*/  BRA `(.L_x_550) ;  /* 0x0000000000047947 */ /* 0x000fea0003800000 */
.L_x_542:
[----:B------:R-:W-:-:S07]  /*1ca0*/  FADD.FTZ R0, R0, R3 ;  /* 0x0000000300007221 */ /* 0x000fce0000010000 */
.L_x_550:
[----:B------:R-:W-:Y:S05]  /*1cb0*/  BSYNC.RECONVERGENT B2 ;  /* 0x0000000000027941 */ /* 0x000fea0003800200 */
.L_x_540:
[----:B------:R-:W-:Y:S02]  /*1cc0*/  IMAD.MOV.U32 R10, RZ, RZ, R8 ;  /* 0x000000ffff0a7224 */ /* 0x000fe400078e0008 */
[----:B------:R-:W-:-:S04]  /*1cd0*/  IMAD.MOV.U32 R11, RZ, RZ, 0x0 ;  /* 0x00000000ff0b7424 */ /* 0x000fc800078e00ff */
[----:B0-----:R-:W-:Y:S05]  /*1ce0*/  RET.REL.NODEC R10 `(alma_batch_f32_onthefly) ;  /* 0xffffffe00ac47950 */ /* 0x001fea0003c3ffff */
.L_x_551:
        /* <DEDUP_REMOVED lines=9> */
.L_x_555:


//--------------------- .nv.shared.alma_ms1p_tiled_f32_tx128_ty4 --------------------------
	.section	.nv.shared.alma_ms1p_tiled_f32_tx128_ty4,"aw",@nobits
	.sectionflags	@""
	.align	16
	.zero		1024


//--------------------- .nv.shared.reserved.0     --------------------------
	.section	.nv.shared.reserved.0,"aw",@nobits
	.weak		__nv_reservedSMEM_offset_0_alias
	.size		__nv_reservedSMEM_offset_0_alias, 0, 64
	.other		__nv_reservedSMEM_offset_0_alias,@"STO_CUDA_RESERVED_SHARED STV_DEFAULT"
__nv_reservedSMEM_offset_0_alias:
	.zero		0
	.zero		64


//--------------------- .nv.shared.alma_ms1p_tiled_f32_tx128_ty2 --------------------------
	.section	.nv.shared.alma_ms1p_tiled_f32_tx128_ty2,"aw",@nobits
	.sectionflags	@""
	.align	16
	.zero		1024


//--------------------- .nv.shared.alma_precompute_weights_f32 --------------------------
	.section	.nv.shared.alma_precompute_weights_f32,"aw",@nobits
	.sectionflags	@""
	.align	16
.nv.shared.alma_precompute_weights_f32:
	.zero		1168


//--------------------- .nv.shared.alma_multi_series_one_param_f32 --------------------------
	.section	.nv.shared.alma_multi_series_one_param_f32,"aw",@nobits
	.sectionflags	@""
	.align	16
	.zero		1024


//--------------------- .nv.shared.alma_batch_tiled_f32_2x_tile512 --------------------------
	.section	.nv.shared.alma_batch_tiled_f32_2x_tile512,"aw",@nobits
	.sectionflags	@""
	.align	16
	.zero		1024


//--------------------- .nv.shared.alma_batch_tiled_f32_2x_tile256 --------------------------
	.section	.nv.shared.alma_batch_tiled_f32_2x_tile256,"aw",@nobits
	.sectionflags	@""
	.align	16
	.zero		1024


//--------------------- .nv.shared.alma_batch_tiled_f32_2x_tile128 --------------------------
	.section	.nv.shared.alma_batch_tiled_f32_2x_tile128,"aw",@nobits
	.sectionflags	@""
	.align	16
	.zero		1024


//--------------------- .nv.shared.alma_batch_tiled_f32_tile512 --------------------------
	.section	.nv.shared.alma_batch_tiled_f32_tile512,"aw",@nobits
	.sectionflags	@""
	.align	16
	.zero		1024


//--------------------- .nv.shared.alma_batch_tiled_f32_tile256 --------------------------
	.section	.nv.shared.alma_batch_tiled_f32_tile256,"aw",@nobits
	.sectionflags	@""
	.align	16
	.zero		1024


//--------------------- .nv.shared.alma_batch_tiled_f32_tile128 --------------------------
	.section	.nv.shared.alma_batch_tiled_f32_tile128,"aw",@nobits
	.sectionflags	@""
	.align	16
	.zero		1024


//--------------------- .nv.shared.alma_batch_f32 --------------------------
	.section	.nv.shared.alma_batch_f32,"aw",@nobits
	.sectionflags	@""
	.align	16
	.zero		1024


//--------------------- .nv.shared.alma_batch_f32_onthefly --------------------------
	.section	.nv.shared.alma_batch_f32_onthefly,"aw",@nobits
	.sectionflags	@""
	.align	16
.nv.shared.alma_batch_f32_onthefly:
	.zero		1168


//--------------------- .nv.constant0.alma_ms1p_tiled_f32_tx128_ty4 --------------------------
	.section	.nv.constant0.alma_ms1p_tiled_f32_tx128_ty4,"a",@progbits
	.sectionflags	@""
	.align	4
.nv.constant0.alma_ms1p_tiled_f32_tx128_ty4:
	.zero		944


//--------------------- .nv.constant0.alma_ms1p_tiled_f32_tx128_ty2 --------------------------
	.section	.nv.constant0.alma_ms1p_tiled_f32_tx128_ty2,"a",@progbits
	.sectionflags	@""
	.align	4
.nv.constant0.alma_ms1p_tiled_f32_tx128_ty2:
	.zero		944


//--------------------- .nv.constant0.alma_precompute_weights_f32 --------------------------
	.section	.nv.constant0.alma_precompute_weights_f32,"a",@progbits
	.sectionflags	@""
	.align	4
.nv.constant0.alma_precompute_weights_f32:
	.zero		944


//--------------------- .nv.constant0.alma_multi_series_one_param_f32 --------------------------
	.section	.nv.constant0.alma_multi_series_one_param_f32,"a",@progbits
	.sectionflags	@""
	.align	4
.nv.constant0.alma_multi_series_one_param_f32:
	.zero		944


//--------------------- .nv.constant0.alma_batch_tiled_f32_2x_tile512 --------------------------
	.section	.nv.constant0.alma_batch_tiled_f32_2x_tile512,"a",@progbits
	.sectionflags	@""
	.align	4
.nv.constant0.alma_batch_tiled_f32_2x_tile512:
	.zero		952


//--------------------- .nv.constant0.alma_batch_tiled_f32_2x_tile256 --------------------------
	.section	.nv.constant0.alma_batch_tiled_f32_2x_tile256,"a",@progbits
	.sectionflags	@""
	.align	4
.nv.constant0.alma_batch_tiled_f32_2x_tile256:
	.zero		952


//--------------------- .nv.constant0.alma_batch_tiled_f32_2x_tile128 --------------------------
	.section	.nv.constant0.alma_batch_tiled_f32_2x_tile128,"a",@progbits
	.sectionflags	@""
	.align	4
.nv.constant0.alma_batch_tiled_f32_2x_tile128:
	.zero		952


//--------------------- .nv.constant0.alma_batch_tiled_f32_tile512 --------------------------
	.section	.nv.constant0.alma_batch_tiled_f32_tile512,"a",@progbits
	.sectionflags	@""
	.align	4
.nv.constant0.alma_batch_tiled_f32_tile512:
	.zero		952


//--------------------- .nv.constant0.alma_batch_tiled_f32_tile256 --------------------------
	.section	.nv.constant0.alma_batch_tiled_f32_tile256,"a",@progbits
	.sectionflags	@""
	.align	4
.nv.constant0.alma_batch_tiled_f32_tile256:
	.zero		952


//--------------------- .nv.constant0.alma_batch_tiled_f32_tile128 --------------------------
	.section	.nv.constant0.alma_batch_tiled_f32_tile128,"a",@progbits
	.sectionflags	@""
	.align	4
.nv.constant0.alma_batch_tiled_f32_tile128:
	.zero		952


//--------------------- .nv.constant0.alma_batch_f32 --------------------------
	.section	.nv.constant0.alma_batch_f32,"a",@progbits
	.sectionflags	@""
	.align	4
.nv.constant0.alma_batch_f32:
	.zero		952


//--------------------- .nv.constant0.alma_batch_f32_onthefly --------------------------
	.section	.nv.constant0.alma_batch_f32_onthefly,"a",@progbits
	.sectionflags	@""
	.align	4
.nv.constant0.alma_batch_f32_onthefly:
	.zero		952


//--------------------- SYMBOLS --------------------------

	.type		.nv.reservedSmem.offset0,@object
	.size		.nv.reservedSmem.offset0,0x4
	.type		.nv.reservedSmem.cap,@object
	.size		.nv.reservedSmem.cap,0x4
